def matmul_kernel(
    a_ptr,
    b_ptr,
    c_ptr,
    M,
    N,
    K,
    stride_am,
    stride_ak,
    stride_bk,
    stride_bn,
    stride_cm,
    stride_cn,
    BLOCK_M: tl.constexpr,
    BLOCK_N: tl.constexpr,
    BLOCK_K: tl.constexpr,
    GROUP_M: tl.constexpr,
):
    pid = tl.program_id(axis=0)
    num_pid_m = tl.cdiv(M, BLOCK_M)
    num_pid_n = tl.cdiv(N, BLOCK_N)
    num_pid_in_group = GROUP_M * num_pid_n
    group_id = pid // num_pid_in_group
    first_pid_m = group_id * GROUP_M
    group_size_m = min(num_pid_m - first_pid_m, GROUP_M)
    pid_m = first_pid_m + ((pid % num_pid_in_group) % group_size_m)
    pid_n = (pid % num_pid_in_group) // group_size_m

    offs_am = (pid_m * BLOCK_M + tl.arange(0, BLOCK_M)) % M
    offs_bn = (pid_n * BLOCK_N + tl.arange(0, BLOCK_N)) % N
    offs_k = tl.arange(0, BLOCK_K)
    a_ptrs = a_ptr + offs_am[:, None] * stride_am + offs_k[None, :] * stride_ak
    b_ptrs = b_ptr + offs_k[:, None] * stride_bk + offs_bn[None, :] * stride_bn

    acc = tl.zeros((BLOCK_M, BLOCK_N), dtype=tl.float32)
    for kk in range(0, tl.cdiv(K, BLOCK_K)):
        a = tl.load(a_ptrs, mask=offs_k[None, :] < K - kk * BLOCK_K, other=0.0)
        b = tl.load(b_ptrs, mask=offs_k[:, None] < K - kk * BLOCK_K, other=0.0)
        acc = tl.dot(a, b, acc)
        a_ptrs += BLOCK_K * stride_ak
        b_ptrs += BLOCK_K * stride_bk

    c = acc.to(c_ptr.dtype.element_ty)
    offs_cm = pid_m * BLOCK_M + tl.arange(0, BLOCK_M)
    offs_cn = pid_n * BLOCK_N + tl.arange(0, BLOCK_N)
    c_ptrs = c_ptr + offs_cm[:, None] * stride_cm + offs_cn[None, :] * stride_cn
    mask = (offs_cm[:, None] < M) & (offs_cn[None, :] < N)
    tl.store(c_ptrs, c, mask=mask)

# config = {"BLOCK_K": 128, "BLOCK_M": 512, "BLOCK_N": 128, "GROUP_M": 8, "arch": "sm_80", "dtype": "fp16", "num_ctas": 1, "num_stages": 2, "num_warps": 2}
# arch = sm_80


// ===== COMPILED SASS (sm_80) =====

	.target	sm_80

	.elftype	@"ET_EXEC"


//--------------------- .note.nv.tkinfo           --------------------------
	.section	.note.nv.tkinfo,"",@"SHT_NOTE"
	.sectionflags	@"SHF_NOTE_NV_TKINFO"
	.tkinfo
        /*0018*/ 	.word	0x00000002
        /*0030*/ 	.string	""
        /*0030*/ 	.string	"ptxas"
        /*0030*/ 	.string	"Cuda compilation tools, release 13.0, V13.0.88"
        /*0030*/ 	.string	"Build cuda_13.0.r13.0/compiler.36424714_0"
        /*0030*/ 	.string	"-v  -suppress-debug-info  -lineinfo  -arch sm_80 "



//--------------------- .note.nv.cuinfo           --------------------------
	.section	.note.nv.cuinfo,"",@"SHT_NOTE"
	.sectionflags	@"SHF_NOTE_NV_CUINFO"
        /*0018*/ 	.short	0x0002
        /*001a*/ 	.short	0x0050
        /*001c*/ 	.short	0x0082
	.zero		2


//--------------------- .nv.info                  --------------------------
	.section	.nv.info,"",@"SHT_CUDA_INFO"
	.align	4


	//----- nvinfo : EIATTR_REGCOUNT
	.align		4
        /*0000*/ 	.byte	0x04, 0x2f
        /*0002*/ 	.short	(.L_1 - .L_0)
	.align		4
.L_0:
        /*0004*/ 	.word	index@(matmul_kernel)
        /*0008*/ 	.word	0x00000020


	//----- nvinfo : EIATTR_FRAME_SIZE
	.align		4
.L_1:
        /*000c*/ 	.byte	0x04, 0x11
        /*000e*/ 	.short	(.L_3 - .L_2)
	.align		4
.L_2:
        /*0010*/ 	.word	index@(matmul_kernel)
        /*0014*/ 	.word	0x0000da60


	//----- nvinfo : EIATTR_MIN_STACK_SIZE
	.align		4
.L_3:
        /*0018*/ 	.byte	0x04, 0x12
        /*001a*/ 	.short	(.L_5 - .L_4)
	.align		4
.L_4:
        /*001c*/ 	.word	index@(matmul_kernel)
        /*0020*/ 	.word	0x0000da60
.L_5:


//--------------------- .nv.info.matmul_kernel    --------------------------
	.section	.nv.info.matmul_kernel,"",@"SHT_CUDA_INFO"
	.sectionflags	@""
	.align	4


	//----- nvinfo : EIATTR_CUDA_API_VERSION
	.align		4
        /*0000*/ 	.byte	0x04, 0x37
        /*0002*/ 	.short	(.L_7 - .L_6)
.L_6:
        /*0004*/ 	.word	0x00000082


	//----- nvinfo : EIATTR_SW2861232_WAR
	.align		4
.L_7:
        /*0008*/ 	.byte	0x01, 0x35
	.zero		2


	//----- nvinfo : EIATTR_PARAM_CBANK
	.align		4
        /*000c*/ 	.byte	0x04, 0x0a
        /*000e*/ 	.short	(.L_9 - .L_8)
	.align		4
.L_8:
        /*0010*/ 	.word	index@(.nv.constant0.matmul_kernel)
        /*0014*/ 	.short	0x0160
        /*0016*/ 	.short	0x0050


	//----- nvinfo : EIATTR_CBANK_PARAM_SIZE
	.align		4
.L_9:
        /*0018*/ 	.byte	0x03, 0x19
        /*001a*/ 	.short	0x0050


	//----- nvinfo : EIATTR_KPARAM_INFO
	.align		4
        /*001c*/ 	.byte	0x04, 0x17
        /*001e*/ 	.short	(.L_11 - .L_10)
.L_10:
        /*0020*/ 	.word	0x00000000
        /*0024*/ 	.short	0x000d
        /*0026*/ 	.short	0x0048
        /*0028*/ 	.byte	0x00, 0xf4, 0x21, 0x00


	//----- nvinfo : EIATTR_KPARAM_INFO
	.align		4
.L_11:
        /*002c*/ 	.byte	0x04, 0x17
        /*002e*/ 	.short	(.L_13 - .L_12)
.L_12:
        /*0030*/ 	.word	0x00000000
        /*0034*/ 	.short	0x000c
        /*0036*/ 	.short	0x0040
        /*0038*/ 	.byte	0x00, 0xf4, 0x21, 0x00


	//----- nvinfo : EIATTR_KPARAM_INFO
	.align		4
.L_13:
        /*003c*/ 	.byte	0x04, 0x17
        /*003e*/ 	.short	(.L_15 - .L_14)
.L_14:
        /*0040*/ 	.word	0x00000000
        /*0044*/ 	.short	0x000b
        /*0046*/ 	.short	0x0038
        /*0048*/ 	.byte	0x00, 0xf0, 0x11, 0x00


	//----- nvinfo : EIATTR_KPARAM_INFO
	.align		4
.L_15:
        /*004c*/ 	.byte	0x04, 0x17
        /*004e*/ 	.short	(.L_17 - .L_16)
.L_16:
        /*0050*/ 	.word	0x00000000
        /*0054*/ 	.short	0x000a
        /*0056*/ 	.short	0x0034
        /*0058*/ 	.byte	0x00, 0xf0, 0x11, 0x00


	//----- nvinfo : EIATTR_KPARAM_INFO
	.align		4
.L_17:
        /*005c*/ 	.byte	0x04, 0x17
        /*005e*/ 	.short	(.L_19 - .L_18)
.L_18:
        /*0060*/ 	.word	0x00000000
        /*0064*/ 	.short	0x0009
        /*0066*/ 	.short	0x0030
        /*0068*/ 	.byte	0x00, 0xf0, 0x11, 0x00


	//----- nvinfo : EIATTR_KPARAM_INFO
	.align		4
.L_19:
        /*006c*/ 	.byte	0x04, 0x17
        /*006e*/ 	.short	(.L_21 - .L_20)
.L_20:
        /*0070*/ 	.word	0x00000000
        /*0074*/ 	.short	0x0008
        /*0076*/ 	.short	0x002c
        /*0078*/ 	.byte	0x00, 0xf0, 0x11, 0x00


	//----- nvinfo : EIATTR_KPARAM_INFO
	.align		4
.L_21:
        /*007c*/ 	.byte	0x04, 0x17
        /*007e*/ 	.short	(.L_23 - .L_22)
.L_22:
        /*0080*/ 	.word	0x00000000
        /*0084*/ 	.short	0x0007
        /*0086*/ 	.short	0x0028
        /*0088*/ 	.byte	0x00, 0xf0, 0x11, 0x00


	//----- nvinfo : EIATTR_KPARAM_INFO
	.align		4
.L_23:
        /*008c*/ 	.byte	0x04, 0x17
        /*008e*/ 	.short	(.L_25 - .L_24)
.L_24:
        /*0090*/ 	.word	0x00000000
        /*0094*/ 	.short	0x0006
        /*0096*/ 	.short	0x0024
        /*0098*/ 	.byte	0x00, 0xf0, 0x11, 0x00


	//----- nvinfo : EIATTR_KPARAM_INFO
	.align		4
.L_25:
        /*009c*/ 	.byte	0x04, 0x17
        /*009e*/ 	.short	(.L_27 - .L_26)
.L_26:
        /*00a0*/ 	.word	0x00000000
        /*00a4*/ 	.short	0x0005
        /*00a6*/ 	.short	0x0020
        /*00a8*/ 	.byte	0x00, 0xf0, 0x11, 0x00


	//----- nvinfo : EIATTR_KPARAM_INFO
	.align		4
.L_27:
        /*00ac*/ 	.byte	0x04, 0x17
        /*00ae*/ 	.short	(.L_29 - .L_28)
.L_28:
        /*00b0*/ 	.word	0x00000000
        /*00b4*/ 	.short	0x0004
        /*00b6*/ 	.short	0x001c
        /*00b8*/ 	.byte	0x00, 0xf0, 0x11, 0x00


	//----- nvinfo : EIATTR_KPARAM_INFO
	.align		4
.L_29:
        /*00bc*/ 	.byte	0x04, 0x17
        /*00be*/ 	.short	(.L_31 - .L_30)
.L_30:
        /*00c0*/ 	.word	0x00000000
        /*00c4*/ 	.short	0x0003
        /*00c6*/ 	.short	0x0018
        /*00c8*/ 	.byte	0x00, 0xf0, 0x11, 0x00


	//----- nvinfo : EIATTR_KPARAM_INFO
	.align		4
.L_31:
        /*00cc*/ 	.byte	0x04, 0x17
        /*00ce*/ 	.short	(.L_33 - .L_32)
.L_32:
        /*00d0*/ 	.word	0x00000000
        /*00d4*/ 	.short	0x0002
        /*00d6*/ 	.short	0x0010
        /*00d8*/ 	.byte	0x00, 0xf4, 0x21, 0x00


	//----- nvinfo : EIATTR_KPARAM_INFO
	.align		4
.L_33:
        /*00dc*/ 	.byte	0x04, 0x17
        /*00de*/ 	.short	(.L_35 - .L_34)
.L_34:
        /*00e0*/ 	.word	0x00000000
        /*00e4*/ 	.short	0x0001
        /*00e6*/ 	.short	0x0008
        /*00e8*/ 	.byte	0x00, 0xf4, 0x21, 0x00


	//----- nvinfo : EIATTR_KPARAM_INFO
	.align		4
.L_35:
        /*00ec*/ 	.byte	0x04, 0x17
        /*00ee*/ 	.short	(.L_37 - .L_36)
.L_36:
        /*00f0*/ 	.word	0x00000000
        /*00f4*/ 	.short	0x0000
        /*00f6*/ 	.short	0x0000
        /*00f8*/ 	.byte	0x00, 0xf4, 0x21, 0x00


	//----- nvinfo : EIATTR_MAXREG_COUNT
	.align		4
.L_37:
        /*00fc*/ 	.byte	0x03, 0x1b
        /*00fe*/ 	.short	0x00ff


	//----- nvinfo : EIATTR_NUM_BARRIERS
	.align		4
        /*0100*/ 	.byte	0x02, 0x4c
        /*0102*/ 	.byte	0x01
	.zero		1


	//----- nvinfo : EIATTR_ANNOTATIONS
	.align		4
        /*0104*/ 	.byte	0x04, 0x55
        /*0106*/ 	.short	(.L_39 - .L_38)


	//   ....[0]....
.L_38:
        /*0108*/ 	.word	0x00000001
        /*010c*/ 	.byte	0xe0, 0x04, 0x00, 0x00, 0x01, 0x00, 0x00, 0x00, 0x40, 0x05, 0x00, 0x00, 0x01, 0x00, 0x00, 0x00
        /* <DEDUP_REMOVED lines=3629> */
        /*e3ec*/ 	.byte	0x00, 0xaa, 0x02, 0x00, 0x01, 0x00, 0x00, 0x00, 0x10, 0xaa, 0x02, 0x00


	//----- nvinfo : EIATTR_MERCURY_ISA_VERSION
	.align		4
.L_39:
        /*e3f8*/ 	.byte	0x03, 0x5f
        /*e3fa*/ 	.short	0x0000


	//----- nvinfo : EIATTR_EXIT_INSTR_OFFSETS
	.align		4
        /*e3fc*/ 	.byte	0x04, 0x1c
        /*e3fe*/ 	.short	(.L_41 - .L_40)


	//   ....[0]....
.L_40:
        /*e400*/ 	.word	0x00124e40


	//   ....[1]....
        /*e404*/ 	.word	0x00124e70


	//----- nvinfo : EIATTR_REQNTID
	.align		4
.L_41:
        /*e408*/ 	.byte	0x04, 0x10
        /*e40a*/ 	.short	(.L_43 - .L_42)
.L_42:
        /*e40c*/ 	.word	0x00000040
        /*e410*/ 	.word	0x00000001
        /*e414*/ 	.word	0x00000001
.L_43:


//--------------------- .nv.callgraph             --------------------------
	.section	.nv.callgraph,"",@"SHT_CUDA_CALLGRAPH"
	.align	4
	.sectionentsize	8
	.align		4
        /*0000*/ 	.word	0x00000000
	.align		4
        /*0004*/ 	.word	0xffffffff
	.align		4
        /*0008*/ 	.word	0x00000000
	.align		4
        /*000c*/ 	.word	0xfffffffe
	.align		4
        /*0010*/ 	.word	0x00000000
	.align		4
        /*0014*/ 	.word	0xfffffffd
	.align		4
        /*0018*/ 	.word	0x00000000
	.align		4
        /*001c*/ 	.word	0xfffffffc


//--------------------- .nv.rel.action            --------------------------
	.section	.nv.rel.action,"",@"SHT_CUDA_RELOCINFO"
	.align	8
	.sectionentsize	8
        /*0000*/ 	.byte	0x73, 0x00, 0x00, 0x00, 0x00, 0x00, 0x00, 0x00, 0x00, 0x00, 0x00, 0x11, 0x25, 0x00, 0x05, 0x36


//--------------------- .nv.constant0.matmul_kernel --------------------------
	.section	.nv.constant0.matmul_kernel,"a",@progbits
	.sectionflags	@""
	.align	4
.nv.constant0.matmul_kernel:
	.zero		432


//--------------------- .text.matmul_kernel       --------------------------
	.section	.text.matmul_kernel,"ax",@progbits
	.sectioninfo	@"SHI_REGISTERS=32"
	.align	128
        .global         matmul_kernel
        .type           matmul_kernel,@function
        .size           matmul_kernel,(.L_x_5 - matmul_kernel)
        .other          matmul_kernel,@"STO_CUDA_ENTRY STV_DEFAULT"
matmul_kernel:
.text.matmul_kernel:
[----:B------:R-:W-:-:S04]  /*0000*/  IMAD.MOV.U32 R1, RZ, RZ, c[0x0][0x28] ;  /* 0x00000a00ff017624 */ /* 0x000fc800078e00ff */
[----:B------:R-:W-:Y:S01]  /*0010*/  IMAD.MOV.U32 R0, RZ, RZ, c[0x0][0x17c] ;  /* 0x00005f00ff007624 */ /* 0x000fe200078e00ff */
[----:B------:R-:W-:Y:S01]  /*0020*/  IADD3 R1, R1, -0xda60, RZ ;  /* 0xffff25a001017810 */ /* 0x000fe20007ffe0ff */
[----:B------:R-:W0:Y:S01]  /*0030*/  S2R R12, SR_TID.X ;  /* 0x00000000000c7919 */ /* 0x000e220000002100 */
[----:B------:R-:W-:Y:S02]  /*0040*/  ULDC.64 UR4, c[0x0][0x118] ;  /* 0x0000460000047ab9 */ /* 0x000fe40000000a00 */
[----:B------:R-:W-:-:S04]  /*0050*/  IADD3 R0, R0, 0x7f, RZ ;  /* 0x0000007f00007810 */ /* 0x000fc80007ffe0ff */
[----:B------:R-:W-:-:S04]  /*0060*/  SHF.R.S32.HI R3, RZ, 0x1f, R0 ;  /* 0x0000001fff037819 */ /* 0x000fc80000011400 */
[----:B------:R-:W-:-:S04]  /*0070*/  LEA.HI R3, R3, R0, RZ, 0x7 ;  /* 0x0000000003037211 */ /* 0x000fc800078f38ff */
[----:B------:R-:W-:Y:S02]  /*0080*/  SHF.R.S32.HI R0, RZ, 0x7, R3 ;  /* 0x00000007ff007819 */ /* 0x000fe40000011403 */
[----:B------:R-:W1:Y:S03]  /*0090*/  S2R R3, SR_CTAID.X ;  /* 0x0000000000037919 */ /* 0x000e660000002500 */
[----:B------:R-:W-:Y:S01]  /*00a0*/  IMAD.SHL.U32 R0, R0, 0x8, RZ ;  /* 0x0000000800007824 */ /* 0x000fe200078e00ff */
[----:B0-----:R-:W-:-:S04]  /*00b0*/  LOP3.LUT R14, R12, 0x3f, RZ, 0xc0, !PT ;  /* 0x0000003f0c0e7812 */ /* 0x001fc800078ec0ff */
[-C--:B------:R-:W-:Y:S02]  /*00c0*/  IABS R7, R0.reuse ;  /* 0x0000000000077213 */ /* 0x080fe40000000000 */
[----:B------:R-:W-:Y:S02]  /*00d0*/  IABS R10, R0 ;  /* 0x00000000000a7213 */ /* 0x000fe40000000000 */
[----:B------:R-:W0:Y:S01]  /*00e0*/  I2F.RP R2, R7 ;  /* 0x0000000700027306 */ /* 0x000e220000209400 */
[----:B-1----:R-:W-:-:S07]  /*00f0*/  IABS R8, R3 ;  /* 0x0000000300087213 */ /* 0x002fce0000000000 */
[----:B0-----:R-:W0:Y:S02]  /*0100*/  MUFU.RCP R2, R2 ;  /* 0x0000000200027308 */ /* 0x001e240000001000 */
[----:B0-----:R-:W-:Y:S01]  /*0110*/  IADD3 R4, R2, 0xffffffe, RZ ;  /* 0x0ffffffe02047810 */ /* 0x001fe20007ffe0ff */
[----:B------:R-:W-:-:S05]  /*0120*/  IMAD.MOV R2, RZ, RZ, -R10 ;  /* 0x000000ffff027224 */ /* 0x000fca00078e0a0a */
[----:B------:R0:W1:Y:S02]  /*0130*/  F2I.FTZ.U32.TRUNC.NTZ R5, R4 ;  /* 0x0000000400057305 */ /* 0x000064000021f000 */
[----:B0-----:R-:W-:Y:S02]  /*0140*/  IMAD.MOV.U32 R4, RZ, RZ, RZ ;  /* 0x000000ffff047224 */ /* 0x001fe400078e00ff */
[----:B-1----:R-:W-:-:S04]  /*0150*/  IMAD.MOV R6, RZ, RZ, -R5 ;  /* 0x000000ffff067224 */ /* 0x002fc800078e0a05 */
[----:B------:R-:W-:Y:S02]  /*0160*/  IMAD R9, R6, R7, RZ ;  /* 0x0000000706097224 */ /* 0x000fe400078e02ff */
[----:B------:R-:W-:Y:S02]  /*0170*/  IMAD.MOV.U32 R6, RZ, RZ, R8 ;  /* 0x000000ffff067224 */ /* 0x000fe400078e0008 */
[----:B------:R-:W-:-:S06]  /*0180*/  IMAD.HI.U32 R5, R5, R9, R4 ;  /* 0x0000000905057227 */ /* 0x000fcc00078e0004 */
[----:B------:R-:W-:-:S04]  /*0190*/  IMAD.HI.U32 R5, R5, R6, RZ ;  /* 0x0000000605057227 */ /* 0x000fc800078e00ff */
[----:B------:R-:W-:-:S05]  /*01a0*/  IMAD R2, R5, R2, R6 ;  /* 0x0000000205027224 */ /* 0x000fca00078e0206 */
[----:B------:R-:W-:-:S13]  /*01b0*/  ISETP.GT.U32.AND P1, PT, R7, R2, PT ;  /* 0x000000020700720c */ /* 0x000fda0003f24070 */
[----:B------:R-:W-:Y:S01]  /*01c0*/  @!P1 IMAD.IADD R2, R2, 0x1, -R7 ;  /* 0x0000000102029824 */ /* 0x000fe200078e0a07 */
[----:B------:R-:W-:Y:S02]  /*01d0*/  @!P1 IADD3 R5, R5, 0x1, RZ ;  /* 0x0000000105059810 */ /* 0x000fe40007ffe0ff */
[----:B------:R-:W-:Y:S02]  /*01e0*/  ISETP.NE.AND P1, PT, R0, RZ, PT ;  /* 0x000000ff0000720c */ /* 0x000fe40003f25270 */
[----:B------:R-:W-:Y:S02]  /*01f0*/  ISETP.GE.U32.AND P0, PT, R2, R7, PT ;  /* 0x000000070200720c */ /* 0x000fe40003f06070 */
[----:B------:R-:W-:-:S04]  /*0200*/  LOP3.LUT R2, R3, R0, RZ, 0x3c, !PT ;  /* 0x0000000003027212 */ /* 0x000fc800078e3cff */
[----:B------:R-:W-:Y:S01]  /*0210*/  ISETP.GE.AND P2, PT, R2, RZ, PT ;  /* 0x000000ff0200720c */ /* 0x000fe20003f46270 */
[----:B------:R-:W-:-:S05]  /*0220*/  IMAD.MOV.U32 R2, RZ, RZ, c[0x0][0x178] ;  /* 0x00005e00ff027624 */ /* 0x000fca00078e00ff */
[----:B------:R-:W-:Y:S02]  /*0230*/  IADD3 R2, R2, 0x1ff, RZ ;  /* 0x000001ff02027810 */ /* 0x000fe40007ffe0ff */
[----:B------:R-:W-:-:S05]  /*0240*/  @P0 IADD3 R5, R5, 0x1, RZ ;  /* 0x0000000105050810 */ /* 0x000fca0007ffe0ff */
[----:B------:R-:W-:Y:S01]  /*0250*/  IMAD.MOV.U32 R4, RZ, RZ, R5 ;  /* 0x000000ffff047224 */ /* 0x000fe200078e0005 */
[----:B------:R-:W-:-:S03]  /*0260*/  SHF.R.S32.HI R5, RZ, 0x1f, R2 ;  /* 0x0000001fff057819 */ /* 0x000fc60000011402 */
[----:B------:R-:W-:Y:S01]  /*0270*/  @!P2 IMAD.MOV R4, RZ, RZ, -R4 ;  /* 0x000000ffff04a224 */ /* 0x000fe200078e0a04 */
[----:B------:R-:W-:Y:S02]  /*0280*/  @!P1 LOP3.LUT R4, RZ, R0, RZ, 0x33, !PT ;  /* 0x00000000ff049212 */ /* 0x000fe400078e33ff */
[----:B------:R-:W-:-:S03]  /*0290*/  LEA.HI R5, R5, R2, RZ, 0x9 ;  /* 0x0000000205057211 */ /* 0x000fc600078f48ff */
[----:B------:R-:W-:Y:S02]  /*02a0*/  IMAD.SHL.U32 R2, R4, 0x8, RZ ;  /* 0x0000000804027824 */ /* 0x000fe400078e00ff */
[----:B------:R-:W-:-:S03]  /*02b0*/  IMAD.MOV R4, RZ, RZ, -R4 ;  /* 0x000000ffff047224 */ /* 0x000fc600078e0a04 */
[----:B------:R-:W-:Y:S01]  /*02c0*/  LEA.HI.SX32 R5, R5, -R2, 0x17 ;  /* 0x8000000205057211 */ /* 0x000fe200078fbaff */
[----:B------:R-:W-:Y:S02]  /*02d0*/  IMAD R13, R0, R4, R3 ;  /* 0x00000004000d7224 */ /* 0x000fe400078e0203 */
[----:B------:R-:W-:Y:S01]  /*02e0*/  IMAD.MOV.U32 R4, RZ, RZ, RZ ;  /* 0x000000ffff047224 */ /* 0x000fe200078e00ff */
[----:B------:R-:W-:Y:S02]  /*02f0*/  IMNMX R6, R5, 0x8, PT ;  /* 0x0000000805067817 */ /* 0x000fe40003800200 */
[----:B------:R-:W-:Y:S02]  /*0300*/  IABS R11, R13 ;  /* 0x0000000d000b7213 */ /* 0x000fe40000000000 */
[----:B------:R-:W-:-:S04]  /*0310*/  IABS R9, R6 ;  /* 0x0000000600097213 */ /* 0x000fc80000000000 */
[----:B------:R-:W0:Y:S08]  /*0320*/  I2F.RP R7, R9 ;  /* 0x0000000900077306 */ /* 0x000e300000209400 */
[----:B0-----:R-:W0:Y:S02]  /*0330*/  MUFU.RCP R7, R7 ;  /* 0x0000000700077308 */ /* 0x001e240000001000 */
[----:B0-----:R-:W-:-:S06]  /*0340*/  IADD3 R5, R7, 0xffffffe, RZ ;  /* 0x0ffffffe07057810 */ /* 0x001fcc0007ffe0ff */
[----:B------:R-:W0:Y:S02]  /*0350*/  F2I.FTZ.U32.TRUNC.NTZ R5, R5 ;  /* 0x0000000500057305 */ /* 0x000e24000021f000 */
[----:B0-----:R-:W-:-:S04]  /*0360*/  IMAD.MOV R8, RZ, RZ, -R5 ;  /* 0x000000ffff087224 */ /* 0x001fc800078e0a05 */
[----:B------:R-:W-:-:S04]  /*0370*/  IMAD.MOV.U32 R0, RZ, RZ, R8 ;  /* 0x000000ffff007224 */ /* 0x000fc800078e0008 */
[----:B------:R-:W-:Y:S01]  /*0380*/  IMAD R3, R0, R9, RZ ;  /* 0x0000000900037224 */ /* 0x000fe200078e02ff */
[----:B------:R-:W-:-:S03]  /*0390*/  IABS R0, R6 ;  /* 0x0000000600007213 */ /* 0x000fc60000000000 */
[----:B------:R-:W-:-:S04]  /*03a0*/  IMAD.HI.U32 R4, R5, R3, R4 ;  /* 0x0000000305047227 */ /* 0x000fc800078e0004 */
[----:B------:R-:W-:Y:S02]  /*03b0*/  IMAD.MOV R0, RZ, RZ, -R0 ;  /* 0x000000ffff007224 */ /* 0x000fe400078e0a00 */
        /* <DEDUP_REMOVED lines=9> */
[----:B------:R-:W-:-:S05]  /*0450*/  IMAD.MOV.U32 R0, RZ, RZ, 0x7f ;  /* 0x0000007fff007424 */ /* 0x000fca00078e00ff */
[----:B------:R-:W-:Y:S02]  /*0460*/  IADD3 R16, R0, c[0x0][0x180], RZ ;  /* 0x0000600000107a10 */ /* 0x000fe40007ffe0ff */
[----:B------:R-:W-:Y:S02]  /*0470*/  @P0 IADD3 R4, R4, 0x1, RZ ;  /* 0x0000000104040810 */ /* 0x000fe40007ffe0ff */
[----:B------:R-:W-:-:S03]  /*0480*/  ISETP.GT.AND P0, PT, R16, 0x7f, PT ;  /* 0x0000007f1000780c */ /* 0x000fc60003f04270 */
[----:B------:R-:W-:Y:S01]  /*0490*/  @!P2 IMAD.MOV R4, RZ, RZ, -R4 ;  /* 0x000000ffff04a224 */ /* 0x000fe200078e0a04 */
[----:B------:R-:W-:-:S05]  /*04a0*/  @!P1 LOP3.LUT R4, RZ, R6, RZ, 0x33, !PT ;  /* 0x00000006ff049212 */ /* 0x000fca00078e33ff */
[----:B------:R-:W-:Y:S02]  /*04b0*/  IMAD.MOV R3, RZ, RZ, -R4 ;  /* 0x000000ffff037224 */ /* 0x000fe400078e0a04 */
[----:B------:R-:W-:Y:S02]  /*04c0*/  IMAD.SHL.U32 R15, R4, 0x80, RZ ;  /* 0x00000080040f7824 */ /* 0x000fe400078e00ff */
[----:B------:R-:W-:-:S03]  /*04d0*/  IMAD R3, R6, R3, R13 ;  /* 0x0000000306037224 */ /* 0x000fc600078e020d */
[----:B------:R-:W-:Y:S01]  /*04e0*/  STL [R1+0x1ffc], R15 ;  /* 0x001ffc0f01007387 */ /* 0x000fe20000100800 */
[----:B------:R-:W-:Y:S01]  /*04f0*/  IMAD.IADD R0, R2, 0x1, R3 ;  /* 0x0000000102007824 */ /* 0x000fe200078e0203 */
[C---:B------:R-:W-:Y:S02]  /*0500*/  IADD3 R3, R15.reuse, 0x1, RZ ;  /* 0x000000010f037810 */ /* 0x040fe40007ffe0ff */
[C---:B------:R-:W-:Y:S01]  /*0510*/  IADD3 R2, R15.reuse, 0x2, RZ ;  /* 0x000000020f027810 */ /* 0x040fe20007ffe0ff */
[----:B------:R-:W-:Y:S01]  /*0520*/  IMAD.SHL.U32 R0, R0, 0x200, RZ ;  /* 0x0000020000007824 */ /* 0x000fe200078e00ff */
[C---:B------:R-:W-:Y:S01]  /*0530*/  IADD3 R4, R15.reuse, 0x3, RZ ;  /* 0x000000030f047810 */ /* 0x040fe20007ffe0ff */
[----:B------:R0:W-:Y:S01]  /*0540*/  STL [R1+0x480c], R3 ;  /* 0x00480c0301007387 */ /* 0x0001e20000100800 */
[C---:B------:R-:W-:Y:S02]  /*0550*/  IADD3 R29, R15.reuse, 0x75, RZ ;  /* 0x000000750f1d7810 */ /* 0x040fe40007ffe0ff */
[C---:B------:R-:W-:Y:S01]  /*0560*/  IADD3 R5, R15.reuse, 0x7c, RZ ;  /* 0x0000007c0f057810 */ /* 0x040fe20007ffe0ff */
[----:B------:R1:W-:Y:S01]  /*0570*/  STL [R1+0x4810], R2 ;  /* 0x0048100201007387 */ /* 0x0003e20000100800 */
[----:B------:R-:W-:-:S02]  /*0580*/  IADD3 R6, R15, 0x7e, RZ ;  /* 0x0000007e0f067810 */ /* 0x000fc40007ffe0ff */
[----:B------:R-:W-:Y:S01]  /*0590*/  LOP3.LUT R28, R0, 0x3f, R12, 0xf8, !PT ;  /* 0x0000003f001c7812 */ /* 0x000fe200078ef80c */
[----:B------:R2:W-:Y:S01]  /*05a0*/  STL [R1+0x4814], R4 ;  /* 0x0048140401007387 */ /* 0x0005e20000100800 */
[C---:B0-----:R-:W-:Y:S02]  /*05b0*/  IADD3 R3, R15.reuse, 0x4, RZ ;  /* 0x000000040f037810 */ /* 0x041fe40007ffe0ff */
[----:B-1----:R-:W-:-:S03]  /*05c0*/  IADD3 R2, R15, 0x5, RZ ;  /* 0x000000050f027810 */ /* 0x002fc60007ffe0ff */
[----:B------:R0:W-:Y:S01]  /*05d0*/  STL [R1+0x4818], R3 ;  /* 0x0048180301007387 */ /* 0x0001e20000100800 */
[----:B--2---:R-:W-:-:S03]  /*05e0*/  IADD3 R4, R15, 0x6, RZ ;  /* 0x000000060f047810 */ /* 0x004fc60007ffe0ff */
[----:B------:R1:W-:Y:S04]  /*05f0*/  STL [R1+0x481c], R2 ;  /* 0x00481c0201007387 */ /* 0x0003e80000100800 */
        /* <DEDUP_REMOVED lines=223> */
[----:B0-----:R-:W-:-:S03]  /*13f0*/  IADD3 R3, R15, 0x78, RZ ;  /* 0x000000780f037810 */ /* 0x001fc60007ffe0ff */
[----:B------:R-:W-:Y:S01]  /*1400*/  STL [R1+0x49dc], R29 ;  /* 0x0049dc1d01007387 */ /* 0x000fe20000100800 */
[C---:B-1----:R-:W-:Y:S02]  /*1410*/  IADD3 R2, R15.reuse, 0x77, RZ ;  /* 0x000000770f027810 */ /* 0x042fe40007ffe0ff */
[----:B--2---:R-:W-:-:S03]  /*1420*/  IADD3 R4, R15, 0x7b, RZ ;  /* 0x0000007b0f047810 */ /* 0x004fc60007ffe0ff */
[----:B------:R0:W-:Y:S04]  /*1430*/  STL [R1+0x49e4], R2 ;  /* 0x0049e40201007387 */ /* 0x0001e80000100800 */
[----:B------:R1:W-:Y:S01]  /*1440*/  STL [R1+0x49e8], R3 ;  /* 0x0049e80301007387 */ /* 0x0003e20000100800 */
[C---:B0-----:R-:W-:Y:S02]  /*1450*/  IADD3 R2, R15.reuse, 0x79, RZ ;  /* 0x000000790f027810 */ /* 0x041fe40007ffe0ff */
[----:B-1----:R-:W-:-:S03]  /*1460*/  IADD3 R3, R15, 0x7a, RZ ;  /* 0x0000007a0f037810 */ /* 0x002fc60007ffe0ff */
[----:B------:R-:W-:Y:S04]  /*1470*/  STL [R1+0x49ec], R2 ;  /* 0x0049ec0201007387 */ /* 0x000fe80000100800 */
[----:B------:R-:W-:Y:S04]  /*1480*/  STL [R1+0x49f0], R3 ;  /* 0x0049f00301007387 */ /* 0x000fe80000100800 */
[----:B------:R0:W-:Y:S04]  /*1490*/  STL [R1+0x49f4], R4 ;  /* 0x0049f40401007387 */ /* 0x0001e80000100800 */
[----:B------:R1:W-:Y:S01]  /*14a0*/  STL [R1+0x49fc], R5 ;  /* 0x0049fc0501007387 */ /* 0x0003e20000100800 */
[----:B0-----:R-:W-:-:S02]  /*14b0*/  IADD3 R4, R15, 0x7d, RZ ;  /* 0x0000007d0f047810 */ /* 0x001fc40007ffe0ff */
[----:B-1----:R-:W-:-:S03]  /*14c0*/  IADD3 R5, R15, 0x7f, RZ ;  /* 0x0000007f0f057810 */ /* 0x002fc60007ffe0ff */
[----:B------:R0:W-:Y:S04]  /*14d0*/  STL [R1+0x49f8], R4 ;  /* 0x0049f80401007387 */ /* 0x0001e80000100800 */
[----:B------:R-:W-:Y:S04]  /*14e0*/  STL [R1+0x4a00], R6 ;  /* 0x004a000601007387 */ /* 0x000fe80000100800 */
[----:B------:R-:W-:Y:S01]  /*14f0*/  STL [R1+0x2000], R28 ;  /* 0x0020001c01007387 */ /* 0x000fe20000100800 */
[----:B0-----:R-:W-:-:S03]  /*1500*/  LOP3.LUT R4, R0, 0x40, R14, 0xfe, !PT ;  /* 0x0000004000047812 */ /* 0x001fc600078efe0e */
[----:B------:R0:W-:Y:S01]  /*1510*/  STL [R1+0x4a04], R5 ;  /* 0x004a040501007387 */ /* 0x0001e20000100800 */
[----:B------:R-:W-:-:S03]  /*1520*/  LOP3.LUT R0, R28, 0x80, RZ, 0xfc, !PT ;  /* 0x000000801c007812 */ /* 0x000fc600078efcff */
[----:B------:R1:W-:Y:S04]  /*1530*/  STL [R1+0x2004], R4 ;  /* 0x0020040401007387 */ /* 0x0003e80000100800 */
[----:B------:R2:W-:Y:S01]  /*1540*/  STL [R1+0x2008], R0 ;  /* 0x0020080001007387 */ /* 0x0005e20000100800 */
[C---:B0-----:R-:W-:Y:S02]  /*1550*/  LOP3.LUT R5, R28.reuse, 0xc0, RZ, 0xfc, !PT ;  /* 0x000000c01c057812 */ /* 0x041fe400078efcff */
[----:B-1----:R-:W-:-:S03]  /*1560*/  LOP3.LUT R4, R28, 0x100, RZ, 0xfc, !PT ;  /* 0x000001001c047812 */ /* 0x002fc600078efcff */
[----:B------:R0:W-:Y:S01]  /*1570*/  STL [R1+0x200c], R5 ;  /* 0x00200c0501007387 */ /* 0x0001e20000100800 */
[----:B--2---:R-:W-:-:S03]  /*1580*/  LOP3.LUT R0, R28, 0x140, RZ, 0xfc, !PT ;  /* 0x000001401c007812 */ /* 0x004fc600078efcff */
[----:B------:R1:W-:Y:S01]  /*1590*/  STL [R1+0x2010], R4 ;  /* 0x0020100401007387 */ /* 0x0003e20000100800 */
[C---:B0-----:R-:W-:Y:S02]  /*15a0*/  LOP3.LUT R5, R28.reuse, 0x180, RZ, 0xfc, !PT ;  /* 0x000001801c057812 */ /* 0x041fe400078efcff */
[----:B-1----:R-:W-:-:S03]  /*15b0*/  LOP3.LUT R4, R28, 0x1c0, RZ, 0xfc, !PT ;  /* 0x000001c01c047812 */ /* 0x002fc600078efcff */
[----:B------:R0:W-:Y:S04]  /*15c0*/  STL [R1+0x2018], R5 ;  /* 0x0020180501007387 */ /* 0x0001e80000100800 */
[----:B------:R0:W-:Y:S04]  /*15d0*/  STL [R1+0x2014], R0 ;  /* 0x0020140001007387 */ /* 0x0001e80000100800 */
[----:B------:R0:W-:Y:S01]  /*15e0*/  STL [R1+0x201c], R4 ;  /* 0x00201c0401007387 */ /* 0x0001e20000100800 */
[----:B------:R-:W-:Y:S05]  /*15f0*/  @P0 BRA `(.L_x_0) ;  /* 0x00001f7000000947 */ /* 0x000fea0003800000 */
[----:B0-----:R-:W-:Y:S01]  /*1600*/  IMAD.SHL.U32 R0, R12, 0x200, RZ ;  /* 0x000002000c007824 */ /* 0x001fe200078e00ff */
[----:B------:R-:W-:Y:S01]  /*1610*/  CS2R R24, SRZ ;  /* 0x0000000000187805 */ /* 0x000fe2000001ff00 */
[----:B------:R-:W-:Y:S01]  /*1620*/  CS2R R26, SRZ ;  /* 0x00000000001a7805 */ /* 0x000fe2000001ff00 */
[----:B------:R-:W-:Y:S01]  /*1630*/  CS2R R20, SRZ ;  /* 0x0000000000147805 */ /* 0x000fe2000001ff00 */
[----:B------:R-:W-:Y:S01]  /*1640*/  CS2R R22, SRZ ;  /* 0x0000000000167805 */ /* 0x000fe2000001ff00 */
[----:B------:R0:W-:Y:S01]  /*1650*/  STL [R1+0x4808], R0 ;  /* 0x0048080001007387 */ /* 0x0001e20000100800 */
[----:B------:R-:W-:Y:S01]  /*1660*/  CS2R R16, SRZ ;  /* 0x0000000000107805 */ /* 0x000fe2000001ff00 */
[----:B------:R-:W-:Y:S01]  /*1670*/  CS2R R18, SRZ ;  /* 0x0000000000127805 */ /* 0x000fe2000001ff00 */
[----:B------:R-:W-:Y:S01]  /*1680*/  CS2R R12, SRZ ;  /* 0x00000000000c7805 */ /* 0x000fe2000001ff00 */
[----:B------:R0:W-:Y:S01]  /*1690*/  STL [R1], RZ ;  /* 0x000000ff01007387 */ /* 0x0001e20000100800 */
[----:B------:R-:W-:Y:S01]  /*16a0*/  CS2R R14, SRZ ;  /* 0x00000000000e7805 */ /* 0x000fe2000001ff00 */
[----:B------:R-:W-:Y:S01]  /*16b0*/  CS2R R8, SRZ ;  /* 0x0000000000087805 */ /* 0x000fe2000001ff00 */
[----:B------:R-:W-:Y:S01]  /*16c0*/  CS2R R10, SRZ ;  /* 0x00000000000a7805 */ /* 0x000fe2000001ff00 */
[----:B------:R0:W-:Y:S01]  /*16d0*/  STL [R1+0x4], RZ ;  /* 0x000004ff01007387 */ /* 0x0001e20000100800 */
[----:B------:R-:W-:Y:S01]  /*16e0*/  CS2R R4, SRZ ;  /* 0x0000000000047805 */ /* 0x000fe2000001ff00 */
[----:B------:R-:W-:-:S02]  /*16f0*/  CS2R R6, SRZ ;  /* 0x0000000000067805 */ /* 0x000fc4000001ff00 */
[----:B------:R0:W-:Y:S04]  /*1700*/  STL [R1+0x8], RZ ;  /* 0x000008ff01007387 */ /* 0x0001e80000100800 */
        /* <DEDUP_REMOVED lines=484> */
[----:B------:R0:W-:Y:S01]  /*3550*/  STL [R1+0x82c], RZ ;  /* 0x00082cff01007387 */ /* 0x0001e20000100800 */
[----:B------:R-:W-:Y:S05]  /*3560*/  BRA `(.L_x_1) ;  /* 0x0010267000007947 */ /* 0x000fea0003800000 */
.L_x_0:
[----:B------:R-:W2:Y:S04]  /*3570*/  LDL R23, [R1+0x2008] ;  /* 0x0020080001177983 */ /* 0x000ea80000100800 */
[----:B------:R-:W3:Y:S04]  /*3580*/  LDL R12, [R1+0x49f4] ;  /* 0x0049f400010c7983 */ /* 0x000ee80000100800 */
[----:B------:R-:W4:Y:S04]  /*3590*/  LDL R22, [R1+0x2004] ;  /* 0x0020040001167983 */ /* 0x000f280000100800 */
[----:B------:R-:W5:Y:S04]  /*35a0*/  LDL R16, [R1+0x200c] ;  /* 0x00200c0001107983 */ /* 0x000f680000100800 */
[----:B------:R-:W5:Y:S01]  /*35b0*/  LDL R6, [R1+0x2018] ;  /* 0x0020180001067983 */ /* 0x000f620000100800 */
[----:B------:R-:W-:Y:S01]  /*35c0*/  IMAD.MOV.U32 R13, RZ, RZ, R0 ;  /* 0x000000ffff0d7224 */ /* 0x000fe200078e0000 */
[----:B0-----:R-:W-:Y:S01]  /*35d0*/  IABS R0, c[0x0][0x178] ;  /* 0x00005e0000007a13 */ /* 0x001fe20000000000 */
[----:B------:R-:W-:Y:S01]  /*35e0*/  IMAD.MOV.U32 R11, RZ, RZ, R2 ;  /* 0x000000ffff0b7224 */ /* 0x000fe200078e0002 */
[----:B------:R-:W5:Y:S03]  /*35f0*/  LDL R17, [R1+0x2010] ;  /* 0x0020100001117983 */ /* 0x000f660000100800 */
[----:B------:R-:W-:Y:S01]  /*3600*/  IMAD.MOV.U32 R20, RZ, RZ, R0 ;  /* 0x000000ffff147224 */ /* 0x000fe200078e0000 */
[----:B------:R-:W5:Y:S01]  /*3610*/  LDL R14, [R1+0x201c] ;  /* 0x00201c00010e7983 */ /* 0x000f620000100800 */
[----:B------:R-:W-:Y:S01]  /*3620*/  IMAD.MOV.U32 R15, RZ, RZ, R29 ;  /* 0x000000ffff0f7224 */ /* 0x000fe200078e001d */
[----:B------:R-:W-:Y:S01]  /*3630*/  IABS R29, c[0x0][0x17c] ;  /* 0x00005f00001d7a13 */ /* 0x000fe20000000000 */
[----:B------:R-:W0:Y:S01]  /*3640*/  I2F.RP R2, R20 ;  /* 0x0000001400027306 */ /* 0x000e220000209400 */
[----:B------:R-:W5:Y:S04]  /*3650*/  LDL R5, [R1+0x49d8] ;  /* 0x0049d80001057983 */ /* 0x000f680000100800 */
[----:B------:R-:W5:Y:S03]  /*3660*/  LDL R18, [R1+0x49f8] ;  /* 0x0049f80001127983 */ /* 0x000f660000100800 */
[----:B------:R-:W1:Y:S01]  /*3670*/  I2F.RP R0, R29 ;  /* 0x0000001d00007306 */ /* 0x000e620000209400 */
[----:B------:R-:W5:Y:S04]  /*3680*/  LDL R7, [R1+0x49e4] ;  /* 0x0049e40001077983 */ /* 0x000f680000100800 */
[----:B------:R-:W5:Y:S03]  /*3690*/  LDL R8, [R1+0x49fc] ;  /* 0x0049fc0001087983 */ /* 0x000f660000100800 */
[----:B0-----:R-:W0:Y:S01]  /*36a0*/  MUFU.RCP R2, R2 ;  /* 0x0000000200027308 */ /* 0x001e220000001000 */
[----:B------:R-:W5:Y:S04]  /*36b0*/  LDL R10, [R1+0x49e8] ;  /* 0x0049e800010a7983 */ /* 0x000f680000100800 */
[----:B------:R-:W5:Y:S03]  /*36c0*/  LDL R19, [R1+0x49e0] ;  /* 0x0049e00001137983 */ /* 0x000f660000100800 */
[----:B-1----:R-:W1:Y:S01]  /*36d0*/  MUFU.RCP R0, R0 ;  /* 0x0000000000007308 */ /* 0x002e620000001000 */
[----:B------:R-:W-:Y:S01]  /*36e0*/  IMAD.MOV.U32 R9, RZ, RZ, R3 ;  /* 0x000000ffff097224 */ /* 0x000fe200078e0003 */
[----:B0-----:R-:W-:-:S06]  /*36f0*/  IADD3 R2, R2, 0xffffffe, RZ ;  /* 0x0ffffffe02027810 */ /* 0x001fcc0007ffe0ff */
[----:B------:R-:W0:Y:S01]  /*3700*/  F2I.FTZ.U32.TRUNC.NTZ R3, R2 ;  /* 0x0000000200037305 */ /* 0x000e22000021f000 */
[----:B-1----:R-:W-:-:S07]  /*3710*/  IADD3 R0, R0, 0xffffffe, RZ ;  /* 0x0ffffffe00007810 */ /* 0x002fce0007ffe0ff */
[----:B------:R0:W1:Y:S02]  /*3720*/  F2I.FTZ.U32.TRUNC.NTZ R25, R0 ;  /* 0x0000000000197305 */ /* 0x000064000021f000 */
[----:B0-----:R-:W-:-:S04]  /*3730*/  IMAD.MOV R0, RZ, RZ, -R3 ;  /* 0x000000ffff007224 */ /* 0x001fc800078e0a03 */
[----:B------:R-:W-:Y:S02]  /*3740*/  IMAD R4, R0, R20, RZ ;  /* 0x0000001400047224 */ /* 0x000fe400078e02ff */
[----:B-1----:R-:W-:Y:S02]  /*3750*/  IMAD.MOV R0, RZ, RZ, -R25 ;  /* 0x000000ffff007224 */ /* 0x002fe400078e0a19 */
[----:B------:R-:W-:Y:S02]  /*3760*/  IMAD.MOV.U32 R24, RZ, RZ, RZ ;  /* 0x000000ffff187224 */ /* 0x000fe400078e00ff */
[----:B------:R-:W-:-:S04]  /*3770*/  IMAD R0, R0, R29, RZ ;  /* 0x0000001d00007224 */ /* 0x000fc800078e02ff */
[----:B------:R-:W-:Y:S01]  /*3780*/  IMAD.HI.U32 R24, R25, R0, R24 ;  /* 0x0000000019187227 */ /* 0x000fe200078e0018 */
[----:B--2---:R-:W-:-:S03]  /*3790*/  IABS R26, R23 ;  /* 0x00000017001a7213 */ /* 0x004fc60000000000 */
[----:B---3--:R-:W-:Y:S02]  /*37a0*/  IMAD.MOV.U32 R23, RZ, RZ, R12 ;  /* 0x000000ffff177224 */ /* 0x008fe400078e000c */
[----:B------:R-:W2:Y:S01]  /*37b0*/  LDL R12, [R1+0x4a04] ;  /* 0x004a0400010c7983 */ /* 0x000ea20000100800 */
[----:B----4-:R-:W-:-:S03]  /*37c0*/  IABS R27, R22 ;  /* 0x00000016001b7213 */ /* 0x010fc60000000000 */
[----:B------:R-:W3:Y:S01]  /*37d0*/  LDL R22, [R1+0x1ffc] ;  /* 0x001ffc0001167983 */ /* 0x000ee20000100800 */
[----:B-----5:R-:W-:Y:S02]  /*37e0*/  IABS R25, R16 ;  /* 0x0000001000197213 */ /* 0x020fe40000000000 */
[----:B------:R-:W-:Y:S01]  /*37f0*/  IABS R16, R13 ;  /* 0x0000000d00107213 */ /* 0x000fe20000000000 */
[----:B------:R-:W-:Y:S01]  /*3800*/  IMAD.MOV.U32 R13, RZ, RZ, R15 ;  /* 0x000000ffff0d7224 */ /* 0x000fe200078e000f */
[----:B------:R-:W-:Y:S02]  /*3810*/  IABS R15, R6 ;  /* 0x00000006000f7213 */ /* 0x000fe40000000000 */
[----:B------:R-:W4:Y:S01]  /*3820*/  LDL R6, [R1+0x4a00] ;  /* 0x004a000001067983 */ /* 0x000f220000100800 */
[----:B------:R-:W-:Y:S01]  /*3830*/  IMAD.MOV.U32 R2, RZ, RZ, RZ ;  /* 0x000000ffff027224 */ /* 0x000fe200078e00ff */
[----:B------:R-:W-:-:S03]  /*3840*/  IABS R28, R28 ;  /* 0x0000001c001c7213 */ /* 0x000fc60000000000 */
[----:B------:R-:W-:Y:S01]  /*3850*/  IMAD.HI.U32 R2, R3, R4, R2 ;  /* 0x0000000403027227 */ /* 0x000fe200078e0002 */
[----:B------:R-:W-:-:S05]  /*3860*/  IABS R17, R17 ;  /* 0x0000001100117213 */ /* 0x000fca0000000000 */
[----:B------:R-:W-:-:S04]  /*3870*/  IMAD.HI.U32 R4, R2, R28, RZ ;  /* 0x0000001c02047227 */ /* 0x000fc800078e00ff */
[----:B------:R-:W-:-:S04]  /*3880*/  IMAD.HI.U32 R3, R2, R27, RZ ;  /* 0x0000001b02037227 */ /* 0x000fc800078e00ff */
[----:B------:R-:W-:-:S04]  /*3890*/  IMAD.HI.U32 R0, R2, R26, RZ ;  /* 0x0000001a02007227 */ /* 0x000fc800078e00ff */
[----:B------:R-:W-:Y:S02]  /*38a0*/  IMAD.MOV R4, RZ, RZ, -R4 ;  /* 0x000000ffff047224 */ /* 0x000fe400078e0a04 */
[----:B------:R-:W-:Y:S02]  /*38b0*/  IMAD.MOV R3, RZ, RZ, -R3 ;  /* 0x000000ffff037224 */ /* 0x000fe400078e0a03 */
[----:B------:R-:W-:Y:S02]  /*38c0*/  IMAD.MOV R0, RZ, RZ, -R0 ;  /* 0x000000ffff007224 */ /* 0x000fe400078e0a00 */
[C---:B------:R-:W-:Y:S02]  /*38d0*/  IMAD R28, R20.reuse, R4, R28 ;  /* 0x00000004141c7224 */ /* 0x040fe400078e021c */
[C---:B------:R-:W-:Y:S02]  /*38e0*/  IMAD R27, R20.reuse, R3, R27 ;  /* 0x00000003141b7224 */ /* 0x040fe400078e021b */
[----:B------:R-:W-:-:S02]  /*38f0*/  IMAD R26, R20, R0, R26 ;  /* 0x00000000141a7224 */ /* 0x000fc400078e021a */
[----:B------:R-:W-:-:S04]  /*3900*/  IMAD.HI.U32 R3, R2, R25, RZ ;  /* 0x0000001902037227 */ /* 0x000fc800078e00ff */
[----:B------:R-:W-:-:S04]  /*3910*/  IMAD.HI.U32 R0, R2, R17, RZ ;  /* 0x0000001102007227 */ /* 0x000fc800078e00ff */
[----:B------:R-:W-:Y:S01]  /*3920*/  IMAD.HI.U32 R4, R2, R16, RZ ;  /* 0x0000001002047227 */ /* 0x000fe200078e00ff */
[----:B------:R-:W-:-:S03]  /*3930*/  IABS R14, R14 ;  /* 0x0000000e000e7213 */ /* 0x000fc60000000000 */
        /* <DEDUP_REMOVED lines=8> */
[----:B------:R-:W-:Y:S02]  /*39c0*/  IMAD.MOV R3, RZ, RZ, -R3 ;  /* 0x000000ffff037224 */ /* 0x000fe400078e0a03 */
[----:B------:R-:W-:Y:S02]  /*39d0*/  IMAD.MOV R2, RZ, RZ, -R2 ;  /* 0x000000ffff027224 */ /* 0x000fe400078e0a02 */
[C---:B------:R-:W-:Y:S01]  /*39e0*/  IMAD R15, R20.reuse, R3, R15 ;  /* 0x00000003140f7224 */ /* 0x040fe200078e020f */
[----:B------:R-:W-:Y:S01]  /*39f0*/  IABS R3, R18 ;  /* 0x0000001200037213 */ /* 0x000fe20000000000 */
[----:B------:R-:W-:Y:S01]  /*3a00*/  IMAD R14, R20, R2, R14 ;  /* 0x00000002140e7224 */ /* 0x000fe200078e020e */
[----:B------:R-:W-:Y:S01]  /*3a10*/  IABS R2, R8 ;  /* 0x0000000800027213 */ /* 0x000fe20000000000 */
[----:B------:R-:W-:Y:S01]  /*3a20*/  IMAD.MOV.U32 R18, RZ, RZ, R7 ;  /* 0x000000ffff127224 */ /* 0x000fe200078e0007 */
[----:B--2---:R-:W-:Y:S01]  /*3a30*/  IABS R4, R12 ;  /* 0x0000000c00047213 */ /* 0x004fe20000000000 */
[----:B------:R-:W-:Y:S01]  /*3a40*/  IMAD.MOV.U32 R12, RZ, RZ, R9 ;  /* 0x000000ffff0c7224 */ /* 0x000fe200078e0009 */
[----:B---3--:R-:W-:Y:S01]  /*3a50*/  IABS R0, R22 ;  /* 0x0000001600007213 */ /* 0x008fe20000000000 */
[----:B------:R-:W-:-:S02]  /*3a60*/  IMAD.MOV.U32 R9, RZ, RZ, R11 ;  /* 0x000000ffff097224 */ /* 0x000fc400078e000b */
[----:B------:R-:W-:Y:S01]  /*3a70*/  IMAD.MOV.U32 R11, RZ, RZ, R5 ;  /* 0x000000ffff0b7224 */ /* 0x000fe200078e0005 */
[----:B----4-:R-:W-:Y:S01]  /*3a80*/  IABS R5, R6 ;  /* 0x0000000600057213 */ /* 0x010fe20000000000 */
[----:B------:R-:W-:-:S04]  /*3a90*/  IMAD.HI.U32 R6, R24, R0, RZ ;  /* 0x0000000018067227 */ /* 0x000fc800078e00ff */
[----:B------:R-:W-:Y:S02]  /*3aa0*/  IMAD.MOV R6, RZ, RZ, -R6 ;  /* 0x000000ffff067224 */ /* 0x000fe400078e0a06 */
[----:B------:R-:W-:-:S04]  /*3ab0*/  IMAD.HI.U32 R7, R24, R4, RZ ;  /* 0x0000000418077227 */ /* 0x000fc800078e00ff */
[----:B------:R-:W-:-:S04]  /*3ac0*/  IMAD.HI.U32 R8, R24, R5, RZ ;  /* 0x0000000518087227 */ /* 0x000fc800078e00ff */
[----:B------:R-:W-:Y:S02]  /*3ad0*/  IMAD R0, R29, R6, R0 ;  /* 0x000000061d007224 */ /* 0x000fe400078e0200 */
[----:B------:R-:W-:-:S04]  /*3ae0*/  IMAD.HI.U32 R6, R24, R3, RZ ;  /* 0x0000000318067227 */ /* 0x000fc800078e00ff */
[----:B------:R-:W-:Y:S02]  /*3af0*/  IMAD.MOV R7, RZ, RZ, -R7 ;  /* 0x000000ffff077224 */ /* 0x000fe400078e0a07 */
[----:B------:R-:W-:Y:S02]  /*3b00*/  IMAD.MOV R8, RZ, RZ, -R8 ;  /* 0x000000ffff087224 */ /* 0x000fe400078e0a08 */
[----:B------:R-:W-:Y:S02]  /*3b10*/  IMAD.MOV R6, RZ, RZ, -R6 ;  /* 0x000000ffff067224 */ /* 0x000fe400078e0a06 */
[C---:B------:R-:W-:Y:S02]  /*3b20*/  IMAD R4, R29.reuse, R7, R4 ;  /* 0x000000071d047224 */ /* 0x040fe400078e0204 */
[C---:B------:R-:W-:Y:S02]  /*3b30*/  IMAD R8, R29.reuse, R8, R5 ;  /* 0x000000081d087224 */ /* 0x040fe400078e0205 */
[----:B------:R-:W-:Y:S01]  /*3b40*/  IMAD R6, R29, R6, R3 ;  /* 0x000000061d067224 */ /* 0x000fe200078e0203 */
[----:B------:R-:W-:Y:S01]  /*3b50*/  IABS R7, R23 ;  /* 0x0000001700077213 */ /* 0x000fe20000000000 */
[----:B------:R0:W-:Y:S01]  /*3b60*/  STL [R1+0x50], R4 ;  /* 0x0000500401007387 */ /* 0x0001e20000100800 */
[----:B------:R-:W-:-:S03]  /*3b70*/  IABS R5, R12 ;  /* 0x0000000c00057213 */ /* 0x000fc60000000000 */
[----:B------:R-:W-:Y:S01]  /*3b80*/  STL [R1+0x4c], R8 ;  /* 0x00004c0801007387 */ /* 0x000fe20000100800 */
[----:B------:R-:W-:Y:S01]  /*3b90*/  IABS R3, R9 ;  /* 0x0000000900037213 */ /* 0x000fe20000000000 */
[C---:B------:R-:W-:Y:S02]  /*3ba0*/  IMAD.HI.U32 R9, R24.reuse, R7, RZ ;  /* 0x0000000718097227 */ /* 0x040fe400078e00ff */
[----:B------:R1:W-:Y:S02]  /*3bb0*/  STL [R1+0x48], R6 ;  /* 0x0000480601007387 */ /* 0x0003e40000100800 */
[----:B0-----:R-:W-:Y:S02]  /*3bc0*/  IMAD.HI.U32 R4, R24, R2, RZ ;  /* 0x0000000218047227 */ /* 0x001fe400078e00ff */
[----:B------:R-:W2:Y:S02]  /*3bd0*/  LDL R12, [R1+0x49d4] ;  /* 0x0049d400010c7983 */ /* 0x000ea40000100800 */
[----:B------:R-:W-:-:S02]  /*3be0*/  IMAD.MOV R4, RZ, RZ, -R4 ;  /* 0x000000ffff047224 */ /* 0x000fc400078e0a04 */
[----:B------:R-:W-:Y:S02]  /*3bf0*/  IMAD.MOV R9, RZ, RZ, -R9 ;  /* 0x000000ffff097224 */ /* 0x000fe400078e0a09 */
[----:B-1----:R-:W-:-:S04]  /*3c00*/  IMAD.HI.U32 R6, R24, R5, RZ ;  /* 0x0000000518067227 */ /* 0x002fc800078e00ff */
[C---:B------:R-:W-:Y:S02]  /*3c10*/  IMAD R2, R29.reuse, R4, R2 ;  /* 0x000000041d027224 */ /* 0x040fe400078e0202 */
[----:B------:R-:W-:Y:S02]  /*3c20*/  IMAD.MOV R6, RZ, RZ, -R6 ;  /* 0x000000ffff067224 */ /* 0x000fe400078e0a06 */
[C---:B------:R-:W-:Y:S01]  /*3c30*/  IMAD R9, R29.reuse, R9, R7 ;  /* 0x000000091d097224 */ /* 0x040fe200078e0207 */
[----:B------:R-:W-:Y:S01]  /*3c40*/  IABS R4, R10 ;  /* 0x0000000a00047213 */ /* 0x000fe20000000000 */
[----:B------:R0:W-:Y:S01]  /*3c50*/  STL [R1+0x44], R2 ;  /* 0x0000440201007387 */ /* 0x0001e20000100800 */
[----:B------:R-:W-:Y:S02]  /*3c60*/  IMAD R5, R29, R6, R5 ;  /* 0x000000061d057224 */ /* 0x000fe400078e0205 */
[----:B------:R-:W-:Y:S01]  /*3c70*/  IMAD.HI.U32 R8, R24, R3, RZ ;  /* 0x0000000318087227 */ /* 0x000fe200078e00ff */
[----:B------:R-:W3:Y:S01]  /*3c80*/  LDL R10, [R1+0x49d0] ;  /* 0x0049d000010a7983 */ /* 0x000ee20000100800 */
[----:B------:R-:W-:-:S03]  /*3c90*/  IABS R6, R19 ;  /* 0x0000001300067213 */ /* 0x000fc60000000000 */
[----:B------:R-:W-:Y:S01]  /*3ca0*/  STL [R1+0x40], R9 ;  /* 0x0000400901007387 */ /* 0x000fe20000100800 */
[----:B0-----:R-:W-:-:S03]  /*3cb0*/  IABS R2, R18 ;  /* 0x0000001200027213 */ /* 0x001fc60000000000 */
[----:B------:R-:W4:Y:S01]  /*3cc0*/  LDL R18, [R1+0x49cc] ;  /* 0x0049cc0001127983 */ /* 0x000f220000100800 */
[----:B------:R-:W-:-:S03]  /*3cd0*/  IMAD.MOV R8, RZ, RZ, -R8 ;  /* 0x000000ffff087224 */ /* 0x000fc600078e0a08 */
[----:B------:R0:W-:Y:S04]  /*3ce0*/  STL [R1+0x3c], R5 ;  /* 0x00003c0501007387 */ /* 0x0001e80000100800 */
[----:B------:R-:W5:Y:S01]  /*3cf0*/  LDL R19, [R1+0x49c8] ;  /* 0x0049c80001137983 */ /* 0x000f620000100800 */
[----:B------:R-:W-:Y:S02]  /*3d00*/  IMAD R8, R29, R8, R3 ;  /* 0x000000081d087224 */ /* 0x000fe400078e0203 */
[----:B------:R-:W-:Y:S01]  /*3d10*/  IMAD.HI.U32 R7, R24, R4, RZ ;  /* 0x0000000418077227 */ /* 0x000fe200078e00ff */
[----:B------:R-:W-:Y:S02]  /*3d20*/  IABS R3, R13 ;  /* 0x0000000d00037213 */ /* 0x000fe40000000000 */
[----:B------:R-:W-:Y:S01]  /*3d30*/  STL [R1+0x38], R8 ;  /* 0x0000380801007387 */ /* 0x000fe20000100800 */
[----:B------:R-:W-:-:S03]  /*3d40*/  IMAD.MOV R7, RZ, RZ, -R7 ;  /* 0x000000ffff077224 */ /* 0x000fc600078e0a07 */
[----:B------:R-:W5:Y:S01]  /*3d50*/  LDL R13, [R1+0x49c4] ;  /* 0x0049c400010d7983 */ /* 0x000f620000100800 */
[----:B------:R-:W-:Y:S01]  /*3d60*/  IMAD R7, R29, R7, R4 ;  /* 0x000000071d077224 */ /* 0x000fe200078e0204 */
[----:B------:R-:W-:-:S04]  /*3d70*/  IABS R4, R11 ;  /* 0x0000000b00047213 */ /* 0x000fc80000000000 */
[----:B------:R1:W-:Y:S04]  /*3d80*/  STL [R1+0x34], R7 ;  /* 0x0000340701007387 */ /* 0x0003e80000100800 */
[----:B------:R-:W5:Y:S01]  /*3d90*/  LDL R11, [R1+0x49c0] ;  /* 0x0049c000010b7983 */ /* 0x000f620000100800 */
[----:B0-----:R-:W-:-:S04]  /*3da0*/  IMAD.HI.U32 R5, R24, R2, RZ ;  /* 0x0000000218057227 */ /* 0x001fc800078e00ff */
[----:B------:R-:W-:-:S04]  /*3db0*/  IMAD.MOV R5, RZ, RZ, -R5 ;  /* 0x000000ffff057224 */ /* 0x000fc800078e0a05 */
[----:B------:R-:W-:Y:S02]  /*3dc0*/  IMAD R2, R29, R5, R2 ;  /* 0x000000051d027224 */ /* 0x000fe400078e0202 */
[----:B------:R-:W-:-:S03]  /*3dd0*/  IMAD.HI.U32 R9, R24, R6, RZ ;  /* 0x0000000618097227 */ /* 0x000fc600078e00ff */
[----:B------:R3:W-:Y:S01]  /*3de0*/  STL [R1+0x30], R2 ;  /* 0x0000300201007387 */ /* 0x0007e20000100800 */
[----:B-1----:R-:W-:-:S04]  /*3df0*/  IMAD.HI.U32 R7, R24, R3, RZ ;  /* 0x0000000318077227 */ /* 0x002fc800078e00ff */
[----:B------:R-:W-:Y:S02]  /*3e00*/  IMAD.MOV R9, RZ, RZ, -R9 ;  /* 0x000000ffff097224 */ /* 0x000fe400078e0a09 */
[----:B------:R-:W-:-:S04]  /*3e10*/  IMAD.HI.U32 R8, R24, R4, RZ ;  /* 0x0000000418087227 */ /* 0x000fc800078e00ff */
[----:B------:R-:W-:Y:S02]  /*3e20*/  IMAD.MOV R7, RZ, RZ, -R7 ;  /* 0x000000ffff077224 */ /* 0x000fe400078e0a07 */
[C---:B------:R-:W-:Y:S02]  /*3e30*/  IMAD R9, R29.reuse, R9, R6 ;  /* 0x000000091d097224 */ /* 0x040fe400078e0206 */
[----:B------:R-:W-:Y:S02]  /*3e40*/  IMAD.MOV R8, RZ, RZ, -R8 ;  /* 0x000000ffff087224 */ /* 0x000fe400078e0a08 */
[C---:B------:R-:W-:Y:S02]  /*3e50*/  IMAD R7, R29.reuse, R7, R3 ;  /* 0x000000071d077224 */ /* 0x040fe400078e0203 */
[----:B------:R-:W-:Y:S01]  /*3e60*/  IMAD R8, R29, R8, R4 ;  /* 0x000000081d087224 */ /* 0x000fe200078e0204 */
[----:B--2---:R-:W-:Y:S02]  /*3e70*/  IABS R5, R12 ;  /* 0x0000000c00057213 */ /* 0x004fe40000000000 */
[----:B------:R-:W2:Y:S04]  /*3e80*/  LDL R12, [R1+0x49bc] ;  /* 0x0049bc00010c7983 */ /* 0x000ea80000100800 */
[----:B------:R-:W-:Y:S01]  /*3e90*/  STL [R1+0x1a0], R9 ;  /* 0x0001a00901007387 */ /* 0x000fe20000100800 */
[----:B------:R-:W-:-:S04]  /*3ea0*/  IMAD.HI.U32 R6, R24, R5, RZ ;  /* 0x0000000518067227 */ /* 0x000fc800078e00ff */
[----:B------:R-:W-:Y:S01]  /*3eb0*/  IMAD.MOV R6, RZ, RZ, -R6 ;  /* 0x000000ffff067224 */ /* 0x000fe200078e0a06 */
[----:B---3--:R-:W-:Y:S02]  /*3ec0*/  IABS R2, R10 ;  /* 0x0000000a00027213 */ /* 0x008fe40000000000 */
[----:B------:R-:W3:Y:S04]  /*3ed0*/  LDL R10, [R1+0x49b8] ;  /* 0x0049b800010a7983 */ /* 0x000ee80000100800 */
[----:B------:R0:W-:Y:S01]  /*3ee0*/  STL [R1+0x1b4], R7 ;  /* 0x0001b40701007387 */ /* 0x0001e20000100800 */
[----:B----4-:R-:W-:-:S03]  /*3ef0*/  IABS R3, R18 ;  /* 0x0000001200037213 */ /* 0x010fc60000000000 */
[----:B------:R-:W4:Y:S04]  /*3f00*/  LDL R18, [R1+0x49b4] ;  /* 0x0049b40001127983 */ /* 0x000f280000100800 */
[----:B------:R-:W-:Y:S01]  /*3f10*/  STL [R1+0x1a8], R8 ;  /* 0x0001a80801007387 */ /* 0x000fe20000100800 */
[----:B-----5:R-:W-:-:S03]  /*3f20*/  IABS R4, R19 ;  /* 0x0000001300047213 */ /* 0x020fc60000000000 */
[----:B------:R-:W5:Y:S01]  /*3f30*/  LDL R19, [R1+0x49b0] ;  /* 0x0049b00001137983 */ /* 0x000f620000100800 */
[----:B------:R-:W-:Y:S02]  /*3f40*/  IMAD R6, R29, R6, R5 ;  /* 0x000000061d067224 */ /* 0x000fe400078e0205 */
[----:B0-----:R-:W-:-:S03]  /*3f50*/  IMAD.HI.U32 R7, R24, R2, RZ ;  /* 0x0000000218077227 */ /* 0x001fc600078e00ff */
[----:B------:R0:W-:Y:S01]  /*3f60*/  STL [R1+0x1b0], R6 ;  /* 0x0001b00601007387 */ /* 0x0001e20000100800 */
[----:B------:R-:W-:Y:S01]  /*3f70*/  IMAD.MOV R7, RZ, RZ, -R7 ;  /* 0x000000ffff077224 */ /* 0x000fe200078e0a07 */
[----:B------:R-:W-:Y:S02]  /*3f80*/  IABS R5, R13 ;  /* 0x0000000d00057213 */ /* 0x000fe40000000000 */
[----:B------:R-:W5:Y:S01]  /*3f90*/  LDL R13, [R1+0x49ac] ;  /* 0x0049ac00010d7983 */ /* 0x000f620000100800 */
[----:B------:R-:W-:-:S05]  /*3fa0*/  IMAD R7, R29, R7, R2 ;  /* 0x000000071d077224 */ /* 0x000fca00078e0202 */
[----:B------:R1:W-:Y:S01]  /*3fb0*/  STL [R1+0x1ac], R7 ;  /* 0x0001ac0701007387 */ /* 0x0003e20000100800 */
[----:B------:R-:W-:-:S03]  /*3fc0*/  IABS R2, R11 ;  /* 0x0000000b00027213 */ /* 0x000fc60000000000 */
[----:B------:R-:W5:Y:S01]  /*3fd0*/  LDL R11, [R1+0x49a8] ;  /* 0x0049a800010b7983 */ /* 0x000f620000100800 */
[----:B0-----:R-:W-:-:S04]  /*3fe0*/  IMAD.HI.U32 R6, R24, R3, RZ ;  /* 0x0000000318067227 */ /* 0x001fc800078e00ff */
[----:B------:R-:W-:Y:S02]  /*3ff0*/  IMAD.MOV R6, RZ, RZ, -R6 ;  /* 0x000000ffff067224 */ /* 0x000fe400078e0a06 */
[----:B-1----:R-:W-:-:S04]  /*4000*/  IMAD.HI.U32 R7, R24, R4, RZ ;  /* 0x0000000418077227 */ /* 0x002fc800078e00ff */
[----:B------:R-:W-:-:S04]  /*4010*/  IMAD.HI.U32 R8, R24, R5, RZ ;  /* 0x0000000518087227 */ /* 0x000fc800078e00ff */
[----:B------:R-:W-:Y:S02]  /*4020*/  IMAD.MOV R7, RZ, RZ, -R7 ;  /* 0x000000ffff077224 */ /* 0x000fe400078e0a07 */
[----:B------:R-:W-:Y:S02]  /*4030*/  IMAD.MOV R8, RZ, RZ, -R8 ;  /* 0x000000ffff087224 */ /* 0x000fe400078e0a08 */
[C---:B------:R-:W-:Y:S02]  /*4040*/  IMAD R7, R29.reuse, R7, R4 ;  /* 0x000000071d077224 */ /* 0x040fe400078e0204 */
[C---:B------:R-:W-:Y:S01]  /*4050*/  IMAD R8, R29.reuse, R8, R5 ;  /* 0x000000081d087224 */ /* 0x040fe200078e0205 */
[----:B--2---:R-:W-:Y:S01]  /*4060*/  IABS R9, R12 ;  /* 0x0000000c00097213 */ /* 0x004fe20000000000 */
[----:B------:R-:W-:Y:S02]  /*4070*/  IMAD R12, R29, R6, R3 ;  /* 0x000000061d0c7224 */ /* 0x000fe400078e0203 */
[----:B------:R-:W-:-:S03]  /*4080*/  IMAD.HI.U32 R6, R24, R2, RZ ;  /* 0x0000000218067227 */ /* 0x000fc600078e00ff */
[----:B------:R0:W-:Y:S01]  /*4090*/  STL [R1+0x1a4], R12 ;  /* 0x0001a40c01007387 */ /* 0x0001e20000100800 */
[----:B------:R-:W-:Y:S02]  /*40a0*/  IMAD.MOV R6, RZ, RZ, -R6 ;  /* 0x000000ffff067224 */ /* 0x000fe400078e0a06 */
[----:B------:R-:W-:Y:S01]  /*40b0*/  IMAD.MOV.U32 R3, RZ, RZ, R9 ;  /* 0x000000ffff037224 */ /* 0x000fe200078e0009 */
[----:B0-----:R-:W2:Y:S01]  /*40c0*/  LDL R12, [R1+0x49a4] ;  /* 0x0049a400010c7983 */ /* 0x001ea20000100800 */
[----:B------:R-:W-:Y:S01]  /*40d0*/  IMAD R6, R29, R6, R2 ;  /* 0x000000061d067224 */ /* 0x000fe200078e0202 */
[----:B---3--:R-:W-:Y:S02]  /*40e0*/  IABS R4, R10 ;  /* 0x0000000a00047213 */ /* 0x008fe40000000000 */
[----:B------:R0:W-:Y:S04]  /*40f0*/  STL [R1+0x18c], R7 ;  /* 0x00018c0701007387 */ /* 0x0001e80000100800 */
[----:B------:R-:W3:Y:S01]  /*4100*/  LDL R10, [R1+0x49a0] ;  /* 0x0049a000010a7983 */ /* 0x000ee20000100800 */
[----:B----4-:R-:W-:-:S03]  /*4110*/  IABS R5, R18 ;  /* 0x0000001200057213 */ /* 0x010fc60000000000 */
[----:B------:R-:W-:Y:S01]  /*4120*/  STL [R1+0x194], R8 ;  /* 0x0001940801007387 */ /* 0x000fe20000100800 */
[----:B0-----:R-:W-:-:S03]  /*4130*/  IMAD.HI.U32 R7, R24, R3, RZ ;  /* 0x0000000318077227 */ /* 0x001fc600078e00ff */
[----:B------:R-:W4:Y:S01]  /*4140*/  LDL R18, [R1+0x499c] ;  /* 0x00499c0001127983 */ /* 0x000f220000100800 */
[----:B------:R-:W-:Y:S01]  /*4150*/  IMAD.MOV R7, RZ, RZ, -R7 ;  /* 0x000000ffff077224 */ /* 0x000fe200078e0a07 */
[----:B-----5:R-:W-:Y:S02]  /*4160*/  IABS R2, R19 ;  /* 0x0000001300027213 */ /* 0x020fe40000000000 */
[----:B------:R0:W-:Y:S04]  /*4170*/  STL [R1+0x19c], R6 ;  /* 0x00019c0601007387 */ /* 0x0001e80000100800 */
[----:B------:R-:W5:Y:S01]  /*4180*/  LDL R19, [R1+0x4994] ;  /* 0x0049940001137983 */ /* 0x000f620000100800 */
[----:B------:R-:W-:Y:S01]  /*4190*/  IMAD R7, R29, R7, R3 ;  /* 0x000000071d077224 */ /* 0x000fe200078e0203 */
[----:B------:R-:W-:-:S04]  /*41a0*/  IABS R3, R13 ;  /* 0x0000000d00037213 */ /* 0x000fc80000000000 */
[----:B------:R-:W-:Y:S01]  /*41b0*/  STL [R1+0x198], R7 ;  /* 0x0001980701007387 */ /* 0x000fe20000100800 */
[----:B0-----:R-:W-:-:S03]  /*41c0*/  IMAD.HI.U32 R6, R24, R4, RZ ;  /* 0x0000000418067227 */ /* 0x001fc600078e00ff */
[----:B------:R-:W5:Y:S01]  /*41d0*/  LDL R13, [R1+0x4998] ;  /* 0x00499800010d7983 */ /* 0x000f620000100800 */
[----:B------:R-:W-:Y:S01]  /*41e0*/  IMAD.MOV R6, RZ, RZ, -R6 ;  /* 0x000000ffff067224 */ /* 0x000fe200078e0a06 */
[----:B------:R-:W-:-:S03]  /*41f0*/  IABS R9, R11 ;  /* 0x0000000b00097213 */ /* 0x000fc60000000000 */
[----:B------:R-:W-:-:S05]  /*4200*/  IMAD R11, R29, R6, R4 ;  /* 0x000000061d0b7224 */ /* 0x000fca00078e0204 */
[----:B------:R0:W-:Y:S04]  /*4210*/  STL [R1+0x190], R11 ;  /* 0x0001900b01007387 */ /* 0x0001e80000100800 */
[----:B0-----:R-:W5:Y:S01]  /*4220*/  LDL R11, [R1+0x4990] ;  /* 0x00499000010b7983 */ /* 0x001f620000100800 */
[----:B------:R-:W-:-:S04]  /*4230*/  IMAD.HI.U32 R7, R24, R5, RZ ;  /* 0x0000000518077227 */ /* 0x000fc800078e00ff */
[----:B------:R-:W-:Y:S02]  /*4240*/  IMAD.MOV R7, RZ, RZ, -R7 ;  /* 0x000000ffff077224 */ /* 0x000fe400078e0a07 */
[----:B------:R-:W-:-:S04]  /*4250*/  IMAD.HI.U32 R8, R24, R2, RZ ;  /* 0x0000000218087227 */ /* 0x000fc800078e00ff */
[----:B------:R-:W-:Y:S02]  /*4260*/  IMAD R7, R29, R7, R5 ;  /* 0x000000071d077224 */ /* 0x000fe400078e0205 */
[----:B------:R-:W-:Y:S02]  /*4270*/  IMAD.MOV.U32 R4, RZ, RZ, R9 ;  /* 0x000000ffff047224 */ /* 0x000fe400078e0009 */
[----:B------:R-:W-:Y:S01]  /*4280*/  IMAD.HI.U32 R6, R24, R3, RZ ;  /* 0x0000000318067227 */ /* 0x000fe200078e00ff */
[----:B------:R0:W-:Y:S03]  /*4290*/  STL [R1+0x174], R7 ;  /* 0x0001740701007387 */ /* 0x0001e60000100800 */
[----:B------:R-:W-:Y:S02]  /*42a0*/  IMAD.MOV R8, RZ, RZ, -R8 ;  /* 0x000000ffff087224 */ /* 0x000fe400078e0a08 */
[----:B------:R-:W-:-:S02]  /*42b0*/  IMAD.MOV R6, RZ, RZ, -R6 ;  /* 0x000000ffff067224 */ /* 0x000fc400078e0a06 */
[----:B------:R-:W-:Y:S02]  /*42c0*/  IMAD R8, R29, R8, R2 ;  /* 0x000000081d087224 */ /* 0x000fe400078e0202 */
[----:B0-----:R-:W-:-:S04]  /*42d0*/  IMAD.HI.U32 R7, R24, R4, RZ ;  /* 0x0000000418077227 */ /* 0x001fc800078e00ff */
[----:B------:R-:W-:Y:S02]  /*42e0*/  IMAD.MOV R7, RZ, RZ, -R7 ;  /* 0x000000ffff077224 */ /* 0x000fe400078e0a07 */
[C---:B------:R-:W-:Y:S02]  /*42f0*/  IMAD R6, R29.reuse, R6, R3 ;  /* 0x000000061d067224 */ /* 0x040fe400078e0203 */
[----:B------:R-:W-:Y:S01]  /*4300*/  IMAD R7, R29, R7, R4 ;  /* 0x000000071d077224 */ /* 0x000fe200078e0204 */
[----:B--2---:R-:W-:Y:S02]  /*4310*/  IABS R5, R12 ;  /* 0x0000000c00057213 */ /* 0x004fe40000000000 */
[----:B------:R-:W2:Y:S04]  /*4320*/  LDL R12, [R1+0x498c] ;  /* 0x00498c00010c7983 */ /* 0x000ea80000100800 */
[----:B------:R-:W-:Y:S01]  /*4330*/  STL [R1+0x180], R8 ;  /* 0x0001800801007387 */ /* 0x000fe20000100800 */
[----:B---3--:R-:W-:-:S03]  /*4340*/  IABS R2, R10 ;  /* 0x0000000a00027213 */ /* 0x008fc60000000000 */
[----:B------:R-:W3:Y:S04]  /*4350*/  LDL R10, [R1+0x4988] ;  /* 0x00498800010a7983 */ /* 0x000ee80000100800 */
[----:B------:R0:W-:Y:S01]  /*4360*/  STL [R1+0x188], R6 ;  /* 0x0001880601007387 */ /* 0x0001e20000100800 */
[----:B----4-:R-:W-:-:S03]  /*4370*/  IABS R3, R18 ;  /* 0x0000001200037213 */ /* 0x010fc60000000000 */
[----:B------:R-:W4:Y:S04]  /*4380*/  LDL R18, [R1+0x4984] ;  /* 0x0049840001127983 */ /* 0x000f280000100800 */
[----:B------:R1:W-:Y:S01]  /*4390*/  STL [R1+0x184], R7 ;  /* 0x0001840701007387 */ /* 0x0003e20000100800 */
[----:B-----5:R-:W-:-:S03]  /*43a0*/  IABS R4, R19 ;  /* 0x0000001300047213 */ /* 0x020fc60000000000 */
[----:B------:R-:W5:Y:S01]  /*43b0*/  LDL R19, [R1+0x4980] ;  /* 0x0049800001137983 */ /* 0x000f620000100800 */
[----:B0-----:R-:W-:-:S04]  /*43c0*/  IMAD.HI.U32 R6, R24, R5, RZ ;  /* 0x0000000518067227 */ /* 0x001fc800078e00ff */
[----:B------:R-:W-:Y:S01]  /*43d0*/  IMAD.MOV R6, RZ, RZ, -R6 ;  /* 0x000000ffff067224 */ /* 0x000fe200078e0a06 */
[----:B------:R-:W-:-:S03]  /*43e0*/  IABS R9, R13 ;  /* 0x0000000d00097213 */ /* 0x000fc60000000000 */
[----:B------:R-:W-:Y:S02]  /*43f0*/  IMAD R13, R29, R6, R5 ;  /* 0x000000061d0d7224 */ /* 0x000fe400078e0205 */
[----:B-1----:R-:W-:-:S03]  /*4400*/  IMAD.HI.U32 R7, R24, R2, RZ ;  /* 0x0000000218077227 */ /* 0x002fc600078e00ff */
[----:B------:R0:W-:Y:S01]  /*4410*/  STL [R1+0x17c], R13 ;  /* 0x00017c0d01007387 */ /* 0x0001e20000100800 */
[----:B------:R-:W-:-:S04]  /*4420*/  IMAD.MOV R7, RZ, RZ, -R7 ;  /* 0x000000ffff077224 */ /* 0x000fc800078e0a07 */
[----:B------:R-:W-:Y:S01]  /*4430*/  IMAD R7, R29, R7, R2 ;  /* 0x000000071d077224 */ /* 0x000fe200078e0202 */
[----:B0-----:R-:W5:Y:S04]  /*4440*/  LDL R13, [R1+0x497c] ;  /* 0x00497c00010d7983 */ /* 0x001f680000100800 */
[----:B------:R0:W-:Y:S01]  /*4450*/  STL [R1+0x15c], R7 ;  /* 0x00015c0701007387 */ /* 0x0001e20000100800 */
[----:B------:R-:W-:-:S03]  /*4460*/  IABS R2, R11 ;  /* 0x0000000b00027213 */ /* 0x000fc60000000000 */
[----:B------:R-:W5:Y:S01]  /*4470*/  LDL R11, [R1+0x4978] ;  /* 0x00497800010b7983 */ /* 0x000f620000100800 */
[----:B------:R-:W-:-:S04]  /*4480*/  IMAD.HI.U32 R8, R24, R3, RZ ;  /* 0x0000000318087227 */ /* 0x000fc800078e00ff */
[----:B------:R-:W-:-:S04]  /*4490*/  IMAD.HI.U32 R6, R24, R4, RZ ;  /* 0x0000000418067227 */ /* 0x000fc800078e00ff */
[----:B------:R-:W-:Y:S02]  /*44a0*/  IMAD.MOV R8, RZ, RZ, -R8 ;  /* 0x000000ffff087224 */ /* 0x000fe400078e0a08 */
[----:B------:R-:W-:Y:S02]  /*44b0*/  IMAD.MOV.U32 R5, RZ, RZ, R9 ;  /* 0x000000ffff057224 */ /* 0x000fe400078e0009 */
[----:B------:R-:W-:Y:S02]  /*44c0*/  IMAD.MOV R6, RZ, RZ, -R6 ;  /* 0x000000ffff067224 */ /* 0x000fe400078e0a06 */
[----:B------:R-:W-:Y:S02]  /*44d0*/  IMAD R8, R29, R8, R3 ;  /* 0x000000081d087224 */ /* 0x000fe400078e0203 */
[----:B0-----:R-:W-:-:S03]  /*44e0*/  IMAD.HI.U32 R7, R24, R5, RZ ;  /* 0x0000000518077227 */ /* 0x001fc600078e00ff */
[----:B------:R-:W-:Y:S01]  /*44f0*/  STL [R1+0x164], R8 ;  /* 0x0001640801007387 */ /* 0x000fe20000100800 */
[----:B------:R-:W-:Y:S02]  /*4500*/  IMAD R6, R29, R6, R4 ;  /* 0x000000061d067224 */ /* 0x000fe400078e0204 */
[----:B------:R-:W-:-:S04]  /*4510*/  IMAD.MOV R7, RZ, RZ, -R7 ;  /* 0x000000ffff077224 */ /* 0x000fc800078e0a07 */
[----:B------:R-:W-:Y:S01]  /*4520*/  IMAD R7, R29, R7, R5 ;  /* 0x000000071d077224 */ /* 0x000fe200078e0205 */
[----:B--2---:R-:W-:Y:S02]  /*4530*/  IABS R3, R12 ;  /* 0x0000000c00037213 */ /* 0x004fe40000000000 */
[----:B------:R-:W2:Y:S04]  /*4540*/  LDL R12, [R1+0x4974] ;  /* 0x00497400010c7983 */ /* 0x000ea80000100800 */
[----:B------:R0:W-:Y:S01]  /*4550*/  STL [R1+0x170], R6 ;  /* 0x0001700601007387 */ /* 0x0001e20000100800 */
[----:B---3--:R-:W-:-:S03]  /*4560*/  IABS R4, R10 ;  /* 0x0000000a00047213 */ /* 0x008fc60000000000 */
[----:B------:R-:W3:Y:S01]  /*4570*/  LDL R10, [R1+0x4970] ;  /* 0x00497000010a7983 */ /* 0x000ee20000100800 */
[----:B0-----:R-:W-:Y:S01]  /*4580*/  IMAD.HI.U32 R6, R24, R2, RZ ;  /* 0x0000000218067227 */ /* 0x001fe200078e00ff */
[----:B----4-:R-:W-:Y:S02]  /*4590*/  IABS R5, R18 ;  /* 0x0000001200057213 */ /* 0x010fe40000000000 */
[----:B------:R0:W-:Y:S01]  /*45a0*/  STL [R1+0x168], R7 ;  /* 0x0001680701007387 */ /* 0x0001e20000100800 */
[----:B------:R-:W-:-:S03]  /*45b0*/  IMAD.MOV R6, RZ, RZ, -R6 ;  /* 0x000000ffff067224 */ /* 0x000fc600078e0a06 */
[----:B------:R-:W4:Y:S01]  /*45c0*/  LDL R18, [R1+0x496c] ;  /* 0x00496c0001127983 */ /* 0x000f220000100800 */
[----:B-----5:R-:W-:Y:S01]  /*45d0*/  IABS R9, R19 ;  /* 0x0000001300097213 */ /* 0x020fe20000000000 */
[----:B------:R-:W-:Y:S02]  /*45e0*/  IMAD R19, R29, R6, R2 ;  /* 0x000000061d137224 */ /* 0x000fe400078e0202 */
[----:B0-----:R-:W-:-:S03]  /*45f0*/  IMAD.HI.U32 R7, R24, R3, RZ ;  /* 0x0000000318077227 */ /* 0x001fc600078e00ff */
[----:B------:R0:W-:Y:S01]  /*4600*/  STL [R1+0x160], R19 ;  /* 0x0001601301007387 */ /* 0x0001e20000100800 */
[----:B------:R-:W-:Y:S02]  /*4610*/  IMAD.MOV R7, RZ, RZ, -R7 ;  /* 0x000000ffff077224 */ /* 0x000fe400078e0a07 */
[----:B------:R-:W-:Y:S01]  /*4620*/  IMAD.HI.U32 R8, R24, R4, RZ ;  /* 0x0000000418087227 */ /* 0x000fe200078e00ff */
[----:B0-----:R-:W5:Y:S03]  /*4630*/  LDL R19, [R1+0x4968] ;  /* 0x0049680001137983 */ /* 0x001f660000100800 */
[----:B------:R-:W-:Y:S02]  /*4640*/  IMAD R7, R29, R7, R3 ;  /* 0x000000071d077224 */ /* 0x000fe400078e0203 */
[----:B------:R-:W-:-:S03]  /*4650*/  IMAD.MOV R8, RZ, RZ, -R8 ;  /* 0x000000ffff087224 */ /* 0x000fc600078e0a08 */
[----:B------:R0:W-:Y:S01]  /*4660*/  STL [R1+0x134], R7 ;  /* 0x0001340701007387 */ /* 0x0001e20000100800 */
[----:B------:R-:W-:-:S03]  /*4670*/  IABS R3, R13 ;  /* 0x0000000d00037213 */ /* 0x000fc60000000000 */
[----:B------:R-:W5:Y:S01]  /*4680*/  LDL R13, [R1+0x4964] ;  /* 0x00496400010d7983 */ /* 0x000f620000100800 */
[----:B------:R-:W-:Y:S01]  /*4690*/  IMAD R8, R29, R8, R4 ;  /* 0x000000081d087224 */ /* 0x000fe200078e0204 */
[----:B------:R-:W-:-:S04]  /*46a0*/  IABS R4, R11 ;  /* 0x0000000b00047213 */ /* 0x000fc80000000000 */
[----:B------:R-:W-:Y:S04]  /*46b0*/  STL [R1+0x148], R8 ;  /* 0x0001480801007387 */ /* 0x000fe80000100800 */
[----:B------:R-:W5:Y:S01]  /*46c0*/  LDL R11, [R1+0x4960] ;  /* 0x00496000010b7983 */ /* 0x000f620000100800 */
[----:B------:R-:W-:Y:S02]  /*46d0*/  IMAD.MOV.U32 R2, RZ, RZ, R9 ;  /* 0x000000ffff027224 */ /* 0x000fe400078e0009 */
[----:B------:R-:W-:-:S04]  /*46e0*/  IMAD.HI.U32 R6, R24, R5, RZ ;  /* 0x0000000518067227 */ /* 0x000fc800078e00ff */
[----:B0-----:R-:W-:-:S04]  /*46f0*/  IMAD.HI.U32 R7, R24, R2, RZ ;  /* 0x0000000218077227 */ /* 0x001fc800078e00ff */
[----:B------:R-:W-:Y:S02]  /*4700*/  IMAD.MOV R6, RZ, RZ, -R6 ;  /* 0x000000ffff067224 */ /* 0x000fe400078e0a06 */
[----:B------:R-:W-:Y:S02]  /*4710*/  IMAD.MOV R7, RZ, RZ, -R7 ;  /* 0x000000ffff077224 */ /* 0x000fe400078e0a07 */
[C---:B------:R-:W-:Y:S02]  /*4720*/  IMAD R6, R29.reuse, R6, R5 ;  /* 0x000000061d067224 */ /* 0x040fe400078e0205 */
[----:B------:R-:W-:-:S03]  /*4730*/  IMAD R7, R29, R7, R2 ;  /* 0x000000071d077224 */ /* 0x000fc600078e0202 */
[----:B------:R0:W-:Y:S02]  /*4740*/  STL [R1+0x158], R6 ;  /* 0x0001580601007387 */ /* 0x0001e40000100800 */
[----:B0-----:R-:W-:-:S04]  /*4750*/  IMAD.HI.U32 R6, R24, R3, RZ ;  /* 0x0000000318067227 */ /* 0x001fc800078e00ff */
[----:B------:R-:W-:Y:S01]  /*4760*/  IMAD.MOV R6, RZ, RZ, -R6 ;  /* 0x000000ffff067224 */ /* 0x000fe200078e0a06 */
[----:B--2---:R-:W-:Y:S02]  /*4770*/  IABS R5, R12 ;  /* 0x0000000c00057213 */ /* 0x004fe40000000000 */
[----:B------:R-:W2:Y:S04]  /*4780*/  LDL R12, [R1+0x495c] ;  /* 0x00495c00010c7983 */ /* 0x000ea80000100800 */
[----:B------:R0:W-:Y:S01]  /*4790*/  STL [R1+0x154], R7 ;  /* 0x0001540701007387 */ /* 0x0001e20000100800 */
[----:B---3--:R-:W-:-:S03]  /*47a0*/  IABS R2, R10 ;  /* 0x0000000a00027213 */ /* 0x008fc60000000000 */
[----:B------:R-:W3:Y:S01]  /*47b0*/  LDL R10, [R1+0x4958] ;  /* 0x00495800010a7983 */ /* 0x000ee20000100800 */
[----:B0-----:R-:W-:Y:S01]  /*47c0*/  IMAD.HI.U32 R7, R24, R4, RZ ;  /* 0x0000000418077227 */ /* 0x001fe200078e00ff */
[----:B----4-:R-:W-:-:S03]  /*47d0*/  IABS R9, R18 ;  /* 0x0000001200097213 */ /* 0x010fc60000000000 */
[----:B------:R-:W-:Y:S02]  /*47e0*/  IMAD.MOV R7, RZ, RZ, -R7 ;  /* 0x000000ffff077224 */ /* 0x000fe400078e0a07 */
[C---:B------:R-:W-:Y:S02]  /*47f0*/  IMAD R18, R29.reuse, R6, R3 ;  /* 0x000000061d127224 */ /* 0x040fe400078e0203 */
[----:B------:R-:W-:Y:S02]  /*4800*/  IMAD R4, R29, R7, R4 ;  /* 0x000000071d047224 */ /* 0x000fe400078e0204 */
[----:B------:R-:W-:Y:S01]  /*4810*/  IMAD.HI.U32 R8, R24, R5, RZ ;  /* 0x0000000518087227 */ /* 0x000fe200078e00ff */
[----:B------:R0:W-:Y:S03]  /*4820*/  STL [R1+0x140], R18 ;  /* 0x0001401201007387 */ /* 0x0001e60000100800 */
[----:B------:R-:W-:Y:S01]  /*4830*/  IMAD.MOV R8, RZ, RZ, -R8 ;  /* 0x000000ffff087224 */ /* 0x000fe200078e0a08 */
[----:B0-----:R-:W4:Y:S01]  /*4840*/  LDL R18, [R1+0x4954] ;  /* 0x0049540001127983 */ /* 0x001f220000100800 */
[----:B-----5:R-:W-:-:S03]  /*4850*/  IABS R7, R19 ;  /* 0x0000001300077213 */ /* 0x020fc60000000000 */
        /* <DEDUP_REMOVED lines=12> */
[----:B------:R-:W-:-:S04]  /*4920*/  IMAD.MOV.U32 R3, RZ, RZ, R9 ;  /* 0x000000ffff037224 */ /* 0x000fc800078e0009 */
        /* <DEDUP_REMOVED lines=16> */
[----:B---3--:R-:W-:-:S03]  /*4a30*/  IABS R3, R10 ;  /* 0x0000000a00037213 */ /* 0x008fc60000000000 */
[----:B------:R-:W3:Y:S01]  /*4a40*/  LDL R10, [R1+0x4940] ;  /* 0x00494000010a7983 */ /* 0x000ee20000100800 */
[----:B------:R-:W-:-:S03]  /*4a50*/  IMAD.HI.U32 R7, R24, R4, RZ ;  /* 0x0000000418077227 */ /* 0x000fc600078e00ff */
[----:B------:R0:W-:Y:S01]  /*4a60*/  STL [R1+0x124], R6 ;  /* 0x0001240601007387 */ /* 0x0001e20000100800 */
[----:B------:R-:W-:-:S04]  /*4a70*/  IMAD.MOV R7, RZ, RZ, -R7 ;  /* 0x000000ffff077224 */ /* 0x000fc800078e0a07 */
[----:B------:R-:W-:Y:S02]  /*4a80*/  IMAD R7, R29, R7, R4 ;  /* 0x000000071d077224 */ /* 0x000fe400078e0204 */
[----:B0-----:R-:W-:Y:S01]  /*4a90*/  IMAD.HI.U32 R6, R24, R3, RZ ;  /* 0x0000000318067227 */ /* 0x001fe200078e00ff */
[----:B----4-:R-:W-:Y:S02]  /*4aa0*/  IABS R5, R18 ;  /* 0x0000001200057213 */ /* 0x010fe40000000000 */
[----:B------:R-:W4:Y:S04]  /*4ab0*/  LDL R18, [R1+0x493c] ;  /* 0x00493c0001127983 */ /* 0x000f280000100800 */
[----:B------:R-:W-:Y:S01]  /*4ac0*/  STL [R1+0x110], R8 ;  /* 0x0001100801007387 */ /* 0x000fe20000100800 */
[----:B-----5:R-:W-:-:S03]  /*4ad0*/  IABS R2, R19 ;  /* 0x0000001300027213 */ /* 0x020fc60000000000 */
[----:B------:R-:W5:Y:S01]  /*4ae0*/  LDL R19, [R1+0x4934] ;  /* 0x0049340001137983 */ /* 0x000f620000100800 */
[----:B------:R-:W-:-:S03]  /*4af0*/  IMAD.MOV R6, RZ, RZ, -R6 ;  /* 0x000000ffff067224 */ /* 0x000fc600078e0a06 */
[----:B------:R0:W-:Y:S01]  /*4b00*/  STL [R1+0x120], R7 ;  /* 0x0001200701007387 */ /* 0x0001e20000100800 */
[----:B------:R-:W-:-:S03]  /*4b10*/  IABS R4, R13 ;  /* 0x0000000d00047213 */ /* 0x000fc60000000000 */
        /* <DEDUP_REMOVED lines=19> */
[----:B---3--:R-:W-:Y:S01]  /*4c50*/  IABS R2, R10 ;  /* 0x0000000a00027213 */ /* 0x008fe20000000000 */
[----:B0-----:R-:W2:Y:S01]  /*4c60*/  LDL R12, [R1+0x492c] ;  /* 0x00492c00010c7983 */ /* 0x001ea20000100800 */
[----:B------:R-:W-:-:S03]  /*4c70*/  IMAD R7, R29, R7, R3 ;  /* 0x000000071d077224 */ /* 0x000fc600078e0203 */
[----:B------:R0:W-:Y:S04]  /*4c80*/  STL [R1+0xe8], R6 ;  /* 0x0000e80601007387 */ /* 0x0001e80000100800 */
[----:B------:R-:W3:Y:S04]  /*4c90*/  LDL R10, [R1+0x491c] ;  /* 0x00491c00010a7983 */ /* 0x000ee80000100800 */
[----:B------:R-:W-:Y:S01]  /*4ca0*/  STL [R1+0xf0], R8 ;  /* 0x0000f00801007387 */ /* 0x000fe20000100800 */
[----:B0-----:R-:W-:Y:S01]  /*4cb0*/  IMAD.HI.U32 R6, R24, R5, RZ ;  /* 0x0000000518067227 */ /* 0x001fe200078e00ff */
[----:B----4-:R-:W-:-:S02]  /*4cc0*/  IABS R4, R18 ;  /* 0x0000001200047213 */ /* 0x010fc40000000000 */
[----:B------:R-:W4:Y:S01]  /*4cd0*/  LDL R18, [R1+0x4928] ;  /* 0x0049280001127983 */ /* 0x000f220000100800 */
[----:B------:R-:W-:-:S03]  /*4ce0*/  IMAD.MOV R6, RZ, RZ, -R6 ;  /* 0x000000ffff067224 */ /* 0x000fc600078e0a06 */
[----:B------:R0:W-:Y:S01]  /*4cf0*/  STL [R1+0xf8], R7 ;  /* 0x0000f80701007387 */ /* 0x0001e20000100800 */
[----:B-----5:R-:W-:-:S03]  /*4d00*/  IABS R3, R19 ;  /* 0x0000001300037213 */ /* 0x020fc60000000000 */
[----:B------:R-:W5:Y:S01]  /*4d10*/  LDL R19, [R1+0x4924] ;  /* 0x0049240001137983 */ /* 0x000f620000100800 */
[----:B------:R-:W-:-:S05]  /*4d20*/  IMAD R6, R29, R6, R5 ;  /* 0x000000061d067224 */ /* 0x000fca00078e0205 */
[----:B------:R-:W-:Y:S01]  /*4d30*/  STL [R1+0xf4], R6 ;  /* 0x0000f40601007387 */ /* 0x000fe20000100800 */
[----:B------:R-:W-:-:S03]  /*4d40*/  IABS R5, R13 ;  /* 0x0000000d00057213 */ /* 0x000fc60000000000 */
[----:B------:R-:W5:Y:S01]  /*4d50*/  LDL R13, [R1+0x4920] ;  /* 0x00492000010d7983 */ /* 0x000f620000100800 */
[----:B0-----:R-:W-:-:S04]  /*4d60*/  IMAD.HI.U32 R7, R24, R2, RZ ;  /* 0x0000000218077227 */ /* 0x001fc800078e00ff */
        /* <DEDUP_REMOVED lines=26> */
[----:B------:R-:W4:Y:S01]  /*4f10*/  LDL R18, [R1+0x490c] ;  /* 0x00490c0001127983 */ /* 0x000f220000100800 */
[----:B0-----:R-:W-:-:S03]  /*4f20*/  IMAD.HI.U32 R7, R24, R4, RZ ;  /* 0x0000000418077227 */ /* 0x001fc600078e00ff */
[----:B------:R0:W-:Y:S01]  /*4f30*/  STL [R1+0xe0], R6 ;  /* 0x0000e00601007387 */ /* 0x0001e20000100800 */
[----:B-----5:R-:W-:-:S03]  /*4f40*/  IABS R2, R19 ;  /* 0x0000001300027213 */ /* 0x020fc60000000000 */
[----:B------:R-:W5:Y:S01]  /*4f50*/  LDL R19, [R1+0x48fc] ;  /* 0x0048fc0001137983 */ /* 0x000f620000100800 */
[----:B------:R-:W-:Y:S01]  /*4f60*/  IMAD.MOV R7, RZ, RZ, -R7 ;  /* 0x000000ffff077224 */ /* 0x000fe200078e0a07 */
[----:B------:R-:W-:-:S03]  /*4f70*/  IABS R9, R13 ;  /* 0x0000000d00097213 */ /* 0x000fc60000000000 */
[----:B------:R-:W-:Y:S02]  /*4f80*/  IMAD R13, R29, R7, R4 ;  /* 0x000000071d0d7224 */ /* 0x000fe400078e0204 */
[----:B0-----:R-:W-:-:S03]  /*4f90*/  IMAD.HI.U32 R6, R24, R3, RZ ;  /* 0x0000000318067227 */ /* 0x001fc600078e00ff */
        /* <DEDUP_REMOVED lines=23> */
[----:B0-----:R-:W-:-:S03]  /*5110*/  IMAD.HI.U32 R7, R24, R3, RZ ;  /* 0x0000000318077227 */ /* 0x001fc600078e00ff */
[----:B------:R0:W-:Y:S01]  /*5120*/  STL [R1+0xc4], R6 ;  /* 0x0000c40601007387 */ /* 0x0001e20000100800 */
[----:B------:R-:W-:Y:S01]  /*5130*/  IMAD.MOV R7, RZ, RZ, -R7 ;  /* 0x000000ffff077224 */ /* 0x000fe200078e0a07 */
[----:B----4-:R-:W-:Y:S02]  /*5140*/  IABS R4, R18 ;  /* 0x0000001200047213 */ /* 0x010fe40000000000 */
[----:B------:R-:W4:Y:S01]  /*5150*/  LDL R18, [R1+0x48f8] ;  /* 0x0048f80001127983 */ /* 0x000f220000100800 */
[----:B0-----:R-:W-:Y:S01]  /*5160*/  IMAD.HI.U32 R6, R24, R5, RZ ;  /* 0x0000000518067227 */ /* 0x001fe200078e00ff */
[----:B-----5:R-:W-:-:S03]  /*5170*/  IABS R9, R19 ;  /* 0x0000001300097213 */ /* 0x020fc60000000000 */
[----:B------:R-:W-:Y:S02]  /*5180*/  IMAD R19, R29, R7, R3 ;  /* 0x000000071d137224 */ /* 0x000fe400078e0203 */
[----:B------:R-:W-:-:S03]  /*5190*/  IMAD.MOV R6, RZ, RZ, -R6 ;  /* 0x000000ffff067224 */ /* 0x000fc600078e0a06 */
[----:B------:R0:W-:Y:S01]  /*51a0*/  STL [R1+0xbc], R19 ;  /* 0x0000bc1301007387 */ /* 0x0001e20000100800 */
[----:B------:R-:W-:Y:S02]  /*51b0*/  IMAD R6, R29, R6, R5 ;  /* 0x000000061d067224 */ /* 0x000fe400078e0205 */
[----:B------:R-:W-:Y:S01]  /*51c0*/  IMAD.HI.U32 R8, R24, R2, RZ ;  /* 0x0000000218087227 */ /* 0x000fe200078e00ff */
[----:B0-----:R-:W5:Y:S03]  /*51d0*/  LDL R19, [R1+0x48f0] ;  /* 0x0048f00001137983 */ /* 0x001f660000100800 */
[----:B------:R-:W-:Y:S01]  /*51e0*/  IMAD.MOV R8, RZ, RZ, -R8 ;  /* 0x000000ffff087224 */ /* 0x000fe200078e0a08 */
[----:B------:R0:W-:Y:S01]  /*51f0*/  STL [R1+0xa4], R6 ;  /* 0x0000a40601007387 */ /* 0x0001e20000100800 */
[----:B------:R-:W-:-:S03]  /*5200*/  IABS R5, R13 ;  /* 0x0000000d00057213 */ /* 0x000fc60000000000 */
[----:B------:R-:W5:Y:S01]  /*5210*/  LDL R13, [R1+0x48f4] ;  /* 0x0048f400010d7983 */ /* 0x000f620000100800 */
[----:B------:R-:W-:-:S05]  /*5220*/  IMAD R8, R29, R8, R2 ;  /* 0x000000081d087224 */ /* 0x000fca00078e0202 */
[----:B------:R-:W-:Y:S01]  /*5230*/  STL [R1+0xac], R8 ;  /* 0x0000ac0801007387 */ /* 0x000fe20000100800 */
[----:B------:R-:W-:-:S03]  /*5240*/  IABS R2, R11 ;  /* 0x0000000b00027213 */ /* 0x000fc60000000000 */
        /* <DEDUP_REMOVED lines=16> */
[----:B0-----:R-:W-:-:S04]  /*5350*/  IMAD.HI.U32 R6, R24, R2, RZ ;  /* 0x0000000218067227 */ /* 0x001fc800078e00ff */
[----:B------:R-:W-:Y:S01]  /*5360*/  IMAD.MOV R6, RZ, RZ, -R6 ;  /* 0x000000ffff067224 */ /* 0x000fe200078e0a06 */
[----:B----4-:R-:W-:Y:S01]  /*5370*/  IABS R9, R18 ;  /* 0x0000001200097213 */ /* 0x010fe20000000000 */
[C---:B------:R-:W-:Y:S02]  /*5380*/  IMAD R18, R29.reuse, R7, R5 ;  /* 0x000000071d127224 */ /* 0x040fe400078e0205 */
[----:B------:R-:W-:Y:S02]  /*5390*/  IMAD R6, R29, R6, R2 ;  /* 0x000000061d067224 */ /* 0x000fe400078e0202 */
[----:B------:R-:W-:Y:S01]  /*53a0*/  IMAD.HI.U32 R8, R24, R4, RZ ;  /* 0x0000000418087227 */ /* 0x000fe200078e00ff */
[----:B------:R0:W-:Y:S03]  /*53b0*/  STL [R1+0xa8], R18 ;  /* 0x0000a81201007387 */ /* 0x0001e60000100800 */
[----:B------:R-:W-:Y:S01]  /*53c0*/  IMAD.MOV R8, RZ, RZ, -R8 ;  /* 0x000000ffff087224 */ /* 0x000fe200078e0a08 */
[----:B0-----:R-:W4:Y:S04]  /*53d0*/  LDL R18, [R1+0x48e0] ;  /* 0x0048e00001127983 */ /* 0x001f280000100800 */
[----:B------:R0:W-:Y:S01]  /*53e0*/  STL [R1+0x90], R6 ;  /* 0x0000900601007387 */ /* 0x0001e20000100800 */
[----:B-----5:R-:W-:-:S03]  /*53f0*/  IABS R2, R19 ;  /* 0x0000001300027213 */ /* 0x020fc60000000000 */
[----:B------:R-:W5:Y:S01]  /*5400*/  LDL R19, [R1+0x48cc] ;  /* 0x0048cc0001137983 */ /* 0x000f620000100800 */
[----:B------:R-:W-:Y:S02]  /*5410*/  IMAD R8, R29, R8, R4 ;  /* 0x000000081d087224 */ /* 0x000fe400078e0204 */
[----:B------:R-:W-:-:S03]  /*5420*/  IMAD.HI.U32 R7, R24, R3, RZ ;  /* 0x0000000318077227 */ /* 0x000fc600078e00ff */
[----:B------:R-:W-:Y:S01]  /*5430*/  STL [R1+0x98], R8 ;  /* 0x0000980801007387 */ /* 0x000fe20000100800 */
[----:B------:R-:W-:Y:S01]  /*5440*/  IMAD.MOV R7, RZ, RZ, -R7 ;  /* 0x000000ffff077224 */ /* 0x000fe200078e0a07 */
[----:B------:R-:W-:Y:S02]  /*5450*/  IABS R4, R13 ;  /* 0x0000000d00047213 */ /* 0x000fe40000000000 */
[----:B------:R-:W5:Y:S01]  /*5460*/  LDL R13, [R1+0x48d8] ;  /* 0x0048d800010d7983 */ /* 0x000f620000100800 */
[----:B------:R-:W-:-:S05]  /*5470*/  IMAD R7, R29, R7, R3 ;  /* 0x000000071d077224 */ /* 0x000fca00078e0203 */
[----:B------:R1:W-:Y:S01]  /*5480*/  STL [R1+0xa0], R7 ;  /* 0x0000a00701007387 */ /* 0x0003e20000100800 */
[----:B------:R-:W-:-:S03]  /*5490*/  IABS R3, R11 ;  /* 0x0000000b00037213 */ /* 0x000fc60000000000 */
[----:B------:R-:W5:Y:S01]  /*54a0*/  LDL R11, [R1+0x48d4] ;  /* 0x0048d400010b7983 */ /* 0x000f620000100800 */
[----:B------:R-:W-:-:S04]  /*54b0*/  IMAD.MOV.U32 R5, RZ, RZ, R9 ;  /* 0x000000ffff057224 */ /* 0x000fc800078e0009 */
[----:B0-----:R-:W-:-:S04]  /*54c0*/  IMAD.HI.U32 R6, R24, R5, RZ ;  /* 0x0000000518067227 */ /* 0x001fc800078e00ff */
[----:B------:R-:W-:-:S04]  /*54d0*/  IMAD.MOV R6, RZ, RZ, -R6 ;  /* 0x000000ffff067224 */ /* 0x000fc800078e0a06 */
[----:B------:R-:W-:Y:S02]  /*54e0*/  IMAD R6, R29, R6, R5 ;  /* 0x000000061d067224 */ /* 0x000fe400078e0205 */
[----:B-1----:R-:W-:-:S03]  /*54f0*/  IMAD.HI.U32 R7, R24, R2, RZ ;  /* 0x0000000218077227 */ /* 0x002fc600078e00ff */
[----:B------:R0:W-:Y:S01]  /*5500*/  STL [R1+0x9c], R6 ;  /* 0x00009c0601007387 */ /* 0x0001e20000100800 */
[----:B------:R-:W-:Y:S02]  /*5510*/  IMAD.MOV R7, RZ, RZ, -R7 ;  /* 0x000000ffff077224 */ /* 0x000fe400078e0a07 */
[----:B------:R-:W-:-:S04]  /*5520*/  IMAD.HI.U32 R8, R24, R3, RZ ;  /* 0x0000000318087227 */ /* 0x000fc800078e00ff */
[----:B0-----:R-:W-:-:S04]  /*5530*/  IMAD.HI.U32 R6, R24, R4, RZ ;  /* 0x0000000418067227 */ /* 0x001fc800078e00ff */
[----:B------:R-:W-:Y:S02]  /*5540*/  IMAD.MOV R6, RZ, RZ, -R6 ;  /* 0x000000ffff067224 */ /* 0x000fe400078e0a06 */
[----:B------:R-:W-:Y:S02]  /*5550*/  IMAD.MOV R8, RZ, RZ, -R8 ;  /* 0x000000ffff087224 */ /* 0x000fe400078e0a08 */
[C---:B------:R-:W-:Y:S02]  /*5560*/  IMAD R6, R29.reuse, R6, R4 ;  /* 0x000000061d067224 */ /* 0x040fe400078e0204 */
[C---:B------:R-:W-:Y:S01]  /*5570*/  IMAD R8, R29.reuse, R8, R3 ;  /* 0x000000081d087224 */ /* 0x040fe200078e0203 */
[----:B--2---:R-:W-:Y:S02]  /*5580*/  IABS R5, R12 ;  /* 0x0000000c00057213 */ /* 0x004fe40000000000 */
[----:B------:R-:W2:Y:S01]  /*5590*/  LDL R12, [R1+0x48d0] ;  /* 0x0048d000010c7983 */ /* 0x000ea20000100800 */
[----:B---3--:R-:W-:Y:S01]  /*55a0*/  IABS R9, R10 ;  /* 0x0000000a00097213 */ /* 0x008fe20000000000 */
[----:B------:R-:W-:-:S02]  /*55b0*/  IMAD R10, R29, R7, R2 ;  /* 0x000000071d0a7224 */ /* 0x000fc400078e0202 */
[----:B------:R-:W-:-:S03]  /*55c0*/  IMAD.HI.U32 R7, R24, R5, RZ ;  /* 0x0000000518077227 */ /* 0x000fc600078e00ff */
[----:B------:R0:W-:Y:S01]  /*55d0*/  STL [R1+0x94], R10 ;  /* 0x0000940a01007387 */ /* 0x0001e20000100800 */
[----:B------:R-:W-:-:S03]  /*55e0*/  IMAD.MOV R7, RZ, RZ, -R7 ;  /* 0x000000ffff077224 */ /* 0x000fc600078e0a07 */
[----:B0-----:R-:W3:Y:S04]  /*55f0*/  LDL R10, [R1+0x48c4] ;  /* 0x0048c400010a7983 */ /* 0x001ee80000100800 */
[----:B------:R0:W-:Y:S01]  /*5600*/  STL [R1+0x7c], R6 ;  /* 0x00007c0601007387 */ /* 0x0001e20000100800 */
[----:B------:R-:W-:Y:S01]  /*5610*/  IMAD.MOV.U32 R2, RZ, RZ, R9 ;  /* 0x000000ffff027224 */ /* 0x000fe200078e0009 */
[----:B----4-:R-:W-:Y:S02]  /*5620*/  IABS R4, R18 ;  /* 0x0000001200047213 */ /* 0x010fe40000000000 */
        /* <DEDUP_REMOVED lines=29> */
[----:B------:R-:W-:-:S03]  /*5800*/  IMAD R7, R29, R7, R2 ;  /* 0x000000071d077224 */ /* 0x000fc600078e0202 */
[----:B------:R0:W-:Y:S01]  /*5810*/  STL [R1+0x68], R6 ;  /* 0x0000680601007387 */ /* 0x0001e20000100800 */
[----:B---3--:R-:W-:-:S03]  /*5820*/  IABS R3, R10 ;  /* 0x0000000a00037213 */ /* 0x008fc60000000000 */
[----:B------:R-:W3:Y:S04]  /*5830*/  LDL R10, [R1+0x48b4] ;  /* 0x0048b400010a7983 */ /* 0x000ee80000100800 */
[----:B------:R-:W-:Y:S01]  /*5840*/  STL [R1+0x70], R8 ;  /* 0x0000700801007387 */ /* 0x000fe20000100800 */
[----:B0-----:R-:W-:Y:S01]  /*5850*/  IMAD.HI.U32 R6, R24, R4, RZ ;  /* 0x0000000418067227 */ /* 0x001fe200078e00ff */
[----:B----4-:R-:W-:Y:S02]  /*5860*/  IABS R5, R18 ;  /* 0x0000001200057213 */ /* 0x010fe40000000000 */
        /* <DEDUP_REMOVED lines=131> */
[----:B------:R0:W-:Y:S04]  /*60a0*/  STL [R1+0xcc], R5 ;  /* 0x0000cc0501007387 */ /* 0x0001e80000100800 */
[----:B------:R-:W5:Y:S01]  /*60b0*/  LDL R23, [R1+0x4858] ;  /* 0x0048580001177983 */ /* 0x000f620000100800 */
[----:B------:R-:W-:Y:S02]  /*60c0*/  IMAD.MOV R7, RZ, RZ, -R7 ;  /* 0x000000ffff077224 */ /* 0x000fe400078e0a07 */
[----:B0-----:R-:W-:-:S04]  /*60d0*/  IMAD.HI.U32 R5, R24, R6, RZ ;  /* 0x0000000618057227 */ /* 0x001fc800078e00ff */
[----:B------:R-:W-:Y:S02]  /*60e0*/  IMAD.MOV R9, RZ, RZ, -R5 ;  /* 0x000000ffff097224 */ /* 0x000fe400078e0a05 */
[----:B------:R-:W-:Y:S01]  /*60f0*/  IMAD R5, R29, R7, R3 ;  /* 0x000000071d057224 */ /* 0x000fe200078e0203 */
[----:B--2---:R-:W-:Y:S02]  /*6100*/  IABS R4, R12 ;  /* 0x0000000c00047213 */ /* 0x004fe40000000000 */
[----:B------:R-:W2:Y:S01]  /*6110*/  LDL R12, [R1+0x4854] ;  /* 0x00485400010c7983 */ /* 0x000ea20000100800 */
[----:B---3--:R-:W-:Y:S01]  /*6120*/  IABS R8, R10 ;  /* 0x0000000a00087213 */ /* 0x008fe20000000000 */
[----:B------:R-:W-:Y:S02]  /*6130*/  IMAD.HI.U32 R10, R24, R2, RZ ;  /* 0x00000002180a7227 */ /* 0x000fe400078e00ff */
[----:B------:R0:W-:Y:S02]  /*6140*/  STL [R1+0x20], R5 ;  /* 0x0000200501007387 */ /* 0x0001e40000100800 */
[----:B------:R-:W-:-:S02]  /*6150*/  IMAD.MOV.U32 R3, RZ, RZ, R8 ;  /* 0x000000ffff037224 */ /* 0x000fc400078e0008 */
[----:B------:R-:W-:Y:S02]  /*6160*/  IMAD R8, R29, R9, R6 ;  /* 0x000000091d087224 */ /* 0x000fe400078e0206 */
[----:B0-----:R-:W-:Y:S02]  /*6170*/  IMAD.MOV R5, RZ, RZ, -R10 ;  /* 0x000000ffff057224 */ /* 0x001fe400078e0a0a */
[----:B------:R-:W-:-:S04]  /*6180*/  IMAD.HI.U32 R7, R24, R4, RZ ;  /* 0x0000000418077227 */ /* 0x000fc800078e00ff */
[----:B------:R-:W-:Y:S02]  /*6190*/  IMAD R2, R29, R5, R2 ;  /* 0x000000051d027224 */ /* 0x000fe400078e0202 */
[----:B------:R-:W-:Y:S01]  /*61a0*/  IMAD.MOV R7, RZ, RZ, -R7 ;  /* 0x000000ffff077224 */ /* 0x000fe200078e0a07 */
[----:B----4-:R-:W-:Y:S02]  /*61b0*/  IABS R6, R18 ;  /* 0x0000001200067213 */ /* 0x010fe40000000000 */
[----:B------:R-:W3:Y:S04]  /*61c0*/  LDL R18, [R1+0x4850] ;  /* 0x0048500001127983 */ /* 0x000ee80000100800 */
[----:B------:R0:W-:Y:S01]  /*61d0*/  STL [R1+0x1c], R8 ;  /* 0x00001c0801007387 */ /* 0x0001e20000100800 */
[----:B-----5:R-:W-:-:S03]  /*61e0*/  IABS R5, R19 ;  /* 0x0000001300057213 */ /* 0x020fc60000000000 */
[----:B------:R-:W4:Y:S04]  /*61f0*/  LDL R19, [R1+0x4844] ;  /* 0x0048440001137983 */ /* 0x000f280000100800 */
[----:B------:R1:W-:Y:S01]  /*6200*/  STL [R1+0x18], R2 ;  /* 0x0000180201007387 */ /* 0x0003e20000100800 */
[----:B0-----:R-:W-:-:S04]  /*6210*/  IMAD.HI.U32 R8, R24, R3, RZ ;  /* 0x0000000318087227 */ /* 0x001fc800078e00ff */
[----:B-1----:R-:W-:Y:S02]  /*6220*/  IMAD.MOV.U32 R2, RZ, RZ, R6 ;  /* 0x000000ffff027224 */ /* 0x002fe400078e0006 */
[----:B------:R-:W-:Y:S02]  /*6230*/  IMAD.MOV R6, RZ, RZ, -R8 ;  /* 0x000000ffff067224 */ /* 0x000fe400078e0a08 */
[----:B------:R-:W-:Y:S01]  /*6240*/  IMAD R8, R29, R7, R4 ;  /* 0x000000071d087224 */ /* 0x000fe200078e0204 */
[----:B------:R-:W-:-:S04]  /*6250*/  IABS R7, R13 ;  /* 0x0000000d00077213 */ /* 0x000fc80000000000 */
[----:B------:R0:W-:Y:S04]  /*6260*/  STL [R1+0x14], R8 ;  /* 0x0000140801007387 */ /* 0x0001e80000100800 */
[----:B------:R-:W5:Y:S01]  /*6270*/  LDL R13, [R1+0x4848] ;  /* 0x00484800010d7983 */ /* 0x000f620000100800 */
[----:B------:R-:W-:Y:S02]  /*6280*/  IMAD R3, R29, R6, R3 ;  /* 0x000000061d037224 */ /* 0x000fe400078e0203 */
[----:B------:R-:W-:Y:S01]  /*6290*/  IMAD.MOV.U32 R4, RZ, RZ, R5 ;  /* 0x000000ffff047224 */ /* 0x000fe200078e0005 */
[----:B------:R-:W-:Y:S02]  /*62a0*/  IABS R5, R11 ;  /* 0x0000000b00057213 */ /* 0x000fe40000000000 */
[----:B------:R1:W-:Y:S04]  /*62b0*/  STL [R1+0x10], R3 ;  /* 0x0000100301007387 */ /* 0x0003e80000100800 */
[----:B------:R-:W5:Y:S01]  /*62c0*/  LDL R11, [R1+0x4840] ;  /* 0x00484000010b7983 */ /* 0x000f620000100800 */
[----:B0-----:R-:W-:-:S04]  /*62d0*/  IMAD.HI.U32 R8, R24, R2, RZ ;  /* 0x0000000218087227 */ /* 0x001fc800078e00ff */
[----:B------:R-:W-:Y:S01]  /*62e0*/  IMAD.MOV R6, RZ, RZ, -R8 ;  /* 0x000000ffff067224 */ /* 0x000fe200078e0a08 */
[----:B------:R-:W-:-:S03]  /*62f0*/  IABS R8, R23 ;  /* 0x0000001700087213 */ /* 0x000fc60000000000 */
[----:B------:R-:W-:Y:S02]  /*6300*/  IMAD R6, R29, R6, R2 ;  /* 0x000000061d067224 */ /* 0x000fe400078e0202 */
[----:B------:R-:W-:-:S03]  /*6310*/  IMAD.MOV.U32 R2, RZ, RZ, R8 ;  /* 0x000000ffff027224 */ /* 0x000fc600078e0008 */
[----:B------:R0:W-:Y:S01]  /*6320*/  STL [R1+0xc], R6 ;  /* 0x00000c0601007387 */ /* 0x0001e20000100800 */
[----:B-1----:R-:W-:Y:S02]  /*6330*/  IMAD.MOV.U32 R3, RZ, RZ, R7 ;  /* 0x000000ffff037224 */ /* 0x002fe400078e0007 */
[----:B------:R-:W-:-:S04]  /*6340*/  IMAD.HI.U32 R7, R24, R4, RZ ;  /* 0x0000000418077227 */ /* 0x000fc800078e00ff */
[----:B------:R-:W-:-:S04]  /*6350*/  IMAD.HI.U32 R10, R24, R3, RZ ;  /* 0x00000003180a7227 */ /* 0x000fc800078e00ff */
[----:B------:R-:W-:Y:S02]  /*6360*/  IMAD.MOV R9, RZ, RZ, -R7 ;  /* 0x000000ffff097224 */ /* 0x000fe400078e0a07 */
[----:B------:R-:W-:-:S04]  /*6370*/  IMAD.HI.U32 R7, R24, R5, RZ ;  /* 0x0000000518077227 */ /* 0x000fc800078e00ff */
[----:B0-----:R-:W-:Y:S02]  /*6380*/  IMAD.MOV R6, RZ, RZ, -R10 ;  /* 0x000000ffff067224 */ /* 0x001fe400078e0a0a */
[C---:B------:R-:W-:Y:S02]  /*6390*/  IMAD R4, R29.reuse, R9, R4 ;  /* 0x000000091d047224 */ /* 0x040fe400078e0204 */
[----:B------:R-:W-:Y:S02]  /*63a0*/  IMAD.MOV R7, RZ, RZ, -R7 ;  /* 0x000000ffff077224 */ /* 0x000fe400078e0a07 */
[----:B------:R-:W-:Y:S02]  /*63b0*/  IMAD R3, R29, R6, R3 ;  /* 0x000000061d037224 */ /* 0x000fe400078e0203 */
[----:B------:R-:W-:-:S04]  /*63c0*/  IMAD.HI.U32 R9, R24, R2, RZ ;  /* 0x0000000218097227 */ /* 0x000fc800078e00ff */
[----:B------:R-:W-:Y:S02]  /*63d0*/  IMAD R7, R29, R7, R5 ;  /* 0x000000071d077224 */ /* 0x000fe400078e0205 */
[----:B------:R-:W-:-:S04]  /*63e0*/  IMAD.MOV R6, RZ, RZ, -R9 ;  /* 0x000000ffff067224 */ /* 0x000fc800078e0a09 */
[----:B------:R-:W-:Y:S01]  /*63f0*/  IMAD R2, R29, R6, R2 ;  /* 0x000000061d027224 */ /* 0x000fe200078e0202 */
[----:B--2---:R-:W-:Y:S02]  /*6400*/  IABS R8, R12 ;  /* 0x0000000c00087213 */ /* 0x004fe40000000000 */
[----:B------:R-:W2:Y:S04]  /*6410*/  LDL R12, [R1+0x483c] ;  /* 0x00483c00010c7983 */ /* 0x000ea80000100800 */
[----:B------:R-:W-:Y:S04]  /*6420*/  STL [R1+0x8], R4 ;  /* 0x0000080401007387 */ /* 0x000fe80000100800 */
[----:B------:R-:W2:Y:S04]  /*6430*/  LDL R23, [R1+0x4830] ;  /* 0x0048300001177983 */ /* 0x000ea80000100800 */
[----:B------:R0:W-:Y:S02]  /*6440*/  STL [R1+0x4], R3 ;  /* 0x0000040301007387 */ /* 0x0001e40000100800 */
[----:B0-----:R-:W-:Y:S01]  /*6450*/  IMAD.MOV.U32 R3, RZ, RZ, R8 ;  /* 0x000000ffff037224 */ /* 0x001fe200078e0008 */
[----:B---3--:R-:W-:-:S02]  /*6460*/  IABS R4, R18 ;  /* 0x0000001200047213 */ /* 0x008fc40000000000 */
[----:B------:R-:W3:Y:S04]  /*6470*/  LDL R18, [R1+0x4838] ;  /* 0x0048380001127983 */ /* 0x000ee80000100800 */
[----:B------:R0:W-:Y:S01]  /*6480*/  STL [R1], R7 ;  /* 0x0000000701007387 */ /* 0x0001e20000100800 */
[----:B------:R-:W-:Y:S01]  /*6490*/  IMAD.HI.U32 R8, R24, R4, RZ ;  /* 0x0000000418087227 */ /* 0x000fe200078e00ff */
[----:B----4-:R-:W-:Y:S02]  /*64a0*/  IABS R5, R19 ;  /* 0x0000001300057213 */ /* 0x010fe40000000000 */
[----:B------:R-:W-:Y:S01]  /*64b0*/  STL [R1+0x4cdc], R2 ;  /* 0x004cdc0201007387 */ /* 0x000fe20000100800 */
[----:B------:R-:W-:-:S03]  /*64c0*/  IMAD.MOV R10, RZ, RZ, -R8 ;  /* 0x000000ffff0a7224 */ /* 0x000fc600078e0a08 */
[----:B------:R-:W4:Y:S01]  /*64d0*/  LDL R19, [R1+0x482c] ;  /* 0x00482c0001137983 */ /* 0x000f220000100800 */
[----:B0-----:R-:W-:-:S04]  /*64e0*/  IMAD.HI.U32 R7, R24, R3, RZ ;  /* 0x0000000318077227 */ /* 0x001fc800078e00ff */
[----:B------:R-:W-:Y:S02]  /*64f0*/  IMAD.MOV R7, RZ, RZ, -R7 ;  /* 0x000000ffff077224 */ /* 0x000fe400078e0a07 */
[C---:B------:R-:W-:Y:S02]  /*6500*/  IMAD R4, R29.reuse, R10, R4 ;  /* 0x0000000a1d047224 */ /* 0x040fe400078e0204 */
[----:B------:R-:W-:Y:S01]  /*6510*/  IMAD R3, R29, R7, R3 ;  /* 0x000000071d037224 */ /* 0x000fe200078e0203 */
[----:B-----5:R-:W-:Y:S02]  /*6520*/  IABS R6, R13 ;  /* 0x0000000d00067213 */ /* 0x020fe40000000000 */
[----:B------:R-:W5:Y:S04]  /*6530*/  LDL R13, [R1+0x4834] ;  /* 0x00483400010d7983 */ /* 0x000f680000100800 */
[----:B------:R0:W-:Y:S01]  /*6540*/  STL [R1+0x4ce0], R3 ;  /* 0x004ce00301007387 */ /* 0x0001e20000100800 */
[----:B------:R-:W-:-:S03]  /*6550*/  IABS R9, R11 ;  /* 0x0000000b00097213 */ /* 0x000fc60000000000 */
[----:B------:R1:W-:Y:S01]  /*6560*/  STL [R1+0x4ce4], R4 ;  /* 0x004ce40401007387 */ /* 0x0003e20000100800 */
[----:B------:R-:W-:-:S03]  /*6570*/  IMAD.HI.U32 R11, R24, R5, RZ ;  /* 0x00000005180b7227 */ /* 0x000fc600078e00ff */
[----:B------:R-:W5:Y:S01]  /*6580*/  LDL R21, [R1+0x4828] ;  /* 0x0048280001157983 */ /* 0x000f620000100800 */
[----:B------:R-:W-:-:S04]  /*6590*/  IMAD.MOV R8, RZ, RZ, -R11 ;  /* 0x000000ffff087224 */ /* 0x000fc800078e0a0b */
[----:B------:R-:W-:-:S05]  /*65a0*/  IMAD R5, R29, R8, R5 ;  /* 0x000000081d057224 */ /* 0x000fca00078e0205 */
[----:B------:R1:W-:Y:S04]  /*65b0*/  STL [R1+0x4ce8], R5 ;  /* 0x004ce80501007387 */ /* 0x0003e80000100800 */
[----:B0-----:R-:W5:Y:S01]  /*65c0*/  LDL R3, [R1+0x4824] ;  /* 0x0048240001037983 */ /* 0x001f620000100800 */
[----:B------:R-:W-:Y:S02]  /*65d0*/  IMAD.MOV.U32 R7, RZ, RZ, R9 ;  /* 0x000000ffff077224 */ /* 0x000fe400078e0009 */
[----:B------:R-:W-:-:S04]  /*65e0*/  IMAD.HI.U32 R9, R24, R6, RZ ;  /* 0x0000000618097227 */ /* 0x000fc800078e00ff */
[----:B------:R-:W-:-:S04]  /*65f0*/  IMAD.MOV R11, RZ, RZ, -R9 ;  /* 0x000000ffff0b7224 */ /* 0x000fc800078e0a09 */
[----:B------:R-:W-:-:S05]  /*6600*/  IMAD R6, R29, R11, R6 ;  /* 0x0000000b1d067224 */ /* 0x000fca00078e0206 */
[----:B------:R-:W-:Y:S04]  /*6610*/  STL [R1+0x4cec], R6 ;  /* 0x004cec0601007387 */ /* 0x000fe80000100800 */
[----:B------:R-:W5:Y:S01]  /*6620*/  LDL R22, [R1+0x4820] ;  /* 0x0048200001167983 */ /* 0x000f620000100800 */
[----:B--2---:R-:W-:Y:S01]  /*6630*/  IABS R10, R12 ;  /* 0x0000000c000a7213 */ /* 0x004fe20000000000 */
[----:B------:R-:W-:-:S04]  /*6640*/  IMAD.HI.U32 R12, R24, R7, RZ ;  /* 0x00000007180c7227 */ /* 0x000fc800078e00ff */
[----:B------:R-:W-:Y:S02]  /*6650*/  IMAD.MOV.U32 R8, RZ, RZ, R10 ;  /* 0x000000ffff087224 */ /* 0x000fe400078e000a */
[----:B------:R-:W-:-:S04]  /*6660*/  IMAD.MOV R10, RZ, RZ, -R12 ;  /* 0x000000ffff0a7224 */ /* 0x000fc800078e0a0c */
[----:B------:R-:W-:-:S05]  /*6670*/  IMAD R7, R29, R10, R7 ;  /* 0x0000000a1d077224 */ /* 0x000fca00078e0207 */
[----:B------:R0:W-:Y:S04]  /*6680*/  STL [R1+0x4cf0], R7 ;  /* 0x004cf00701007387 */ /* 0x0001e80000100800 */
[----:B------:R-:W2:Y:S01]  /*6690*/  LDL R2, [R1+0x481c] ;  /* 0x00481c0001027983 */ /* 0x000ea20000100800 */
[----:B------:R-:W-:-:S03]  /*66a0*/  IABS R9, R23 ;  /* 0x0000001700097213 */ /* 0x000fc60000000000 */
[----:B------:R-:W2:Y:S01]  /*66b0*/  LDL R23, [R1+0x4818] ;  /* 0x0048180001177983 */ /* 0x000ea20000100800 */
[----:B---3--:R-:W-:Y:S01]  /*66c0*/  IABS R12, R18 ;  /* 0x00000012000c7213 */ /* 0x008fe20000000000 */
[----:B------:R-:W-:-:S04]  /*66d0*/  IMAD.HI.U32 R18, R24, R8, RZ ;  /* 0x0000000818127227 */ /* 0x000fc800078e00ff */
[----:B------:R-:W-:Y:S02]  /*66e0*/  IMAD.MOV.U32 R10, RZ, RZ, R12 ;  /* 0x000000ffff0a7224 */ /* 0x000fe400078e000c */
[----:B------:R-:W-:Y:S01]  /*66f0*/  IMAD.MOV R12, RZ, RZ, -R18 ;  /* 0x000000ffff0c7224 */ /* 0x000fe200078e0a12 */
[----:B----4-:R-:W-:-:S03]  /*6700*/  IABS R18, R19 ;  /* 0x0000001300127213 */ /* 0x010fc60000000000 */
[----:B------:R-:W-:Y:S02]  /*6710*/  IMAD R8, R29, R12, R8 ;  /* 0x0000000c1d087224 */ /* 0x000fe400078e0208 */
[----:B------:R-:W-:-:S04]  /*6720*/  IMAD.HI.U32 R20, R24, R10, RZ ;  /* 0x0000000a18147227 */ /* 0x000fc800078e00ff */
[----:B------:R-:W-:Y:S02]  /*6730*/  IMAD.MOV.U32 R12, RZ, RZ, R18 ;  /* 0x000000ffff0c7224 */ /* 0x000fe400078e0012 */
[----:B------:R-:W-:Y:S01]  /*6740*/  IMAD.MOV R18, RZ, RZ, -R20 ;  /* 0x000000ffff127224 */ /* 0x000fe200078e0a14 */
[----:B-----5:R-:W-:Y:S01]  /*6750*/  IABS R11, R13 ;  /* 0x0000000d000b7213 */ /* 0x020fe20000000000 */
[----:B------:R-:W-:-:S04]  /*6760*/  IMAD.HI.U32 R13, R24, R9, RZ ;  /* 0x00000009180d7227 */ /* 0x000fc800078e00ff */
[----:B------:R-:W-:Y:S02]  /*6770*/  IMAD.MOV R13, RZ, RZ, -R13 ;  /* 0x000000ffff0d7224 */ /* 0x000fe400078e0a0d */
[----:B------:R-:W-:-:S04]  /*6780*/  IMAD.HI.U32 R19, R24, R11, RZ ;  /* 0x0000000b18137227 */ /* 0x000fc800078e00ff */
[----:B------:R-:W-:Y:S01]  /*6790*/  IMAD R9, R29, R13, R9 ;  /* 0x0000000d1d097224 */ /* 0x000fe200078e0209 */
[----:B------:R-:W-:Y:S01]  /*67a0*/  IABS R13, R21 ;  /* 0x00000015000d7213 */ /* 0x000fe20000000000 */
[----:B------:R-:W-:-:S04]  /*67b0*/  IMAD.HI.U32 R21, R24, R12, RZ ;  /* 0x0000000c18157227 */ /* 0x000fc800078e00ff */
[----:B------:R-:W-:Y:S02]  /*67c0*/  IMAD.MOV R20, RZ, RZ, -R19 ;  /* 0x000000ffff147224 */ /* 0x000fe400078e0a13 */
[----:B------:R-:W-:Y:S02]  /*67d0*/  IMAD.MOV R19, RZ, RZ, -R21 ;  /* 0x000000ffff137224 */ /* 0x000fe400078e0a15 */
[C---:B------:R-:W-:Y:S02]  /*67e0*/  IMAD R10, R29.reuse, R18, R10 ;  /* 0x000000121d0a7224 */ /* 0x040fe400078e020a */
[C---:B------:R-:W-:Y:S01]  /*67f0*/  IMAD R11, R29.reuse, R20, R11 ;  /* 0x000000141d0b7224 */ /* 0x040fe200078e020b */
[----:B------:R-:W-:Y:S01]  /*6800*/  STL [R1+0x4ccc], R8 ;  /* 0x004ccc0801007387 */ /* 0x000fe20000100800 */
[----:B------:R-:W-:-:S03]  /*6810*/  IMAD R12, R29, R19, R12 ;  /* 0x000000131d0c7224 */ /* 0x000fc600078e020c */
[----:B------:R-:W-:Y:S01]  /*6820*/  STL [R1+0x4cd0], R9 ;  /* 0x004cd00901007387 */ /* 0x000fe20000100800 */
[----:B------:R-:W-:-:S03]  /*6830*/  IABS R18, R3 ;  /* 0x0000000300127213 */ /* 0x000fc60000000000 */
[----:B------:R-:W-:Y:S04]  /*6840*/  STL [R1+0x4cd4], R10 ;  /* 0x004cd40a01007387 */ /* 0x000fe80000100800 */
[----:B------:R3:W-:Y:S04]  /*6850*/  STL [R1+0x4cd8], R11 ;  /* 0x004cd80b01007387 */ /* 0x0007e80000100800 */
[----:B------:R-:W-:Y:S04]  /*6860*/  STL [R1+0x4cf4], R12 ;  /* 0x004cf40c01007387 */ /* 0x000fe80000100800 */
[----:B------:R-:W4:Y:S01]  /*6870*/  LDL R3, [R1+0x4814] ;  /* 0x0048140001037983 */ /* 0x000f220000100800 */
[----:B------:R-:W-:Y:S01]  /*6880*/  IABS R21, R22 ;  /* 0x0000001600157213 */ /* 0x000fe20000000000 */
[----:B------:R-:W-:-:S04]  /*6890*/  IMAD.HI.U32 R22, R24, R13, RZ ;  /* 0x0000000d18167227 */ /* 0x000fc800078e00ff */
[----:B------:R-:W-:Y:S02]  /*68a0*/  IMAD.MOV.U32 R19, RZ, RZ, R21 ;  /* 0x000000ffff137224 */ /* 0x000fe400078e0015 */
[----:B------:R-:W-:Y:S02]  /*68b0*/  IMAD.MOV R21, RZ, RZ, -R22 ;  /* 0x000000ffff157224 */ /* 0x000fe400078e0a16 */
[----:B------:R-:W-:-:S04]  /*68c0*/  IMAD.HI.U32 R22, R24, R18, RZ ;  /* 0x0000001218167227 */ /* 0x000fc800078e00ff */
[----:B-1----:R-:W-:-:S04]  /*68d0*/  IMAD.HI.U32 R4, R24, R19, RZ ;  /* 0x0000001318047227 */ /* 0x002fc800078e00ff */
[----:B------:R-:W-:Y:S02]  /*68e0*/  IMAD R13, R29, R21, R13 ;  /* 0x000000151d0d7224 */ /* 0x000fe400078e020d */
[----:B------:R-:W-:-:S04]  /*68f0*/  IMAD.MOV R22, RZ, RZ, -R22 ;  /* 0x000000ffff167224 */ /* 0x000fc800078e0a16 */
[----:B------:R-:W-:Y:S01]  /*6900*/  IMAD R18, R29, R22, R18 ;  /* 0x000000161d127224 */ /* 0x000fe200078e0212 */
[----:B------:R-:W-:Y:S04]  /*6910*/  STL [R1+0x4cf8], R13 ;  /* 0x004cf80d01007387 */ /* 0x000fe80000100800 */
[----:B------:R-:W-:Y:S01]  /*6920*/  STL [R1+0x4cfc], R18 ;  /* 0x004cfc1201007387 */ /* 0x000fe20000100800 */
[----:B--2---:R-:W-:Y:S02]  /*6930*/  IABS R20, R2 ;  /* 0x0000000200147213 */ /* 0x004fe40000000000 */
[----:B------:R-:W-:-:S04]  /*6940*/  IABS R2, c[0x0][0x178] ;  /* 0x00005e0000027a13 */ /* 0x000fc80000000000 */
[C---:B------:R-:W-:Y:S02]  /*6950*/  ISETP.GT.U32.AND P3, PT, R2.reuse, R28, PT ;  /* 0x0000001c0200720c */ /* 0x040fe40003f64070 */
[C---:B------:R-:W-:Y:S02]  /*6960*/  ISETP.GT.U32.AND P4, PT, R2.reuse, R27, PT ;  /* 0x0000001b0200720c */ /* 0x040fe40003f84070 */
[C---:B------:R-:W-:Y:S02]  /*6970*/  ISETP.GT.U32.AND P2, PT, R2.reuse, R26, PT ;  /* 0x0000001a0200720c */ /* 0x040fe40003f44070 */
[----:B------:R-:W-:Y:S02]  /*6980*/  IABS R23, R23 ;  /* 0x0000001700177213 */ /* 0x000fe40000000000 */
[----:B------:R-:W-:-:S03]  /*6990*/  ISETP.GT.U32.AND P0, PT, R2, R17, PT ;  /* 0x000000110200720c */ /* 0x000fc60003f04070 */
[----:B------:R-:W-:Y:S02]  /*69a0*/  IMAD.MOV.U32 R21, RZ, RZ, R23 ;  /* 0x000000ffff157224 */ /* 0x000fe400078e0017 */
[----:B------:R-:W-:-:S04]  /*69b0*/  IMAD.HI.U32 R5, R24, R20, RZ ;  /* 0x0000001418057227 */ /* 0x000fc800078e00ff */
[----:B------:R-:W-:Y:S02]  /*69c0*/  IMAD.MOV R23, RZ, RZ, -R4 ;  /* 0x000000ffff177224 */ /* 0x000fe400078e0a04 */
[----:B------:R-:W-:Y:S02]  /*69d0*/  @!P3 IMAD.IADD R28, R28, 0x1, -R2 ;  /* 0x000000011c1cb824 */ /* 0x000fe400078e0a02 */
[----:B------:R-:W-:-:S04]  /*69e0*/  IMAD.HI.U32 R4, R24, R21, RZ ;  /* 0x0000001518047227 */ /* 0x000fc800078e00ff */
[--C-:B------:R-:W-:Y:S02]  /*69f0*/  @!P4 IMAD.IADD R27, R27, 0x1, -R2.reuse ;  /* 0x000000011b1bc824 */ /* 0x100fe400078e0a02 */
[----:B------:R-:W-:Y:S01]  /*6a00*/  @!P2 IMAD.IADD R26, R26, 0x1, -R2 ;  /* 0x000000011a1aa824 */ /* 0x000fe200078e0a02 */
[C---:B------:R-:W-:Y:S01]  /*6a10*/  ISETP.GT.U32.AND P4, PT, R2.reuse, R28, PT ;  /* 0x0000001c0200720c */ /* 0x040fe20003f84070 */
[----:B------:R-:W-:Y:S02]  /*6a20*/  IMAD R19, R29, R23, R19 ;  /* 0x000000171d137224 */ /* 0x000fe400078e0213 */
[----:B------:R-:W-:Y:S01]  /*6a30*/  IMAD.MOV R22, RZ, RZ, -R5 ;  /* 0x000000ffff167224 */ /* 0x000fe200078e0a05 */
[C---:B------:R-:W-:Y:S01]  /*6a40*/  ISETP.GT.U32.AND P2, PT, R2.reuse, R27, PT ;  /* 0x0000001b0200720c */ /* 0x040fe20003f44070 */
[----:B------:R-:W-:Y:S02]  /*6a50*/  IMAD.MOV R23, RZ, RZ, -R4 ;  /* 0x000000ffff177224 */ /* 0x000fe400078e0a04 */
[----:B------:R-:W-:Y:S01]  /*6a60*/  @!P0 IMAD.IADD R17, R17, 0x1, -R2 ;  /* 0x0000000111118824 */ /* 0x000fe200078e0a02 */
[----:B------:R-:W-:Y:S01]  /*6a70*/  ISETP.GT.U32.AND P0, PT, R2, R26, PT ;  /* 0x0000001a0200720c */ /* 0x000fe20003f04070 */
[----:B------:R-:W-:-:S02]  /*6a80*/  IMAD R20, R29, R22, R20 ;  /* 0x000000161d147224 */ /* 0x000fc400078e0214 */
[----:B------:R-:W-:Y:S01]  /*6a90*/  IMAD R21, R29, R23, R21 ;  /* 0x000000171d157224 */ /* 0x000fe200078e0215 */
[----:B------:R-:W-:Y:S04]  /*6aa0*/  STL [R1+0x4d00], R19 ;  /* 0x004d001301007387 */ /* 0x000fe80000100800 */
[----:B------:R-:W-:Y:S04]  /*6ab0*/  STL [R1+0x4d04], R20 ;  /* 0x004d041401007387 */ /* 0x000fe80000100800 */
[----:B------:R-:W-:Y:S01]  /*6ac0*/  STL [R1+0x4d08], R21 ;  /* 0x004d081501007387 */ /* 0x000fe20000100800 */
[----:B------:R-:W-:-:S03]  /*6ad0*/  @!P4 IMAD.IADD R28, R28, 0x1, -R2 ;  /* 0x000000011c1cc824 */ /* 0x000fc600078e0a02 */
[----:B0-----:R-:W2:Y:S01]  /*6ae0*/  LDL.LU R7, [R1+0x50] ;  /* 0x0000500001077983 */ /* 0x001ea20000300800 */
[----:B------:R-:W-:-:S03]  /*6af0*/  @!P2 IMAD.IADD R27, R27, 0x1, -R2 ;  /* 0x000000011b1ba824 */ /* 0x000fc600078e0a02 */
[----:B------:R-:W5:Y:S04]  /*6b00*/  LDL.LU R6, [R1+0x4c] ;  /* 0x00004c0001067983 */ /* 0x000f680000300800 */
[----:B------:R-:W5:Y:S01]  /*6b10*/  LDL.LU R5, [R1+0x48] ;  /* 0x0000480001057983 */ /* 0x000f620000300800 */
[----:B------:R-:W-:-:S03]  /*6b20*/  @!P0 IMAD.IADD R26, R26, 0x1, -R2 ;  /* 0x000000011a1a8824 */ /* 0x000fc600078e0a02 */
[----:B---3--:R-:W3:Y:S04]  /*6b30*/  LDL.LU R11, [R1+0x3c] ;  /* 0x00003c00010b7983 */ /* 0x008ee80000300800 */
[----:B------:R-:W3:Y:S01]  /*6b40*/  LDL.LU R10, [R1+0x38] ;  /* 0x00003800010a7983 */ /* 0x000ee20000300800 */
[----:B----4-:R-:W-:-:S03]  /*6b50*/  IABS R22, R3 ;  /* 0x0000000300167213 */ /* 0x010fc60000000000 */
[----:B------:R-:W4:Y:S04]  /*6b60*/  LDL.LU R3, [R1+0x34] ;  /* 0x0000340001037983 */ /* 0x000f280000300800 */
[----:B------:R-:W4:Y:S04]  /*6b70*/  LDL.LU R9, [R1+0x30] ;  /* 0x0000300001097983 */ /* 0x000f280000300800 */
[----:B------:R-:W4:Y:S04]  /*6b80*/  LDL.LU R4, [R1+0x1a0] ;  /* 0x0001a00001047983 */ /* 0x000f280000300800 */
[----:B------:R-:W-:Y:S04]  /*6b90*/  STL [R1+0x4cb0], R28 ;  /* 0x004cb01c01007387 */ /* 0x000fe80000100800 */
[----:B------:R0:W-:Y:S04]  /*6ba0*/  STL [R1+0x4cac], R27 ;  /* 0x004cac1b01007387 */ /* 0x0001e80000100800 */
[----:B0-----:R-:W4:Y:S04]  /*6bb0*/  LDL.LU R27, [R1+0x40] ;  /* 0x00004000011b7983 */ /* 0x001f280000300800 */
[----:B------:R0:W-:Y:S04]  /*6bc0*/  STL [R1+0x4cb4], R26 ;  /* 0x004cb41a01007387 */ /* 0x0001e80000100800 */
[----:B0-----:R-:W4:Y:S01]  /*6bd0*/  LDL.LU R26, [R1+0x44] ;  /* 0x00004400011a7983 */ /* 0x001f220000300800 */
[----:B------:R-:W-:-:S02]  /*6be0*/  ISETP.GT.U32.AND P5, PT, R2, R16, PT ;  /* 0x000000100200720c */ /* 0x000fc40003fa4070 */
[C---:B------:R-:W-:Y:S02]  /*6bf0*/  ISETP.GT.U32.AND P3, PT, R2.reuse, R14, PT ;  /* 0x0000000e0200720c */ /* 0x040fe40003f64070 */
[C---:B------:R-:W-:Y:S02]  /*6c00*/  ISETP.GT.U32.AND P6, PT, R2.reuse, R25, PT ;  /* 0x000000190200720c */ /* 0x040fe40003fc4070 */
[----:B------:R-:W-:-:S07]  /*6c10*/  ISETP.GT.U32.AND P1, PT, R2, R15, PT ;  /* 0x0000000f0200720c */ /* 0x000fce0003f24070 */
[--C-:B------:R-:W-:Y:S02]  /*6c20*/  @!P5 IMAD.IADD R16, R16, 0x1, -R2.reuse ;  /* 0x000000011010d824 */ /* 0x100fe400078e0a02 */
[--C-:B------:R-:W-:Y:S02]  /*6c30*/  @!P3 IMAD.IADD R14, R14, 0x1, -R2.reuse ;  /* 0x000000010e0eb824 */ /* 0x100fe400078e0a02 */
[--C-:B------:R-:W-:Y:S01]  /*6c40*/  @!P6 IMAD.IADD R25, R25, 0x1, -R2.reuse ;  /* 0x000000011919e824 */ /* 0x100fe200078e0a02 */
[C---:B------:R-:W-:Y:S01]  /*6c50*/  ISETP.GT.U32.AND P3, PT, R2.reuse, R16, PT ;  /* 0x000000100200720c */ /* 0x040fe20003f64070 */
[----:B------:R-:W-:Y:S01]  /*6c60*/  @!P1 IMAD.IADD R15, R15, 0x1, -R2 ;  /* 0x000000010f0f9824 */ /* 0x000fe200078e0a02 */
[C---:B------:R-:W-:Y:S02]  /*6c70*/  ISETP.GT.U32.AND P1, PT, R2.reuse, R17, PT ;  /* 0x000000110200720c */ /* 0x040fe40003f24070 */
[C---:B------:R-:W-:Y:S02]  /*6c80*/  ISETP.GT.U32.AND P6, PT, R2.reuse, R25, PT ;  /* 0x000000190200720c */ /* 0x040fe40003fc4070 */
[----:B------:R-:W-:-:S02]  /*6c90*/  ISETP.GT.U32.AND P5, PT, R2, R14, PT ;  /* 0x0000000e0200720c */ /* 0x000fc40003fa4070 */
[----:B------:R-:W-:Y:S02]  /*6ca0*/  ISETP.GT.U32.AND P4, PT, R2, R15, PT ;  /* 0x0000000f0200720c */ /* 0x000fe40003f84070 */
[----:B------:R-:W-:-:S03]  /*6cb0*/  ISETP.GT.U32.AND P2, PT, R29, R0, PT ;  /* 0x000000001d00720c */ /* 0x000fc60003f44070 */
[--C-:B------:R-:W-:Y:S02]  /*6cc0*/  @!P3 IMAD.IADD R16, R16, 0x1, -R2.reuse ;  /* 0x000000011010b824 */ /* 0x100fe400078e0a02 */
[--C-:B------:R-:W-:Y:S02]  /*6cd0*/  @!P1 IMAD.IADD R17, R17, 0x1, -R2.reuse ;  /* 0x0000000111119824 */ /* 0x100fe400078e0a02 */
[--C-:B------:R-:W-:Y:S02]  /*6ce0*/  @!P6 IMAD.IADD R25, R25, 0x1, -R2.reuse ;  /* 0x000000011919e824 */ /* 0x100fe400078e0a02 */
[--C-:B------:R-:W-:Y:S02]  /*6cf0*/  @!P5 IMAD.IADD R14, R14, 0x1, -R2.reuse ;  /* 0x000000010e0ed824 */ /* 0x100fe400078e0a02 */
[----:B------:R-:W-:Y:S02]  /*6d00*/  @!P4 IMAD.IADD R15, R15, 0x1, -R2 ;  /* 0x000000010f0fc824 */ /* 0x000fe400078e0a02 */
[----:B------:R-:W-:Y:S01]  /*6d10*/  @!P2 IMAD.IADD R0, R0, 0x1, -R29 ;  /* 0x000000010000a824 */ /* 0x000fe200078e0a1d */
[----:B------:R0:W-:Y:S04]  /*6d20*/  STL [R1+0x4cb8], R25 ;  /* 0x004cb81901007387 */ /* 0x0001e80000100800 */
[----:B------:R-:W-:Y:S04]  /*6d30*/  STL [R1+0x4cbc], R17 ;  /* 0x004cbc1101007387 */ /* 0x000fe80000100800 */
[----:B------:R-:W-:Y:S04]  /*6d40*/  STL [R1+0x4cc0], R16 ;  /* 0x004cc01001007387 */ /* 0x000fe80000100800 */
[----:B------:R-:W-:Y:S04]  /*6d50*/  STL [R1+0x4cc4], R15 ;  /* 0x004cc40f01007387 */ /* 0x000fe80000100800 */
[----:B------:R-:W4:Y:S04]  /*6d60*/  LDL.LU R2, [R1+0x1b4] ;  /* 0x0001b40001027983 */ /* 0x000f280000300800 */
[----:B------:R-:W4:Y:S04]  /*6d70*/  LDL.LU R21, [R1+0x1a8] ;  /* 0x0001a80001157983 */ /* 0x000f280000300800 */
[----:B------:R-:W4:Y:S04]  /*6d80*/  LDL.LU R20, [R1+0x1b0] ;  /* 0x0001b00001147983 */ /* 0x000f280000300800 */
[----:B------:R-:W4:Y:S04]  /*6d90*/  LDL.LU R19, [R1+0x1ac] ;  /* 0x0001ac0001137983 */ /* 0x000f280000300800 */
[----:B------:R-:W4:Y:S04]  /*6da0*/  LDL.LU R18, [R1+0x1a4] ;  /* 0x0001a40001127983 */ /* 0x000f280000300800 */
[----:B------:R-:W4:Y:S04]  /*6db0*/  LDL.LU R8, [R1+0x18c] ;  /* 0x00018c0001087983 */ /* 0x000f280000300800 */
[----:B0-----:R-:W4:Y:S04]  /*6dc0*/  LDL.LU R25, [R1+0x194] ;  /* 0x0001940001197983 */ /* 0x001f280000300800 */
[----:B------:R-:W4:Y:S04]  /*6dd0*/  LDL.LU R28, [R1+0x19c] ;  /* 0x00019c00011c7983 */ /* 0x000f280000300800 */
[----:B------:R-:W-:Y:S01]  /*6de0*/  STL [R1+0x4cc8], R14 ;  /* 0x004cc80e01007387 */ /* 0x000fe20000100800 */
[----:B--2---:R-:W-:-:S02]  /*6df0*/  ISETP.GT.U32.AND P0, PT, R29, R7, PT ;  /* 0x000000071d00720c */ /* 0x004fc40003f04070 */
[C---:B-----5:R-:W-:Y:S02]  /*6e00*/  ISETP.GT.U32.AND P6, PT, R29.reuse, R6, PT ;  /* 0x000000061d00720c */ /* 0x060fe40003fc4070 */
[C---:B------:R-:W-:Y:S02]  /*6e10*/  ISETP.GT.U32.AND P1, PT, R29.reuse, R5, PT ;  /* 0x000000051d00720c */ /* 0x040fe40003f24070 */
[----:B---3--:R-:W-:-:S07]  /*6e20*/  ISETP.GT.U32.AND P5, PT, R29, R11, PT ;  /* 0x0000000b1d00720c */ /* 0x008fce0003fa4070 */
[--C-:B------:R-:W-:Y:S01]  /*6e30*/  @!P0 IMAD.IADD R7, R7, 0x1, -R29.reuse ;  /* 0x0000000107078824 */ /* 0x100fe200078e0a1d */
[----:B------:R-:W-:Y:S01]  /*6e40*/  ISETP.GT.U32.AND P2, PT, R29, R10, PT ;  /* 0x0000000a1d00720c */ /* 0x000fe20003f44070 */
[--C-:B------:R-:W-:Y:S02]  /*6e50*/  @!P6 IMAD.IADD R6, R6, 0x1, -R29.reuse ;  /* 0x000000010606e824 */ /* 0x100fe400078e0a1d */
[--C-:B------:R-:W-:Y:S02]  /*6e60*/  @!P1 IMAD.IADD R5, R5, 0x1, -R29.reuse ;  /* 0x0000000105059824 */ /* 0x100fe400078e0a1d */
[----:B------:R-:W-:Y:S01]  /*6e70*/  @!P5 IMAD.IADD R11, R11, 0x1, -R29 ;  /* 0x000000010b0bd824 */ /* 0x000fe200078e0a1d */
[C---:B------:R-:W-:Y:S02]  /*6e80*/  ISETP.GT.U32.AND P5, PT, R29.reuse, R6, PT ;  /* 0x000000061d00720c */ /* 0x040fe40003fa4070 */
[C---:B----4-:R-:W-:Y:S02]  /*6e90*/  ISETP.GT.U32.AND P0, PT, R29.reuse, R3, PT ;  /* 0x000000031d00720c */ /* 0x050fe40003f04070 */
[----:B------:R-:W-:-:S02]  /*6ea0*/  ISETP.GT.U32.AND P1, PT, R29, R4, PT ;  /* 0x000000041d00720c */ /* 0x000fc40003f24070 */
[C---:B------:R-:W-:Y:S02]  /*6eb0*/  ISETP.GT.U32.AND P4, PT, R29.reuse, R27, PT ;  /* 0x0000001b1d00720c */ /* 0x040fe40003f84070 */
[----:B------:R-:W-:-:S11]  /*6ec0*/  ISETP.GT.U32.AND P3, PT, R29, R26, PT ;  /* 0x0000001a1d00720c */ /* 0x000fd60003f64070 */
[--C-:B------:R-:W-:Y:S01]  /*6ed0*/  @!P4 IMAD.IADD R27, R27, 0x1, -R29.reuse ;  /* 0x000000011b1bc824 */ /* 0x100fe200078e0a1d */
[C---:B------:R-:W-:Y:S01]  /*6ee0*/  ISETP.GT.U32.AND P4, PT, R29.reuse, R7, PT ;  /* 0x000000071d00720c */ /* 0x040fe20003f84070 */
[--C-:B------:R-:W-:Y:S01]  /*6ef0*/  @!P3 IMAD.IADD R26, R26, 0x1, -R29.reuse ;  /* 0x000000011a1ab824 */ /* 0x100fe200078e0a1d */
[C---:B------:R-:W-:Y:S01]  /*6f00*/  ISETP.GT.U32.AND P3, PT, R29.reuse, R0, PT ;  /* 0x000000001d00720c */ /* 0x040fe20003f64070 */
[--C-:B------:R-:W-:Y:S01]  /*6f10*/  @!P2 IMAD.IADD R10, R10, 0x1, -R29.reuse ;  /* 0x000000010a0aa824 */ /* 0x100fe200078e0a1d */
[----:B------:R-:W-:Y:S01]  /*6f20*/  ISETP.GT.U32.AND P2, PT, R29, R5, PT ;  /* 0x000000051d00720c */ /* 0x000fe20003f44070 */
[--C-:B------:R-:W-:Y:S01]  /*6f30*/  @!P0 IMAD.IADD R3, R3, 0x1, -R29.reuse ;  /* 0x0000000103038824 */ /* 0x100fe200078e0a1d */
[----:B------:R-:W-:Y:S01]  /*6f40*/  ISETP.GT.U32.AND P0, PT, R29, R26, PT ;  /* 0x0000001a1d00720c */ /* 0x000fe20003f04070 */
[----:B------:R-:W-:-:S08]  /*6f50*/  @!P1 IMAD.IADD R4, R4, 0x1, -R29 ;  /* 0x0000000104049824 */ /* 0x000fd000078e0a1d */
[----:B------:R-:W-:Y:S01]  /*6f60*/  @!P3 IMAD.IADD R0, R0, 0x1, -R29 ;  /* 0x000000010000b824 */ /* 0x000fe200078e0a1d */
[----:B------:R-:W-:-:S04]  /*6f70*/  ISETP.GT.U32.AND P1, PT, R29, R27, PT ;  /* 0x0000001b1d00720c */ /* 0x000fc80003f24070 */
[----:B------:R-:W-:Y:S01]  /*6f80*/  STL [R1+0x4d0c], R0 ;  /* 0x004d0c0001007387 */ /* 0x000fe20000100800 */
[----:B------:R-:W-:-:S03]  /*6f90*/  ISETP.GT.U32.AND P3, PT, R29, R11, PT ;  /* 0x0000000b1d00720c */ /* 0x000fc60003f64070 */
[----:B------:R-:W2:Y:S01]  /*6fa0*/  LDL.LU R13, [R1+0x198] ;  /* 0x00019800010d7983 */ /* 0x000ea20000300800 */
[--C-:B------:R-:W-:Y:S01]  /*6fb0*/  @!P5 IMAD.IADD R6, R6, 0x1, -R29.reuse ;  /* 0x000000010606d824 */ /* 0x100fe200078e0a1d */
[----:B------:R-:W-:Y:S02]  /*6fc0*/  ISETP.GT.U32.AND P5, PT, R29, R3, PT ;  /* 0x000000031d00720c */ /* 0x000fe40003fa4070 */
[----:B------:R-:W3:Y:S01]  /*6fd0*/  LDL.LU R12, [R1+0x190] ;  /* 0x00019000010c7983 */ /* 0x000ee20000300800 */
[--C-:B------:R-:W-:Y:S01]  /*6fe0*/  @!P4 IMAD.IADD R7, R7, 0x1, -R29.reuse ;  /* 0x000000010707c824 */ /* 0x100fe200078e0a1d */
[----:B------:R-:W-:Y:S01]  /*6ff0*/  ISETP.GT.U32.AND P4, PT, R29, R10, PT ;  /* 0x0000000a1d00720c */ /* 0x000fe20003f84070 */
[--C-:B------:R-:W-:Y:S02]  /*7000*/  @!P2 IMAD.IADD R5, R5, 0x1, -R29.reuse ;  /* 0x000000010505a824 */ /* 0x100fe400078e0a1d */
[--C-:B------:R-:W-:Y:S01]  /*7010*/  @!P0 IMAD.IADD R26, R26, 0x1, -R29.reuse ;  /* 0x000000011a1a8824 */ /* 0x100fe200078e0a1d */
[----:B------:R0:W-:Y:S01]  /*7020*/  STL [R1+0x50], R7 ;  /* 0x0000500701007387 */ /* 0x0001e20000100800 */
[----:B------:R-:W-:-:S02]  /*7030*/  @!P1 IMAD.IADD R27, R27, 0x1, -R29 ;  /* 0x000000011b1b9824 */ /* 0x000fc400078e0a1d */
[--C-:B------:R-:W-:Y:S02]  /*7040*/  @!P3 IMAD.IADD R11, R11, 0x1, -R29.reuse ;  /* 0x000000010b0bb824 */ /* 0x100fe400078e0a1d */
[--C-:B------:R-:W-:Y:S01]  /*7050*/  @!P5 IMAD.IADD R3, R3, 0x1, -R29.reuse ;  /* 0x000000010303d824 */ /* 0x100fe200078e0a1d */
[----:B0-----:R-:W4:Y:S03]  /*7060*/  LDL.LU R7, [R1+0x174] ;  /* 0x0001740001077983 */ /* 0x001f260000300800 */
[----:B------:R-:W-:Y:S01]  /*7070*/  @!P4 IMAD.IADD R10, R10, 0x1, -R29 ;  /* 0x000000010a0ac824 */ /* 0x000fe200078e0a1d */
[----:B------:R0:W-:Y:S04]  /*7080*/  STL [R1+0x4c], R6 ;  /* 0x00004c0601007387 */ /* 0x0001e80000100800 */
[----:B0-----:R-:W5:Y:S04]  /*7090*/  LDL.LU R6, [R1+0x180] ;  /* 0x0001800001067983 */ /* 0x001f680000300800 */
[----:B------:R0:W-:Y:S04]  /*70a0*/  STL [R1+0x48], R5 ;  /* 0x0000480501007387 */ /* 0x0001e80000100800 */
[----:B0-----:R-:W4:Y:S04]  /*70b0*/  LDL.LU R5, [R1+0x188] ;  /* 0x0001880001057983 */ /* 0x001f280000300800 */
[----:B------:R-:W-:Y:S04]  /*70c0*/  STL [R1+0x44], R26 ;  /* 0x0000441a01007387 */ /* 0x000fe80000100800 */
[----:B------:R-:W-:Y:S04]  /*70d0*/  STL [R1+0x40], R27 ;  /* 0x0000401b01007387 */ /* 0x000fe80000100800 */
[----:B------:R-:W-:Y:S04]  /*70e0*/  STL [R1+0x3c], R11 ;  /* 0x00003c0b01007387 */ /* 0x000fe80000100800 */
[----:B------:R0:W-:Y:S04]  /*70f0*/  STL [R1+0x34], R3 ;  /* 0x0000340301007387 */ /* 0x0001e80000100800 */
[----:B------:R-:W-:Y:S04]  /*7100*/  STL [R1+0x38], R10 ;  /* 0x0000380a01007387 */ /* 0x000fe80000100800 */
[----:B0-----:R-:W4:Y:S01]  /*7110*/  LDL R3, [R1+0x4810] ;  /* 0x0048100001037983 */ /* 0x001f220000100800 */
[----:B------:R-:W-:-:S02]  /*7120*/  ISETP.GT.U32.AND P6, PT, R29, R9, PT ;  /* 0x000000091d00720c */ /* 0x000fc40003fc4070 */
[C---:B------:R-:W-:Y:S02]  /*7130*/  ISETP.GT.U32.AND P0, PT, R29.reuse, R2, PT ;  /* 0x000000021d00720c */ /* 0x040fe40003f04070 */
[----:B------:R-:W-:-:S09]  /*7140*/  ISETP.GT.U32.AND P1, PT, R29, R21, PT ;  /* 0x000000151d00720c */ /* 0x000fd20003f24070 */
[--C-:B------:R-:W-:Y:S01]  /*7150*/  @!P6 IMAD.IADD R9, R9, 0x1, -R29.reuse ;  /* 0x000000010909e824 */ /* 0x100fe200078e0a1d */
[C---:B------:R-:W-:Y:S02]  /*7160*/  ISETP.GT.U32.AND P6, PT, R29.reuse, R4, PT ;  /* 0x000000041d00720c */ /* 0x040fe40003fc4070 */
[C---:B------:R-:W-:Y:S01]  /*7170*/  ISETP.GT.U32.AND P3, PT, R29.reuse, R20, PT ;  /* 0x000000141d00720c */ /* 0x040fe20003f64070 */
[--C-:B------:R-:W-:Y:S01]  /*7180*/  @!P0 IMAD.IADD R2, R2, 0x1, -R29.reuse ;  /* 0x0000000102028824 */ /* 0x100fe200078e0a1d */
[----:B------:R-:W-:Y:S01]  /*7190*/  ISETP.GT.U32.AND P0, PT, R29, R28, PT ;  /* 0x0000001c1d00720c */ /* 0x000fe20003f04070 */
[----:B------:R-:W-:Y:S01]  /*71a0*/  @!P1 IMAD.IADD R21, R21, 0x1, -R29 ;  /* 0x0000000115159824 */ /* 0x000fe200078e0a1d */
[----:B------:R-:W-:-:S07]  /*71b0*/  ISETP.GT.U32.AND P4, PT, R29, R19, PT ;  /* 0x000000131d00720c */ /* 0x000fce0003f84070 */
[--C-:B------:R-:W-:Y:S01]  /*71c0*/  @!P6 IMAD.IADD R4, R4, 0x1, -R29.reuse ;  /* 0x000000010404e824 */ /* 0x100fe200078e0a1d */
[C---:B------:R-:W-:Y:S01]  /*71d0*/  ISETP.GT.U32.AND P6, PT, R29.reuse, R25, PT ;  /* 0x000000191d00720c */ /* 0x040fe20003fc4070 */
[--C-:B------:R-:W-:Y:S01]  /*71e0*/  @!P3 IMAD.IADD R20, R20, 0x1, -R29.reuse ;  /* 0x000000011414b824 */ /* 0x100fe200078e0a1d */
[C---:B------:R-:W-:Y:S01]  /*71f0*/  ISETP.GT.U32.AND P2, PT, R29.reuse, R9, PT ;  /* 0x000000091d00720c */ /* 0x040fe20003f44070 */
[--C-:B------:R-:W-:Y:S01]  /*7200*/  @!P0 IMAD.IADD R28, R28, 0x1, -R29.reuse ;  /* 0x000000011c1c8824 */ /* 0x100fe200078e0a1d */
[----:B------:R-:W-:Y:S01]  /*7210*/  ISETP.GT.U32.AND P0, PT, R29, R21, PT ;  /* 0x000000151d00720c */ /* 0x000fe20003f04070 */
[----:B------:R-:W-:-:S08]  /*7220*/  @!P4 IMAD.IADD R19, R19, 0x1, -R29 ;  /* 0x000000011313c824 */ /* 0x000fd000078e0a1d */
[--C-:B------:R-:W-:Y:S01]  /*7230*/  @!P6 IMAD.IADD R25, R25, 0x1, -R29.reuse ;  /* 0x000000011919e824 */ /* 0x100fe200078e0a1d */
[----:B------:R-:W-:Y:S01]  /*7240*/  ISETP.GT.U32.AND P6, PT, R29, R2, PT ;  /* 0x000000021d00720c */ /* 0x000fe20003fc4070 */
[----:B------:R-:W-:Y:S02]  /*7250*/  @!P2 IMAD.IADD R9, R9, 0x1, -R29 ;  /* 0x000000010909a824 */ /* 0x000fe400078e0a1d */
[----:B------:R-:W-:Y:S01]  /*7260*/  IMAD.HI.U32 R23, R24, R22, RZ ;  /* 0x0000001618177227 */ /* 0x000fe200078e00ff */
[----:B------:R0:W-:Y:S03]  /*7270*/  STL [R1+0x1a0], R4 ;  /* 0x0001a00401007387 */ /* 0x0001e60000100800 */
[----:B------:R-:W-:Y:S01]  /*7280*/  IMAD.MOV R23, RZ, RZ, -R23 ;  /* 0x000000ffff177224 */ /* 0x000fe200078e0a17 */
[----:B------:R1:W-:Y:S01]  /*7290*/  STL [R1+0x30], R9 ;  /* 0x0000300901007387 */ /* 0x0003e20000100800 */
[----:B------:R-:W-:-:S03]  /*72a0*/  @!P0 IMAD.IADD R21, R21, 0x1, -R29 ;  /* 0x0000000115158824 */ /* 0x000fc600078e0a1d */
[----:B0-----:R-:W5:Y:S01]  /*72b0*/  LDL.LU R4, [R1+0x184] ;  /* 0x0001840001047983 */ /* 0x001f620000300800 */
[----:B------:R-:W-:-:S03]  /*72c0*/  @!P6 IMAD.IADD R2, R2, 0x1, -R29 ;  /* 0x000000010202e824 */ /* 0x000fc600078e0a1d */
[----:B------:R-:W5:Y:S01]  /*72d0*/  LDL.LU R11, [R1+0x17c] ;  /* 0x00017c00010b7983 */ /* 0x000f620000300800 */
[----:B------:R-:W-:-:S03]  /*72e0*/  IMAD R22, R29, R23, R22 ;  /* 0x000000171d167224 */ /* 0x000fc600078e0216 */
[----:B------:R-:W5:Y:S04]  /*72f0*/  LDL.LU R10, [R1+0x15c] ;  /* 0x00015c00010a7983 */ /* 0x000f680000300800 */
[----:B-1----:R-:W5:Y:S01]  /*7300*/  LDL.LU R9, [R1+0x164] ;  /* 0x0001640001097983 */ /* 0x002f620000300800 */
[C---:B--2---:R-:W-:Y:S02]  /*7310*/  ISETP.GT.U32.AND P1, PT, R29.reuse, R13, PT ;  /* 0x0000000d1d00720c */ /* 0x044fe40003f24070 */
[----:B---3--:R-:W-:-:S11]  /*7320*/  ISETP.GT.U32.AND P3, PT, R29, R12, PT ;  /* 0x0000000c1d00720c */ /* 0x008fd60003f64070 */
[--C-:B------:R-:W-:Y:S01]  /*7330*/  @!P1 IMAD.IADD R13, R13, 0x1, -R29.reuse ;  /* 0x000000010d0d9824 */ /* 0x100fe200078e0a1d */
[C---:B------:R-:W-:Y:S01]  /*7340*/  ISETP.GT.U32.AND P1, PT, R29.reuse, R20, PT ;  /* 0x000000141d00720c */ /* 0x040fe20003f24070 */
[----:B------:R-:W-:Y:S01]  /*7350*/  @!P3 IMAD.IADD R12, R12, 0x1, -R29 ;  /* 0x000000010c0cb824 */ /* 0x000fe200078e0a1d */
[----:B------:R-:W-:-:S11]  /*7360*/  ISETP.GT.U32.AND P3, PT, R29, R19, PT ;  /* 0x000000131d00720c */ /* 0x000fd60003f64070 */
[--C-:B------:R-:W-:Y:S02]  /*7370*/  @!P1 IMAD.IADD R20, R20, 0x1, -R29.reuse ;  /* 0x0000000114149824 */ /* 0x100fe400078e0a1d */
[----:B------:R-:W-:Y:S01]  /*7380*/  @!P3 IMAD.IADD R19, R19, 0x1, -R29 ;  /* 0x000000011313b824 */ /* 0x000fe200078e0a1d */
[----:B----4-:R-:W-:Y:S02]  /*7390*/  IABS R23, R3 ;  /* 0x0000000300177213 */ /* 0x010fe40000000000 */
[----:B------:R-:W2:Y:S04]  /*73a0*/  LDL.LU R3, [R1+0x170] ;  /* 0x0001700001037983 */ /* 0x000ea80000300800 */
[----:B------:R0:W-:Y:S04]  /*73b0*/  STL [R1+0x1b4], R2 ;  /* 0x0001b40201007387 */ /* 0x0001e80000100800 */
[----:B0-----:R-:W3:Y:S04]  /*73c0*/  LDL.LU R2, [R1+0x168] ;  /* 0x0001680001027983 */ /* 0x001ee80000300800 */
[----:B------:R0:W-:Y:S04]  /*73d0*/  STL [R1+0x1a8], R21 ;  /* 0x0001a81501007387 */ /* 0x0001e80000100800 */
[----:B------:R-:W4:Y:S04]  /*73e0*/  LDL.LU R26, [R1+0x160] ;  /* 0x00016000011a7983 */ /* 0x000f280000300800 */
[----:B------:R1:W-:Y:S04]  /*73f0*/  STL [R1+0x1b0], R20 ;  /* 0x0001b01401007387 */ /* 0x0003e80000100800 */
[----:B------:R-:W2:Y:S04]  /*7400*/  LDL.LU R27, [R1+0x134] ;  /* 0x00013400011b7983 */ /* 0x000ea80000300800 */
[----:B------:R5:W-:Y:S04]  /*7410*/  STL [R1+0x1ac], R19 ;  /* 0x0001ac1301007387 */ /* 0x000be80000100800 */
[----:B0-----:R-:W3:Y:S01]  /*7420*/  LDL.LU R21, [R1+0x148] ;  /* 0x0001480001157983 */ /* 0x001ee20000300800 */
[----:B------:R-:W-:-:S02]  /*7430*/  ISETP.GT.U32.AND P5, PT, R29, R18, PT ;  /* 0x000000121d00720c */ /* 0x000fc40003fa4070 */
[C---:B------:R-:W-:Y:S01]  /*7440*/  ISETP.GT.U32.AND P2, PT, R29.reuse, R8, PT ;  /* 0x000000081d00720c */ /* 0x040fe20003f44070 */
[----:B-1----:R-:W3:Y:S01]  /*7450*/  LDL.LU R20, [R1+0x158] ;  /* 0x0001580001147983 */ /* 0x002ee20000300800 */
[----:B------:R-:W-:-:S09]  /*7460*/  ISETP.GT.U32.AND P4, PT, R29, R7, PT ;  /* 0x000000071d00720c */ /* 0x000fd20003f84070 */
[--C-:B------:R-:W-:Y:S01]  /*7470*/  @!P5 IMAD.IADD R18, R18, 0x1, -R29.reuse ;  /* 0x000000011212d824 */ /* 0x100fe200078e0a1d */
[C---:B-----5:R-:W-:Y:S01]  /*7480*/  ISETP.GT.U32.AND P5, PT, R29.reuse, R6, PT ;  /* 0x000000061d00720c */ /* 0x060fe20003fa4070 */
[--C-:B------:R-:W-:Y:S01]  /*7490*/  @!P2 IMAD.IADD R8, R8, 0x1, -R29.reuse ;  /* 0x000000010808a824 */ /* 0x100fe200078e0a1d */
[----:B------:R-:W-:Y:S01]  /*74a0*/  ISETP.GT.U32.AND P2, PT, R29, R5, PT ;  /* 0x000000051d00720c */ /* 0x000fe20003f44070 */
[----:B------:R-:W-:Y:S01]  /*74b0*/  @!P4 IMAD.IADD R7, R7, 0x1, -R29 ;  /* 0x000000010707c824 */ /* 0x000fe200078e0a1d */
[C---:B------:R-:W-:Y:S02]  /*74c0*/  ISETP.GT.U32.AND P4, PT, R29.reuse, R18, PT ;  /* 0x000000121d00720c */ /* 0x040fe40003f84070 */
[----:B------:R-:W-:-:S07]  /*74d0*/  ISETP.GT.U32.AND P0, PT, R29, R28, PT ;  /* 0x0000001c1d00720c */ /* 0x000fce0003f04070 */
[--C-:B------:R-:W-:Y:S01]  /*74e0*/  @!P5 IMAD.IADD R6, R6, 0x1, -R29.reuse ;  /* 0x000000010606d824 */ /* 0x100fe200078e0a1d */
[----:B------:R-:W-:Y:S01]  /*74f0*/  ISETP.GT.U32.AND P5, PT, R29, R8, PT ;  /* 0x000000081d00720c */ /* 0x000fe20003fa4070 */
[--C-:B------:R-:W-:Y:S01]  /*7500*/  @!P2 IMAD.IADD R5, R5, 0x1, -R29.reuse ;  /* 0x000000010505a824 */ /* 0x100fe200078e0a1d */
[C---:B------:R-:W-:Y:S01]  /*7510*/  ISETP.GT.U32.AND P2, PT, R29.reuse, R25, PT ;  /* 0x000000191d00720c */ /* 0x040fe20003f44070 */
[--C-:B------:R-:W-:Y:S01]  /*7520*/  @!P4 IMAD.IADD R18, R18, 0x1, -R29.reuse ;  /* 0x000000011212c824 */ /* 0x100fe200078e0a1d */
[C---:B------:R-:W-:Y:S02]  /*7530*/  ISETP.GT.U32.AND P1, PT, R29.reuse, R13, PT ;  /* 0x0000000d1d00720c */ /* 0x040fe40003f24070 */
[C---:B------:R-:W-:Y:S01]  /*7540*/  ISETP.GT.U32.AND P6, PT, R29.reuse, R5, PT ;  /* 0x000000051d00720c */ /* 0x040fe20003fc4070 */
[----:B------:R-:W-:Y:S01]  /*7550*/  @!P0 IMAD.IADD R28, R28, 0x1, -R29 ;  /* 0x000000011c1c8824 */ /* 0x000fe200078e0a1d */
[----:B------:R0:W-:Y:S01]  /*7560*/  STL [R1+0x1a4], R18 ;  /* 0x0001a41201007387 */ /* 0x0001e20000100800 */
[----:B------:R-:W-:-:S03]  /*7570*/  ISETP.GT.U32.AND P0, PT, R29, R11, PT ;  /* 0x0000000b1d00720c */ /* 0x000fc60003f04070 */
[----:B------:R-:W5:Y:S01]  /*7580*/  LDL.LU R19, [R1+0x154] ;  /* 0x0001540001137983 */ /* 0x000f620000300800 */
[--C-:B------:R-:W-:Y:S02]  /*7590*/  @!P5 IMAD.IADD R8, R8, 0x1, -R29.reuse ;  /* 0x000000010808d824 */ /* 0x100fe400078e0a1d */
[--C-:B------:R-:W-:Y:S01]  /*75a0*/  @!P2 IMAD.IADD R25, R25, 0x1, -R29.reuse ;  /* 0x000000011919a824 */ /* 0x100fe200078e0a1d */
[----:B------:R-:W-:Y:S01]  /*75b0*/  ISETP.GT.U32.AND P2, PT, R29, R4, PT ;  /* 0x000000041d00720c */ /* 0x000fe20003f44070 */
[----:B0-----:R-:W5:Y:S04]  /*75c0*/  LDL.LU R18, [R1+0x140] ;  /* 0x0001400001127983 */ /* 0x001f680000300800 */
[----:B------:R0:W-:Y:S01]  /*75d0*/  STL [R1+0x18c], R8 ;  /* 0x00018c0801007387 */ /* 0x0001e20000100800 */
[----:B------:R-:W-:-:S02]  /*75e0*/  @!P6 IMAD.IADD R5, R5, 0x1, -R29 ;  /* 0x000000010505e824 */ /* 0x000fc400078e0a1d */
[----:B------:R-:W-:Y:S01]  /*75f0*/  @!P1 IMAD.IADD R13, R13, 0x1, -R29 ;  /* 0x000000010d0d9824 */ /* 0x000fe200078e0a1d */
[----:B0-----:R-:W5:Y:S01]  /*7600*/  LDL.LU R8, [R1+0x2c] ;  /* 0x00002c0001087983 */ /* 0x001f620000300800 */
[----:B------:R-:W-:-:S03]  /*7610*/  ISETP.GT.U32.AND P1, PT, R29, R10, PT ;  /* 0x0000000a1d00720c */ /* 0x000fc60003f24070 */
[--C-:B------:R-:W-:Y:S01]  /*7620*/  @!P2 IMAD.IADD R4, R4, 0x1, -R29.reuse ;  /* 0x000000010404a824 */ /* 0x100fe200078e0a1d */
[----:B------:R-:W-:Y:S01]  /*7630*/  ISETP.GT.U32.AND P3, PT, R29, R12, PT ;  /* 0x0000000c1d00720c */ /* 0x000fe20003f64070 */
[--C-:B------:R-:W-:Y:S01]  /*7640*/  @!P0 IMAD.IADD R11, R11, 0x1, -R29.reuse ;  /* 0x000000010b0b8824 */ /* 0x100fe200078e0a1d */
[C---:B------:R-:W-:Y:S02]  /*7650*/  ISETP.GT.U32.AND P4, PT, R29.reuse, R7, PT ;  /* 0x000000071d00720c */ /* 0x040fe40003f84070 */
[----:B------:R-:W-:Y:S01]  /*7660*/  ISETP.GT.U32.AND P5, PT, R29, R6, PT ;  /* 0x000000061d00720c */ /* 0x000fe20003fa4070 */
[----:B------:R-:W-:Y:S04]  /*7670*/  STL [R1+0x194], R25 ;  /* 0x0001941901007387 */ /* 0x000fe80000100800 */
[----:B------:R-:W-:-:S04]  /*7680*/  @!P1 IMAD.IADD R10, R10, 0x1, -R29 ;  /* 0x000000010a0a9824 */ /* 0x000fc800078e0a1d */
[--C-:B------:R-:W-:Y:S02]  /*7690*/  @!P3 IMAD.IADD R12, R12, 0x1, -R29.reuse ;  /* 0x000000010c0cb824 */ /* 0x100fe400078e0a1d */
[--C-:B------:R-:W-:Y:S01]  /*76a0*/  @!P4 IMAD.IADD R7, R7, 0x1, -R29.reuse ;  /* 0x000000010707c824 */ /* 0x100fe200078e0a1d */
[----:B------:R-:W-:Y:S01]  /*76b0*/  STL [R1+0x19c], R28 ;  /* 0x00019c1c01007387 */ /* 0x000fe20000100800 */
[----:B------:R-:W-:-:S03]  /*76c0*/  @!P5 IMAD.IADD R6, R6, 0x1, -R29 ;  /* 0x000000010606d824 */ /* 0x000fc600078e0a1d */
[----:B------:R0:W-:Y:S04]  /*76d0*/  STL [R1+0x198], R13 ;  /* 0x0001980d01007387 */ /* 0x0001e80000100800 */
[----:B------:R1:W-:Y:S04]  /*76e0*/  STL [R1+0x190], R12 ;  /* 0x0001900c01007387 */ /* 0x0003e80000100800 */
[----:B------:R1:W-:Y:S04]  /*76f0*/  STL [R1+0x174], R7 ;  /* 0x0001740701007387 */ /* 0x0003e80000100800 */
[----:B0-----:R-:W5:Y:S04]  /*7700*/  LDL.LU R13, [R1+0x128] ;  /* 0x00012800010d7983 */ /* 0x001f680000300800 */
[----:B------:R0:W-:Y:S04]  /*7710*/  STL [R1+0x180], R6 ;  /* 0x0001800601007387 */ /* 0x0001e80000100800 */
[----:B-1----:R-:W5:Y:S04]  /*7720*/  LDL.LU R12, [R1+0x12c] ;  /* 0x00012c00010c7983 */ /* 0x002f680000300800 */
[----:B------:R-:W5:Y:S04]  /*7730*/  LDL.LU R7, [R1+0x130] ;  /* 0x0001300001077983 */ /* 0x000f680000300800 */
[----:B------:R1:W-:Y:S04]  /*7740*/  STL [R1+0x188], R5 ;  /* 0x0001880501007387 */ /* 0x0003e80000100800 */
[----:B0-----:R-:W5:Y:S04]  /*7750*/  LDL.LU R6, [R1+0x108] ;  /* 0x0001080001067983 */ /* 0x001f680000300800 */
[----:B-1----:R-:W5:Y:S01]  /*7760*/  LDL.LU R5, [R1+0x124] ;  /* 0x0001240001057983 */ /* 0x002f620000300800 */
[----:B----4-:R-:W-:-:S02]  /*7770*/  ISETP.GT.U32.AND P6, PT, R29, R26, PT ;  /* 0x0000001a1d00720c */ /* 0x010fc40003fc4070 */
[C---:B--2---:R-:W-:Y:S02]  /*7780*/  ISETP.GT.U32.AND P2, PT, R29.reuse, R27, PT ;  /* 0x0000001b1d00720c */ /* 0x044fe40003f44070 */
[----:B---3--:R-:W-:-:S09]  /*7790*/  ISETP.GT.U32.AND P0, PT, R29, R21, PT ;  /* 0x000000151d00720c */ /* 0x008fd20003f04070 */
[--C-:B------:R-:W-:Y:S01]  /*77a0*/  @!P6 IMAD.IADD R26, R26, 0x1, -R29.reuse ;  /* 0x000000011a1ae824 */ /* 0x100fe200078e0a1d */
[----:B------:R-:W-:Y:S01]  /*77b0*/  ISETP.GT.U32.AND P6, PT, R29, R4, PT ;  /* 0x000000041d00720c */ /* 0x000fe20003fc4070 */
[--C-:B------:R-:W-:Y:S01]  /*77c0*/  @!P2 IMAD.IADD R27, R27, 0x1, -R29.reuse ;  /* 0x000000011b1ba824 */ /* 0x100fe200078e0a1d */
[----:B------:R-:W-:Y:S01]  /*77d0*/  ISETP.GT.U32.AND P2, PT, R29, R11, PT ;  /* 0x0000000b1d00720c */ /* 0x000fe20003f44070 */
[----:B------:R-:W-:Y:S01]  /*77e0*/  @!P0 IMAD.IADD R21, R21, 0x1, -R29 ;  /* 0x0000000115158824 */ /* 0x000fe200078e0a1d */
[----:B------:R-:W-:-:S09]  /*77f0*/  ISETP.GT.U32.AND P0, PT, R29, R10, PT ;  /* 0x0000000a1d00720c */ /* 0x000fd20003f04070 */
[--C-:B------:R-:W-:Y:S02]  /*7800*/  @!P6 IMAD.IADD R4, R4, 0x1, -R29.reuse ;  /* 0x000000010404e824 */ /* 0x100fe400078e0a1d */
[----:B------:R-:W-:-:S03]  /*7810*/  @!P2 IMAD.IADD R11, R11, 0x1, -R29 ;  /* 0x000000010b0ba824 */ /* 0x000fc600078e0a1d */
[----:B------:R0:W-:Y:S01]  /*7820*/  STL [R1+0x184], R4 ;  /* 0x0001840401007387 */ /* 0x0001e20000100800 */
[----:B------:R-:W-:-:S03]  /*7830*/  @!P0 IMAD.IADD R10, R10, 0x1, -R29 ;  /* 0x000000010a0a8824 */ /* 0x000fc600078e0a1d */
[----:B0-----:R-:W2:Y:S04]  /*7840*/  LDL.LU R4, [R1+0x110] ;  /* 0x0001100001047983 */ /* 0x001ea80000300800 */
[----:B------:R-:W3:Y:S04]  /*7850*/  LDL.LU R25, [R1+0x120] ;  /* 0x0001200001197983 */ /* 0x000ee80000300800 */
[----:B------:R0:W-:Y:S04]  /*7860*/  STL [R1+0x17c], R11 ;  /* 0x00017c0b01007387 */ /* 0x0001e80000100800 */
[----:B------:R-:W4:Y:S04]  /*7870*/  LDL.LU R28, [R1+0x118] ;  /* 0x00011800011c7983 */ /* 0x000f280000300800 */
[----:B------:R1:W-:Y:S04]  /*7880*/  STL [R1+0x15c], R10 ;  /* 0x00015c0a01007387 */ /* 0x0003e80000100800 */
[----:B0-----:R-:W2:Y:S04]  /*7890*/  LDL.LU R11, [R1+0x10c] ;  /* 0x00010c00010b7983 */ /* 0x001ea80000300800 */
[----:B-1----:R-:W2:Y:S01]  /*78a0*/  LDL.LU R10, [R1+0xe8] ;  /* 0x0000e800010a7983 */ /* 0x002ea20000300800 */
[----:B------:R-:W-:-:S02]  /*78b0*/  ISETP.GT.U32.AND P3, PT, R29, R9, PT ;  /* 0x000000091d00720c */ /* 0x000fc40003f64070 */
[C---:B------:R-:W-:Y:S02]  /*78c0*/  ISETP.GT.U32.AND P4, PT, R29.reuse, R3, PT ;  /* 0x000000031d00720c */ /* 0x040fe40003f84070 */
[C---:B------:R-:W-:Y:S02]  /*78d0*/  ISETP.GT.U32.AND P5, PT, R29.reuse, R2, PT ;  /* 0x000000021d00720c */ /* 0x040fe40003fa4070 */
[----:B------:R-:W-:-:S07]  /*78e0*/  ISETP.GT.U32.AND P1, PT, R29, R20, PT ;  /* 0x000000141d00720c */ /* 0x000fce0003f24070 */
[--C-:B------:R-:W-:Y:S01]  /*78f0*/  @!P3 IMAD.IADD R9, R9, 0x1, -R29.reuse ;  /* 0x000000010909b824 */ /* 0x100fe200078e0a1d */
[----:B-----5:R-:W-:Y:S01]  /*7900*/  ISETP.GT.U32.AND P3, PT, R29, R19, PT ;  /* 0x000000131d00720c */ /* 0x020fe20003f64070 */
[--C-:B------:R-:W-:Y:S01]  /*7910*/  @!P4 IMAD.IADD R3, R3, 0x1, -R29.reuse ;  /* 0x000000010303c824 */ /* 0x100fe200078e0a1d */
[C---:B------:R-:W-:Y:S01]  /*7920*/  ISETP.GT.U32.AND P4, PT, R29.reuse, R18, PT ;  /* 0x000000121d00720c */ /* 0x040fe20003f84070 */
[--C-:B------:R-:W-:Y:S01]  /*7930*/  @!P5 IMAD.IADD R2, R2, 0x1, -R29.reuse ;  /* 0x000000010202d824 */ /* 0x100fe200078e0a1d */
[C---:B------:R-:W-:Y:S01]  /*7940*/  ISETP.GT.U32.AND P5, PT, R29.reuse, R8, PT ;  /* 0x000000081d00720c */ /* 0x040fe20003fa4070 */
[----:B------:R-:W-:Y:S01]  /*7950*/  @!P1 IMAD.IADD R20, R20, 0x1, -R29 ;  /* 0x0000000114149824 */ /* 0x000fe200078e0a1d */
[C---:B------:R-:W-:Y:S02]  /*7960*/  ISETP.GT.U32.AND P1, PT, R29.reuse, R9, PT ;  /* 0x000000091d00720c */ /* 0x040fe40003f24070 */
[----:B------:R-:W-:-:S05]  /*7970*/  ISETP.GT.U32.AND P2, PT, R29, R27, PT ;  /* 0x0000001b1d00720c */ /* 0x000fca0003f44070 */
[--C-:B------:R-:W-:Y:S01]  /*7980*/  @!P3 IMAD.IADD R19, R19, 0x1, -R29.reuse ;  /* 0x000000011313b824 */ /* 0x100fe200078e0a1d */
[C---:B------:R-:W-:Y:S01]  /*7990*/  ISETP.GT.U32.AND P3, PT, R29.reuse, R3, PT ;  /* 0x000000031d00720c */ /* 0x040fe20003f64070 */
[--C-:B------:R-:W-:Y:S01]  /*79a0*/  @!P4 IMAD.IADD R18, R18, 0x1, -R29.reuse ;  /* 0x000000011212c824 */ /* 0x100fe200078e0a1d */
[C---:B------:R-:W-:Y:S01]  /*79b0*/  ISETP.GT.U32.AND P4, PT, R29.reuse, R2, PT ;  /* 0x000000021d00720c */ /* 0x040fe20003f84070 */
[--C-:B------:R-:W-:Y:S01]  /*79c0*/  @!P5 IMAD.IADD R8, R8, 0x1, -R29.reuse ;  /* 0x000000010808d824 */ /* 0x100fe200078e0a1d */
[----:B------:R-:W-:Y:S01]  /*79d0*/  ISETP.GT.U32.AND P5, PT, R29, R26, PT ;  /* 0x0000001a1d00720c */ /* 0x000fe20003fa4070 */
[--C-:B------:R-:W-:Y:S01]  /*79e0*/  @!P1 IMAD.IADD R9, R9, 0x1, -R29.reuse ;  /* 0x0000000109099824 */ /* 0x100fe200078e0a1d */
[C---:B------:R-:W-:Y:S02]  /*79f0*/  ISETP.GT.U32.AND P0, PT, R29.reuse, R21, PT ;  /* 0x000000151d00720c */ /* 0x040fe40003f04070 */
[----:B------:R-:W-:Y:S01]  /*7a00*/  ISETP.GT.U32.AND P6, PT, R29, R8, PT ;  /* 0x000000081d00720c */ /* 0x000fe20003fc4070 */
[--C-:B------:R-:W-:Y:S01]  /*7a10*/  @!P2 IMAD.IADD R27, R27, 0x1, -R29.reuse ;  /* 0x000000011b1ba824 */ /* 0x100fe200078e0a1d */
[----:B------:R0:W-:Y:S03]  /*7a20*/  STL [R1+0x164], R9 ;  /* 0x0001640901007387 */ /* 0x0001e60000100800 */
[----:B------:R-:W-:-:S02]  /*7a30*/  @!P3 IMAD.IADD R3, R3, 0x1, -R29 ;  /* 0x000000010303b824 */ /* 0x000fc400078e0a1d */
[--C-:B------:R-:W-:Y:S02]  /*7a40*/  @!P4 IMAD.IADD R2, R2, 0x1, -R29.reuse ;  /* 0x000000010202c824 */ /* 0x100fe400078e0a1d */
[----:B------:R-:W-:Y:S01]  /*7a50*/  @!P5 IMAD.IADD R26, R26, 0x1, -R29 ;  /* 0x000000011a1ad824 */ /* 0x000fe200078e0a1d */
[C---:B------:R-:W-:Y:S01]  /*7a60*/  ISETP.GT.U32.AND P5, PT, R29.reuse, R13, PT ;  /* 0x0000000d1d00720c */ /* 0x040fe20003fa4070 */
[----:B0-----:R-:W5:Y:S01]  /*7a70*/  LDL.LU R9, [R1+0xf0] ;  /* 0x0000f00001097983 */ /* 0x001f620000300800 */
[----:B------:R-:W-:-:S03]  /*7a80*/  ISETP.GT.U32.AND P2, PT, R29, R12, PT ;  /* 0x0000000c1d00720c */ /* 0x000fc60003f44070 */
[----:B------:R0:W-:Y:S01]  /*7a90*/  STL [R1+0x170], R3 ;  /* 0x0001700301007387 */ /* 0x0001e20000100800 */
[----:B------:R-:W-:Y:S01]  /*7aa0*/  ISETP.GT.U32.AND P1, PT, R29, R20, PT ;  /* 0x000000141d00720c */ /* 0x000fe20003f24070 */
[--C-:B------:R-:W-:Y:S02]  /*7ab0*/  @!P0 IMAD.IADD R21, R21, 0x1, -R29.reuse ;  /* 0x0000000115158824 */ /* 0x100fe400078e0a1d */
[----:B0-----:R-:W5:Y:S04]  /*7ac0*/  LDL.LU R3, [R1+0xf8] ;  /* 0x0000f80001037983 */ /* 0x001f680000300800 */
[----:B------:R0:W-:Y:S01]  /*7ad0*/  STL [R1+0x168], R2 ;  /* 0x0001680201007387 */ /* 0x0001e20000100800 */
[----:B------:R-:W-:Y:S01]  /*7ae0*/  @!P6 IMAD.IADD R8, R8, 0x1, -R29 ;  /* 0x000000010808e824 */ /* 0x000fe200078e0a1d */
[----:B------:R-:W-:-:S02]  /*7af0*/  ISETP.GT.U32.AND P3, PT, R29, R19, PT ;  /* 0x000000131d00720c */ /* 0x000fc40003f64070 */
[C---:B------:R-:W-:Y:S01]  /*7b00*/  ISETP.GT.U32.AND P0, PT, R29.reuse, R7, PT ;  /* 0x000000071d00720c */ /* 0x040fe20003f04070 */
[----:B0-----:R-:W5:Y:S01]  /*7b10*/  LDL.LU R2, [R1+0xf4] ;  /* 0x0000f40001027983 */ /* 0x001f620000300800 */
[----:B------:R-:W-:Y:S01]  /*7b20*/  ISETP.GT.U32.AND P4, PT, R29, R18, PT ;  /* 0x000000121d00720c */ /* 0x000fe20003f84070 */
[--C-:B------:R-:W-:Y:S02]  /*7b30*/  @!P5 IMAD.IADD R13, R13, 0x1, -R29.reuse ;  /* 0x000000010d0dd824 */ /* 0x100fe400078e0a1d */
[--C-:B------:R-:W-:Y:S02]  /*7b40*/  @!P2 IMAD.IADD R12, R12, 0x1, -R29.reuse ;  /* 0x000000010c0ca824 */ /* 0x100fe400078e0a1d */
[----:B------:R-:W-:Y:S01]  /*7b50*/  @!P1 IMAD.IADD R20, R20, 0x1, -R29 ;  /* 0x0000000114149824 */ /* 0x000fe200078e0a1d */
[----:B------:R-:W-:-:S03]  /*7b60*/  ISETP.GT.U32.AND P1, PT, R29, R6, PT ;  /* 0x000000061d00720c */ /* 0x000fc60003f24070 */
[--C-:B------:R-:W-:Y:S01]  /*7b70*/  @!P3 IMAD.IADD R19, R19, 0x1, -R29.reuse ;  /* 0x000000011313b824 */ /* 0x100fe200078e0a1d */
[----:B------:R-:W-:Y:S01]  /*7b80*/  STL [R1+0x160], R26 ;  /* 0x0001601a01007387 */ /* 0x000fe20000100800 */
[----:B------:R-:W-:-:S03]  /*7b90*/  @!P0 IMAD.IADD R7, R7, 0x1, -R29 ;  /* 0x0000000107078824 */ /* 0x000fc600078e0a1d */
[----:B------:R-:W-:Y:S01]  /*7ba0*/  STL [R1+0x134], R27 ;  /* 0x0001341b01007387 */ /* 0x000fe20000100800 */
[----:B------:R-:W-:-:S03]  /*7bb0*/  @!P4 IMAD.IADD R18, R18, 0x1, -R29 ;  /* 0x000000011212c824 */ /* 0x000fc600078e0a1d */
[----:B------:R-:W-:Y:S04]  /*7bc0*/  STL [R1+0x148], R21 ;  /* 0x0001481501007387 */ /* 0x000fe80000100800 */
[----:B------:R-:W-:Y:S04]  /*7bd0*/  STL [R1+0x158], R20 ;  /* 0x0001581401007387 */ /* 0x000fe80000100800 */
[----:B------:R-:W-:Y:S04]  /*7be0*/  STL [R1+0x154], R19 ;  /* 0x0001541301007387 */ /* 0x000fe80000100800 */
[----:B------:R-:W5:Y:S01]  /*7bf0*/  LDL R17, [R1+0x480c] ;  /* 0x00480c0001117983 */ /* 0x000f620000100800 */
[----:B------:R-:W-:-:S03]  /*7c00*/  @!P1 IMAD.IADD R6, R6, 0x1, -R29 ;  /* 0x0000000106069824 */ /* 0x000fc600078e0a1d */
[----:B------:R-:W-:Y:S04]  /*7c10*/  STL [R1+0x140], R18 ;  /* 0x0001401201007387 */ /* 0x000fe80000100800 */
[----:B------:R0:W-:Y:S04]  /*7c20*/  STL [R1+0x2c], R8 ;  /* 0x00002c0801007387 */ /* 0x0001e80000100800 */
[----:B0-----:R-:W5:Y:S04]  /*7c30*/  LDL.LU R8, [R1+0xec] ;  /* 0x0000ec0001087983 */ /* 0x001f680000300800 */
[----:B------:R-:W5:Y:S04]  /*7c40*/  LDL.LU R21, [R1+0xd0] ;  /* 0x0000d00001157983 */ /* 0x000f680000300800 */
[----:B------:R-:W5:Y:S04]  /*7c50*/  LDL.LU R20, [R1+0xdc] ;  /* 0x0000dc0001147983 */ /* 0x000f680000300800 */
[----:B------:R-:W5:Y:S04]  /*7c60*/  LDL.LU R19, [R1+0xe4] ;  /* 0x0000e40001137983 */ /* 0x000f680000300800 */
[----:B------:R-:W5:Y:S01]  /*7c70*/  LDL.LU R18, [R1+0xe0] ;  /* 0x0000e00001127983 */ /* 0x000f620000300800 */
[----:B---3--:R-:W-:-:S02]  /*7c80*/  ISETP.GT.U32.AND P6, PT, R29, R25, PT ;  /* 0x000000191d00720c */ /* 0x008fc40003fc4070 */
[C---:B----4-:R-:W-:Y:S02]  /*7c90*/  ISETP.GT.U32.AND P5, PT, R29.reuse, R28, PT ;  /* 0x0000001c1d00720c */ /* 0x050fe40003fa4070 */
[----:B--2---:R-:W-:-:S09]  /*7ca0*/  ISETP.GT.U32.AND P2, PT, R29, R11, PT ;  /* 0x0000000b1d00720c */ /* 0x004fd20003f44070 */
[--C-:B------:R-:W-:Y:S01]  /*7cb0*/  @!P6 IMAD.IADD R25, R25, 0x1, -R29.reuse ;  /* 0x000000011919e824 */ /* 0x100fe200078e0a1d */
[C---:B------:R-:W-:Y:S02]  /*7cc0*/  ISETP.GT.U32.AND P6, PT, R29.reuse, R13, PT ;  /* 0x0000000d1d00720c */ /* 0x040fe40003fc4070 */
[C---:B------:R-:W-:Y:S01]  /*7cd0*/  ISETP.GT.U32.AND P0, PT, R29.reuse, R10, PT ;  /* 0x0000000a1d00720c */ /* 0x040fe20003f04070 */
[--C-:B------:R-:W-:Y:S01]  /*7ce0*/  @!P5 IMAD.IADD R28, R28, 0x1, -R29.reuse ;  /* 0x000000011c1cd824 */ /* 0x100fe200078e0a1d */
[----:B------:R-:W-:Y:S01]  /*7cf0*/  ISETP.GT.U32.AND P5, PT, R29, R12, PT ;  /* 0x0000000c1d00720c */ /* 0x000fe20003fa4070 */
[----:B------:R-:W-:Y:S01]  /*7d00*/  @!P2 IMAD.IADD R11, R11, 0x1, -R29 ;  /* 0x000000010b0ba824 */ /* 0x000fe200078e0a1d */
[----:B------:R-:W-:-:S07]  /*7d10*/  ISETP.GT.U32.AND P2, PT, R29, R7, PT ;  /* 0x000000071d00720c */ /* 0x000fce0003f44070 */
[--C-:B------:R-:W-:Y:S02]  /*7d20*/  @!P6 IMAD.IADD R13, R13, 0x1, -R29.reuse ;  /* 0x000000010d0de824 */ /* 0x100fe400078e0a1d */
[--C-:B------:R-:W-:Y:S01]  /*7d30*/  @!P0 IMAD.IADD R10, R10, 0x1, -R29.reuse ;  /* 0x000000010a0a8824 */ /* 0x100fe200078e0a1d */
[----:B------:R-:W-:Y:S01]  /*7d40*/  ISETP.GT.U32.AND P0, PT, R29, R6, PT ;  /* 0x000000061d00720c */ /* 0x000fe20003f04070 */
[--C-:B------:R-:W-:Y:S01]  /*7d50*/  @!P5 IMAD.IADD R12, R12, 0x1, -R29.reuse ;  /* 0x000000010c0cd824 */ /* 0x100fe200078e0a1d */
[----:B------:R0:W-:Y:S01]  /*7d60*/  STL [R1+0x128], R13 ;  /* 0x0001280d01007387 */ /* 0x0001e20000100800 */
[----:B------:R-:W-:-:S03]  /*7d70*/  @!P2 IMAD.IADD R7, R7, 0x1, -R29 ;  /* 0x000000010707a824 */ /* 0x000fc600078e0a1d */
[----:B0-----:R-:W2:Y:S04]  /*7d80*/  LDL.LU R13, [R1+0xd8] ;  /* 0x0000d800010d7983 */ /* 0x001ea80000300800 */
[----:B------:R-:W3:Y:S04]  /*7d90*/  LDL.LU R26, [R1+0xb8] ;  /* 0x0000b800011a7983 */ /* 0x000ee80000300800 */
[----:B------:R0:W-:Y:S04]  /*7da0*/  STL [R1+0x12c], R12 ;  /* 0x00012c0c01007387 */ /* 0x0001e80000100800 */
[----:B------:R-:W4:Y:S04]  /*7db0*/  LDL.LU R27, [R1+0xc0] ;  /* 0x0000c000011b7983 */ /* 0x000f280000300800 */
[----:B------:R1:W-:Y:S01]  /*7dc0*/  STL [R1+0x130], R7 ;  /* 0x0001300701007387 */ /* 0x0003e20000100800 */
[----:B------:R-:W-:-:S03]  /*7dd0*/  @!P0 IMAD.IADD R6, R6, 0x1, -R29 ;  /* 0x0000000106068824 */ /* 0x000fc600078e0a1d */
[----:B0-----:R-:W2:Y:S04]  /*7de0*/  LDL.LU R12, [R1+0xc8] ;  /* 0x0000c800010c7983 */ /* 0x001ea80000300800 */
[----:B-1----:R-:W2:Y:S04]  /*7df0*/  LDL.LU R7, [R1+0xc4] ;  /* 0x0000c40001077983 */ /* 0x002ea80000300800 */
[----:B------:R0:W-:Y:S04]  /*7e00*/  STL [R1+0x108], R6 ;  /* 0x0001080601007387 */ /* 0x0001e80000100800 */
[----:B0-----:R-:W2:Y:S01]  /*7e10*/  LDL.LU R6, [R1+0xbc] ;  /* 0x0000bc0001067983 */ /* 0x001ea20000300800 */
[----:B------:R-:W-:-:S02]  /*7e20*/  ISETP.GT.U32.AND P4, PT, R29, R4, PT ;  /* 0x000000041d00720c */ /* 0x000fc40003f84070 */
[C---:B------:R-:W-:Y:S02]  /*7e30*/  ISETP.GT.U32.AND P3, PT, R29.reuse, R5, PT ;  /* 0x000000051d00720c */ /* 0x040fe40003f64070 */
[----:B-----5:R-:W-:-:S09]  /*7e40*/  ISETP.GT.U32.AND P1, PT, R29, R9, PT ;  /* 0x000000091d00720c */ /* 0x020fd20003f24070 */
[--C-:B------:R-:W-:Y:S01]  /*7e50*/  @!P4 IMAD.IADD R4, R4, 0x1, -R29.reuse ;  /* 0x000000010404c824 */ /* 0x100fe200078e0a1d */
[----:B------:R-:W-:Y:S01]  /*7e60*/  ISETP.GT.U32.AND P4, PT, R29, R2, PT ;  /* 0x000000021d00720c */ /* 0x000fe20003f84070 */
[--C-:B------:R-:W-:Y:S01]  /*7e70*/  @!P3 IMAD.IADD R5, R5, 0x1, -R29.reuse ;  /* 0x000000010505b824 */ /* 0x100fe200078e0a1d */
[----:B------:R-:W-:Y:S01]  /*7e80*/  ISETP.GT.U32.AND P3, PT, R29, R3, PT ;  /* 0x000000031d00720c */ /* 0x000fe20003f64070 */
[----:B------:R-:W-:Y:S01]  /*7e90*/  @!P1 IMAD.IADD R9, R9, 0x1, -R29 ;  /* 0x0000000109099824 */ /* 0x000fe200078e0a1d */
[C---:B------:R-:W-:Y:S02]  /*7ea0*/  ISETP.GT.U32.AND P5, PT, R29.reuse, R28, PT ;  /* 0x0000001c1d00720c */ /* 0x040fe40003fa4070 */
[C---:B------:R-:W-:Y:S02]  /*7eb0*/  ISETP.GT.U32.AND P1, PT, R29.reuse, R5, PT ;  /* 0x000000051d00720c */ /* 0x040fe40003f24070 */
[----:B------:R-:W-:-:S05]  /*7ec0*/  ISETP.GT.U32.AND P2, PT, R29, R11, PT ;  /* 0x0000000b1d00720c */ /* 0x000fca0003f44070 */
[--C-:B------:R-:W-:Y:S01]  /*7ed0*/  @!P4 IMAD.IADD R2, R2, 0x1, -R29.reuse ;  /* 0x000000010202c824 */ /* 0x100fe200078e0a1d */
[----:B------:R-:W-:Y:S01]  /*7ee0*/  ISETP.GT.U32.AND P4, PT, R29, R25, PT ;  /* 0x000000191d00720c */ /* 0x000fe20003f84070 */
[--C-:B------:R-:W-:Y:S01]  /*7ef0*/  @!P3 IMAD.IADD R3, R3, 0x1, -R29.reuse ;  /* 0x000000010303b824 */ /* 0x100fe200078e0a1d */
[C---:B------:R-:W-:Y:S02]  /*7f00*/  ISETP.GT.U32.AND P3, PT, R29.reuse, R4, PT ;  /* 0x000000041d00720c */ /* 0x040fe40003f64070 */
[C---:B------:R-:W-:Y:S02]  /*7f10*/  ISETP.GT.U32.AND P0, PT, R29.reuse, R10, PT ;  /* 0x0000000a1d00720c */ /* 0x040fe40003f04070 */
[----:B------:R-:W-:Y:S01]  /*7f20*/  ISETP.GT.U32.AND P6, PT, R29, R2, PT ;  /* 0x000000021d00720c */ /* 0x000fe20003fc4070 */
[--C-:B------:R-:W-:Y:S02]  /*7f30*/  @!P1 IMAD.IADD R5, R5, 0x1, -R29.reuse ;  /* 0x0000000105059824 */ /* 0x100fe400078e0a1d */
[----:B------:R-:W-:-:S04]  /*7f40*/  @!P5 IMAD.IADD R28, R28, 0x1, -R29 ;  /* 0x000000011c1cd824 */ /* 0x000fc800078e0a1d */
[--C-:B------:R-:W-:Y:S02]  /*7f50*/  @!P4 IMAD.IADD R25, R25, 0x1, -R29.reuse ;  /* 0x000000011919c824 */ /* 0x100fe400078e0a1d */
[--C-:B------:R-:W-:Y:S02]  /*7f60*/  @!P3 IMAD.IADD R4, R4, 0x1, -R29.reuse ;  /* 0x000000010404b824 */ /* 0x100fe400078e0a1d */
[--C-:B------:R-:W-:Y:S01]  /*7f70*/  @!P2 IMAD.IADD R11, R11, 0x1, -R29.reuse ;  /* 0x000000010b0ba824 */ /* 0x100fe200078e0a1d */
[----:B------:R0:W-:Y:S01]  /*7f80*/  STL [R1+0x124], R5 ;  /* 0x0001240501007387 */ /* 0x0001e20000100800 */
[C---:B------:R-:W-:Y:S01]  /*7f90*/  ISETP.GT.U32.AND P1, PT, R29.reuse, R9, PT ;  /* 0x000000091d00720c */ /* 0x040fe20003f24070 */
[--C-:B------:R-:W-:Y:S02]  /*7fa0*/  @!P0 IMAD.IADD R10, R10, 0x1, -R29.reuse ;  /* 0x000000010a0a8824 */ /* 0x100fe400078e0a1d */
[----:B------:R-:W-:Y:S01]  /*7fb0*/  @!P6 IMAD.IADD R2, R2, 0x1, -R29 ;  /* 0x000000010202e824 */ /* 0x000fe200078e0a1d */
[----:B0-----:R-:W5:Y:S01]  /*7fc0*/  LDL.LU R5, [R1+0xa4] ;  /* 0x0000a40001057983 */ /* 0x001f620000300800 */
[----:B------:R-:W-:-:S02]  /*7fd0*/  ISETP.GT.U32.AND P4, PT, R29, R8, PT ;  /* 0x000000081d00720c */ /* 0x000fc40003f84070 */
[C---:B------:R-:W-:Y:S02]  /*7fe0*/  ISETP.GT.U32.AND P5, PT, R29.reuse, R21, PT ;  /* 0x000000151d00720c */ /* 0x040fe40003fa4070 */
[C---:B------:R-:W-:Y:S01]  /*7ff0*/  ISETP.GT.U32.AND P2, PT, R29.reuse, R20, PT ;  /* 0x000000141d00720c */ /* 0x040fe20003f44070 */
[----:B------:R0:W-:Y:S01]  /*8000*/  STL [R1+0x110], R4 ;  /* 0x0001100401007387 */ /* 0x0001e20000100800 */
[----:B------:R-:W-:-:S07]  /*8010*/  ISETP.GT.U32.AND P0, PT, R29, R19, PT ;  /* 0x000000131d00720c */ /* 0x000fce0003f04070 */
[--C-:B------:R-:W-:Y:S01]  /*8020*/  @!P4 IMAD.IADD R8, R8, 0x1, -R29.reuse ;  /* 0x000000010808c824 */ /* 0x100fe200078e0a1d */
[----:B0-----:R-:W5:Y:S01]  /*8030*/  LDL.LU R4, [R1+0xac] ;  /* 0x0000ac0001047983 */ /* 0x001f620000300800 */
[--C-:B------:R-:W-:Y:S01]  /*8040*/  @!P5 IMAD.IADD R21, R21, 0x1, -R29.reuse ;  /* 0x000000011515d824 */ /* 0x100fe200078e0a1d */
[----:B------:R-:W-:Y:S01]  /*8050*/  ISETP.GT.U32.AND P3, PT, R29, R3, PT ;  /* 0x000000031d00720c */ /* 0x000fe20003f64070 */
[--C-:B------:R-:W-:Y:S02]  /*8060*/  @!P2 IMAD.IADD R20, R20, 0x1, -R29.reuse ;  /* 0x000000011414a824 */ /* 0x100fe400078e0a1d */
[--C-:B------:R-:W-:Y:S01]  /*8070*/  @!P1 IMAD.IADD R9, R9, 0x1, -R29.reuse ;  /* 0x0000000109099824 */ /* 0x100fe200078e0a1d */
[----:B------:R-:W-:Y:S01]  /*8080*/  ISETP.GT.U32.AND P1, PT, R29, R18, PT ;  /* 0x000000121d00720c */ /* 0x000fe20003f24070 */
[--C-:B------:R-:W-:Y:S01]  /*8090*/  @!P0 IMAD.IADD R19, R19, 0x1, -R29.reuse ;  /* 0x0000000113138824 */ /* 0x100fe200078e0a1d */
[----:B------:R-:W-:Y:S04]  /*80a0*/  STL [R1+0x120], R25 ;  /* 0x0001201901007387 */ /* 0x000fe80000100800 */
[----:B------:R-:W-:Y:S03]  /*80b0*/  STL [R1+0x118], R28 ;  /* 0x0001181c01007387 */ /* 0x000fe60000100800 */
[--C-:B------:R-:W-:Y:S01]  /*80c0*/  @!P3 IMAD.IADD R3, R3, 0x1, -R29.reuse ;  /* 0x000000010303b824 */ /* 0x100fe200078e0a1d */
[----:B------:R-:W-:Y:S04]  /*80d0*/  STL [R1+0x10c], R11 ;  /* 0x00010c0b01007387 */ /* 0x000fe80000100800 */
[----:B------:R-:W-:Y:S01]  /*80e0*/  STL [R1+0xe8], R10 ;  /* 0x0000e80a01007387 */ /* 0x000fe20000100800 */
[----:B------:R-:W-:-:S03]  /*80f0*/  @!P1 IMAD.IADD R18, R18, 0x1, -R29 ;  /* 0x0000000112129824 */ /* 0x000fc600078e0a1d */
[----:B------:R-:W-:Y:S04]  /*8100*/  STL [R1+0xf0], R9 ;  /* 0x0000f00901007387 */ /* 0x000fe80000100800 */
[----:B------:R0:W-:Y:S04]  /*8110*/  STL [R1+0xf8], R3 ;  /* 0x0000f80301007387 */ /* 0x0001e80000100800 */
[----:B0-----:R-:W5:Y:S04]  /*8120*/  LDL.LU R3, [R1+0xb4] ;  /* 0x0000b40001037983 */ /* 0x001f680000300800 */
[----:B------:R-:W5:Y:S04]  /*8130*/  LDL.LU R11, [R1+0xb0] ;  /* 0x0000b000010b7983 */ /* 0x000f680000300800 */
[----:B------:R0:W-:Y:S04]  /*8140*/  STL [R1+0xf4], R2 ;  /* 0x0000f40201007387 */ /* 0x0001e80000100800 */
[----:B------:R-:W5:Y:S04]  /*8150*/  LDL.LU R10, [R1+0xa8] ;  /* 0x0000a800010a7983 */ /* 0x000f680000300800 */
[----:B0-----:R-:W5:Y:S04]  /*8160*/  LDL.LU R2, [R1+0x90] ;  /* 0x0000900001027983 */ /* 0x001f680000300800 */
[----:B------:R-:W5:Y:S01]  /*8170*/  LDL.LU R9, [R1+0x98] ;  /* 0x0000980001097983 */ /* 0x000f620000300800 */
[----:B---3--:R-:W-:-:S02]  /*8180*/  ISETP.GT.U32.AND P6, PT, R29, R26, PT ;  /* 0x0000001a1d00720c */ /* 0x008fc40003fc4070 */
[C---:B----4-:R-:W-:Y:S02]  /*8190*/  ISETP.GT.U32.AND P4, PT, R29.reuse, R27, PT ;  /* 0x0000001b1d00720c */ /* 0x050fe40003f84070 */
[C---:B--2---:R-:W-:Y:S02]  /*81a0*/  ISETP.GT.U32.AND P5, PT, R29.reuse, R12, PT ;  /* 0x0000000c1d00720c */ /* 0x044fe40003fa4070 */
[----:B------:R-:W-:-:S07]  /*81b0*/  ISETP.GT.U32.AND P2, PT, R29, R7, PT ;  /* 0x000000071d00720c */ /* 0x000fce0003f44070 */
[--C-:B------:R-:W-:Y:S01]  /*81c0*/  @!P6 IMAD.IADD R26, R26, 0x1, -R29.reuse ;  /* 0x000000011a1ae824 */ /* 0x100fe200078e0a1d */
[----:B------:R-:W-:Y:S01]  /*81d0*/  ISETP.GT.U32.AND P6, PT, R29, R8, PT ;  /* 0x000000081d00720c */ /* 0x000fe20003fc4070 */
[--C-:B------:R-:W-:Y:S01]  /*81e0*/  @!P4 IMAD.IADD R27, R27, 0x1, -R29.reuse ;  /* 0x000000011b1bc824 */ /* 0x100fe200078e0a1d */
[C---:B------:R-:W-:Y:S01]  /*81f0*/  ISETP.GT.U32.AND P4, PT, R29.reuse, R21, PT ;  /* 0x000000151d00720c */ /* 0x040fe20003f84070 */
[--C-:B------:R-:W-:Y:S01]  /*8200*/  @!P5 IMAD.IADD R12, R12, 0x1, -R29.reuse ;  /* 0x000000010c0cd824 */ /* 0x100fe200078e0a1d */
[C---:B------:R-:W-:Y:S02]  /*8210*/  ISETP.GT.U32.AND P5, PT, R29.reuse, R20, PT ;  /* 0x000000141d00720c */ /* 0x040fe40003fa4070 */
[----:B------:R-:W-:Y:S01]  /*8220*/  ISETP.GT.U32.AND P0, PT, R29, R6, PT ;  /* 0x000000061d00720c */ /* 0x000fe20003f04070 */
[----:B------:R-:W-:Y:S01]  /*8230*/  @!P2 IMAD.IADD R7, R7, 0x1, -R29 ;  /* 0x000000010707a824 */ /* 0x000fe200078e0a1d */
[----:B------:R-:W-:-:S05]  /*8240*/  ISETP.GT.U32.AND P2, PT, R29, R19, PT ;  /* 0x000000131d00720c */ /* 0x000fca0003f44070 */
[--C-:B------:R-:W-:Y:S02]  /*8250*/  @!P6 IMAD.IADD R8, R8, 0x1, -R29.reuse ;  /* 0x000000010808e824 */ /* 0x100fe400078e0a1d */
[--C-:B------:R-:W-:Y:S02]  /*8260*/  @!P4 IMAD.IADD R21, R21, 0x1, -R29.reuse ;  /* 0x000000011515c824 */ /* 0x100fe400078e0a1d */
[--C-:B------:R-:W-:Y:S02]  /*8270*/  @!P5 IMAD.IADD R20, R20, 0x1, -R29.reuse ;  /* 0x000000011414d824 */ /* 0x100fe400078e0a1d */
[--C-:B------:R-:W-:Y:S01]  /*8280*/  @!P0 IMAD.IADD R6, R6, 0x1, -R29.reuse ;  /* 0x0000000106068824 */ /* 0x100fe200078e0a1d */
[----:B------:R-:W-:Y:S01]  /*8290*/  ISETP.GT.U32.AND P0, PT, R29, R18, PT ;  /* 0x000000121d00720c */ /* 0x000fe20003f04070 */
[----:B------:R0:W-:Y:S01]  /*82a0*/  STL [R1+0xec], R8 ;  /* 0x0000ec0801007387 */ /* 0x0001e20000100800 */
[----:B------:R-:W-:-:S03]  /*82b0*/  @!P2 IMAD.IADD R19, R19, 0x1, -R29 ;  /* 0x000000011313a824 */ /* 0x000fc600078e0a1d */
[----:B0-----:R-:W2:Y:S04]  /*82c0*/  LDL.LU R8, [R1+0xa0] ;  /* 0x0000a00001087983 */ /* 0x001ea80000300800 */
[----:B------:R0:W-:Y:S04]  /*82d0*/  STL [R1+0xd0], R21 ;  /* 0x0000d01501007387 */ /* 0x0001e80000100800 */
[----:B------:R-:W3:Y:S04]  /*82e0*/  LDL.LU R25, [R1+0x9c] ;  /* 0x00009c0001197983 */ /* 0x000ee80000300800 */
[----:B------:R1:W-:Y:S01]  /*82f0*/  STL [R1+0xdc], R20 ;  /* 0x0000dc1401007387 */ /* 0x0003e20000100800 */
[----:B------:R-:W-:-:S03]  /*8300*/  @!P0 IMAD.IADD R18, R18, 0x1, -R29 ;  /* 0x0000000112128824 */ /* 0x000fc600078e0a1d */
[----:B------:R-:W4:Y:S04]  /*8310*/  LDL.LU R28, [R1+0x94] ;  /* 0x00009400011c7983 */ /* 0x000f280000300800 */
[----:B------:R1:W-:Y:S04]  /*8320*/  STL [R1+0xe4], R19 ;  /* 0x0000e41301007387 */ /* 0x0003e80000100800 */
[----:B0-----:R-:W2:Y:S04]  /*8330*/  LDL.LU R21, [R1+0x7c] ;  /* 0x00007c0001157983 */ /* 0x001ea80000300800 */
[----:B-1----:R-:W2:Y:S04]  /*8340*/  LDL.LU R20, [R1+0x84] ;  /* 0x0000840001147983 */ /* 0x002ea80000300800 */
[----:B------:R0:W-:Y:S04]  /*8350*/  STL [R1+0xe0], R18 ;  /* 0x0000e01201007387 */ /* 0x0001e80000100800 */
[----:B------:R-:W2:Y:S04]  /*8360*/  LDL.LU R19, [R1+0x8c] ;  /* 0x00008c0001137983 */ /* 0x000ea80000300800 */
[----:B0-----:R-:W2:Y:S01]  /*8370*/  LDL.LU R18, [R1+0x88] ;  /* 0x0000880001127983 */ /* 0x001ea20000300800 */
[----:B------:R-:W-:-:S02]  /*8380*/  ISETP.GT.U32.AND P3, PT, R29, R13, PT ;  /* 0x0000000d1d00720c */ /* 0x000fc40003f64070 */
[----:B-----5:R-:W-:-:S11]  /*8390*/  ISETP.GT.U32.AND P1, PT, R29, R5, PT ;  /* 0x000000051d00720c */ /* 0x020fd60003f24070 */
[--C-:B------:R-:W-:Y:S01]  /*83a0*/  @!P3 IMAD.IADD R13, R13, 0x1, -R29.reuse ;  /* 0x000000010d0db824 */ /* 0x100fe200078e0a1d */
[----:B------:R-:W-:Y:S01]  /*83b0*/  ISETP.GT.U32.AND P3, PT, R29, R4, PT ;  /* 0x000000041d00720c */ /* 0x000fe20003f64070 */
[----:B------:R-:W-:-:S03]  /*83c0*/  @!P1 IMAD.IADD R5, R5, 0x1, -R29 ;  /* 0x0000000105059824 */ /* 0x000fc600078e0a1d */
[C---:B------:R-:W-:Y:S02]  /*83d0*/  ISETP.GT.U32.AND P1, PT, R29.reuse, R13, PT ;  /* 0x0000000d1d00720c */ /* 0x040fe40003f24070 */
[C---:B------:R-:W-:Y:S02]  /*83e0*/  ISETP.GT.U32.AND P6, PT, R29.reuse, R12, PT ;  /* 0x0000000c1d00720c */ /* 0x040fe40003fc4070 */
[----:B------:R-:W-:-:S05]  /*83f0*/  ISETP.GT.U32.AND P4, PT, R29, R27, PT ;  /* 0x0000001b1d00720c */ /* 0x000fca0003f84070 */
[--C-:B------:R-:W-:Y:S01]  /*8400*/  @!P3 IMAD.IADD R4, R4, 0x1, -R29.reuse ;  /* 0x000000010404b824 */ /* 0x100fe200078e0a1d */
[C---:B------:R-:W-:Y:S02]  /*8410*/  ISETP.GT.U32.AND P3, PT, R29.reuse, R26, PT ;  /* 0x0000001a1d00720c */ /* 0x040fe40003f64070 */
[----:B------:R-:W-:Y:S01]  /*8420*/  ISETP.GT.U32.AND P5, PT, R29, R7, PT ;  /* 0x000000071d00720c */ /* 0x000fe20003fa4070 */
[--C-:B------:R-:W-:Y:S01]  /*8430*/  @!P1 IMAD.IADD R13, R13, 0x1, -R29.reuse ;  /* 0x000000010d0d9824 */ /* 0x100fe200078e0a1d */
[----:B------:R-:W-:Y:S01]  /*8440*/  ISETP.GT.U32.AND P1, PT, R29, R4, PT ;  /* 0x000000041d00720c */ /* 0x000fe20003f24070 */
[--C-:B------:R-:W-:Y:S02]  /*8450*/  @!P6 IMAD.IADD R12, R12, 0x1, -R29.reuse ;  /* 0x000000010c0ce824 */ /* 0x100fe400078e0a1d */
[----:B------:R-:W-:Y:S01]  /*8460*/  @!P4 IMAD.IADD R27, R27, 0x1, -R29 ;  /* 0x000000011b1bc824 */ /* 0x000fe200078e0a1d */
[----:B------:R-:W-:-:S05]  /*8470*/  ISETP.GT.U32.AND P0, PT, R29, R6, PT ;  /* 0x000000061d00720c */ /* 0x000fca0003f04070 */
[--C-:B------:R-:W-:Y:S01]  /*8480*/  @!P3 IMAD.IADD R26, R26, 0x1, -R29.reuse ;  /* 0x000000011a1ab824 */ /* 0x100fe200078e0a1d */
[C---:B------:R-:W-:Y:S02]  /*8490*/  ISETP.GT.U32.AND P3, PT, R29.reuse, R3, PT ;  /* 0x000000031d00720c */ /* 0x040fe40003f64070 */
[----:B------:R-:W-:Y:S01]  /*84a0*/  ISETP.GT.U32.AND P4, PT, R29, R11, PT ;  /* 0x0000000b1d00720c */ /* 0x000fe20003f84070 */
[--C-:B------:R-:W-:Y:S01]  /*84b0*/  @!P5 IMAD.IADD R7, R7, 0x1, -R29.reuse ;  /* 0x000000010707d824 */ /* 0x100fe200078e0a1d */
[C---:B------:R-:W-:Y:S01]  /*84c0*/  ISETP.GT.U32.AND P6, PT, R29.reuse, R10, PT ;  /* 0x0000000a1d00720c */ /* 0x040fe20003fc4070 */
[----:B------:R0:W-:Y:S01]  /*84d0*/  STL [R1+0xd8], R13 ;  /* 0x0000d80d01007387 */ /* 0x0001e20000100800 */
[----:B------:R-:W-:Y:S01]  /*84e0*/  @!P1 IMAD.IADD R4, R4, 0x1, -R29 ;  /* 0x0000000104049824 */ /* 0x000fe200078e0a1d */
[----:B------:R-:W-:-:S06]  /*84f0*/  ISETP.GT.U32.AND P5, PT, R29, R2, PT ;  /* 0x000000021d00720c */ /* 0x000fcc0003fa4070 */
[--C-:B------:R-:W-:Y:S01]  /*8500*/  @!P3 IMAD.IADD R3, R3, 0x1, -R29.reuse ;  /* 0x000000010303b824 */ /* 0x100fe200078e0a1d */
[----:B0-----:R-:W5:Y:S01]  /*8510*/  LDL.LU R13, [R1+0x80] ;  /* 0x00008000010d7983 */ /* 0x001f620000300800 */
[--C-:B------:R-:W-:Y:S02]  /*8520*/  @!P4 IMAD.IADD R11, R11, 0x1, -R29.reuse ;  /* 0x000000010b0bc824 */ /* 0x100fe400078e0a1d */
[--C-:B------:R-:W-:Y:S02]  /*8530*/  @!P6 IMAD.IADD R10, R10, 0x1, -R29.reuse ;  /* 0x000000010a0ae824 */ /* 0x100fe400078e0a1d */
[--C-:B------:R-:W-:Y:S01]  /*8540*/  @!P0 IMAD.IADD R6, R6, 0x1, -R29.reuse ;  /* 0x0000000106068824 */ /* 0x100fe200078e0a1d */
[C---:B------:R-:W-:Y:S02]  /*8550*/  ISETP.GT.U32.AND P0, PT, R29.reuse, R9, PT ;  /* 0x000000091d00720c */ /* 0x040fe40003f04070 */
[----:B------:R-:W-:Y:S01]  /*8560*/  ISETP.GT.U32.AND P2, PT, R29, R5, PT ;  /* 0x000000051d00720c */ /* 0x000fe20003f44070 */
[--C-:B------:R-:W-:Y:S01]  /*8570*/  @!P5 IMAD.IADD R2, R2, 0x1, -R29.reuse ;  /* 0x000000010202d824 */ /* 0x100fe200078e0a1d */
[----:B------:R-:W-:Y:S04]  /*8580*/  STL [R1+0xb8], R26 ;  /* 0x0000b81a01007387 */ /* 0x000fe80000100800 */
[----:B------:R-:W-:Y:S05]  /*8590*/  STL [R1+0xc0], R27 ;  /* 0x0000c01b01007387 */ /* 0x000fea0000100800 */
[--C-:B------:R-:W-:Y:S01]  /*85a0*/  @!P0 IMAD.IADD R9, R9, 0x1, -R29.reuse ;  /* 0x0000000109098824 */ /* 0x100fe200078e0a1d */
[----:B------:R0:W-:Y:S01]  /*85b0*/  STL [R1+0xc8], R12 ;  /* 0x0000c80c01007387 */ /* 0x0001e20000100800 */
[----:B------:R-:W-:-:S03]  /*85c0*/  @!P2 IMAD.IADD R5, R5, 0x1, -R29 ;  /* 0x000000010505a824 */ /* 0x000fc600078e0a1d */
        /* <DEDUP_REMOVED lines=9> */
[----:B---3--:R-:W-:-:S02]  /*8660*/  ISETP.GT.U32.AND P1, PT, R29, R25, PT ;  /* 0x000000191d00720c */ /* 0x008fc40003f24070 */
[C---:B----4-:R-:W-:Y:S02]  /*8670*/  ISETP.GT.U32.AND P3, PT, R29.reuse, R28, PT ;  /* 0x0000001c1d00720c */ /* 0x050fe40003f64070 */
[C---:B--2---:R-:W-:Y:S02]  /*8680*/  ISETP.GT.U32.AND P4, PT, R29.reuse, R21, PT ;  /* 0x000000151d00720c */ /* 0x044fe40003f84070 */
[----:B------:R-:W-:-:S07]  /*8690*/  ISETP.GT.U32.AND P6, PT, R29, R20, PT ;  /* 0x000000141d00720c */ /* 0x000fce0003fc4070 */
[--C-:B------:R-:W-:Y:S01]  /*86a0*/  @!P1 IMAD.IADD R25, R25, 0x1, -R29.reuse ;  /* 0x0000000119199824 */ /* 0x100fe200078e0a1d */
[C---:B------:R-:W-:Y:S02]  /*86b0*/  ISETP.GT.U32.AND P1, PT, R29.reuse, R3, PT ;  /* 0x000000031d00720c */ /* 0x040fe40003f24070 */
[C---:B------:R-:W-:Y:S01]  /*86c0*/  ISETP.GT.U32.AND P5, PT, R29.reuse, R19, PT ;  /* 0x000000131d00720c */ /* 0x040fe20003fa4070 */
[--C-:B------:R-:W-:Y:S01]  /*86d0*/  @!P3 IMAD.IADD R28, R28, 0x1, -R29.reuse ;  /* 0x000000011c1cb824 */ /* 0x100fe200078e0a1d */
[----:B------:R-:W-:Y:S01]  /*86e0*/  ISETP.GT.U32.AND P3, PT, R29, R11, PT ;  /* 0x0000000b1d00720c */ /* 0x000fe20003f64070 */
[--C-:B------:R-:W-:Y:S02]  /*86f0*/  @!P4 IMAD.IADD R21, R21, 0x1, -R29.reuse ;  /* 0x000000011515c824 */ /* 0x100fe400078e0a1d */
[----:B------:R-:W-:Y:S01]  /*8700*/  @!P6 IMAD.IADD R20, R20, 0x1, -R29 ;  /* 0x000000011414e824 */ /* 0x000fe200078e0a1d */
[C---:B------:R-:W-:Y:S02]  /*8710*/  ISETP.GT.U32.AND P6, PT, R29.reuse, R2, PT ;  /* 0x000000021d00720c */ /* 0x040fe40003fc4070 */
[----:B------:R-:W-:-:S02]  /*8720*/  ISETP.GT.U32.AND P4, PT, R29, R10, PT ;  /* 0x0000000a1d00720c */ /* 0x000fc40003f84070 */
[----:B------:R-:W-:-:S03]  /*8730*/  ISETP.GT.U32.AND P2, PT, R29, R8, PT ;  /* 0x000000081d00720c */ /* 0x000fc60003f44070 */
[--C-:B------:R-:W-:Y:S01]  /*8740*/  @!P5 IMAD.IADD R19, R19, 0x1, -R29.reuse ;  /* 0x000000011313d824 */ /* 0x100fe200078e0a1d */
[----:B------:R-:W-:Y:S01]  /*8750*/  ISETP.GT.U32.AND P5, PT, R29, R9, PT ;  /* 0x000000091d00720c */ /* 0x000fe20003fa4070 */
[--C-:B------:R-:W-:Y:S01]  /*8760*/  @!P1 IMAD.IADD R3, R3, 0x1, -R29.reuse ;  /* 0x0000000103039824 */ /* 0x100fe200078e0a1d */
[----:B------:R-:W-:Y:S01]  /*8770*/  ISETP.GT.U32.AND P0, PT, R29, R18, PT ;  /* 0x000000121d00720c */ /* 0x000fe20003f04070 */
[--C-:B------:R-:W-:Y:S02]  /*8780*/  @!P3 IMAD.IADD R11, R11, 0x1, -R29.reuse ;  /* 0x000000010b0bb824 */ /* 0x100fe400078e0a1d */
[--C-:B------:R-:W-:Y:S01]  /*8790*/  @!P6 IMAD.IADD R2, R2, 0x1, -R29.reuse ;  /* 0x000000010202e824 */ /* 0x100fe200078e0a1d */
[----:B------:R0:W-:Y:S01]  /*87a0*/  STL [R1+0xb4], R3 ;  /* 0x0000b40301007387 */ /* 0x0001e20000100800 */
[--C-:B------:R-:W-:Y:S02]  /*87b0*/  @!P4 IMAD.IADD R10, R10, 0x1, -R29.reuse ;  /* 0x000000010a0ac824 */ /* 0x100fe400078e0a1d */
[----:B------:R-:W-:-:S04]  /*87c0*/  @!P2 IMAD.IADD R8, R8, 0x1, -R29 ;  /* 0x000000010808a824 */ /* 0x000fc800078e0a1d */
[--C-:B------:R-:W-:Y:S01]  /*87d0*/  @!P5 IMAD.IADD R9, R9, 0x1, -R29.reuse ;  /* 0x000000010909d824 */ /* 0x100fe200078e0a1d */
[----:B0-----:R-:W2:Y:S04]  /*87e0*/  LDL.LU R3, [R1+0x5c] ;  /* 0x00005c0001037983 */ /* 0x001ea80000300800 */
[----:B------:R-:W-:Y:S04]  /*87f0*/  STL [R1+0xb0], R11 ;  /* 0x0000b00b01007387 */ /* 0x000fe80000100800 */
[----:B------:R0:W-:Y:S04]  /*8800*/  STL [R1+0x90], R2 ;  /* 0x0000900201007387 */ /* 0x0001e80000100800 */
[----:B------:R1:W-:Y:S01]  /*8810*/  STL [R1+0xa8], R10 ;  /* 0x0000a80a01007387 */ /* 0x0003e20000100800 */
[----:B------:R-:W-:-:S03]  /*8820*/  @!P0 IMAD.IADD R18, R18, 0x1, -R29 ;  /* 0x0000000112128824 */ /* 0x000fc600078e0a1d */
[----:B0-----:R-:W3:Y:S04]  /*8830*/  LDL.LU R2, [R1+0x60] ;  /* 0x0000600001027983 */ /* 0x001ee80000300800 */
[----:B------:R-:W4:Y:S04]  /*8840*/  LDL.LU R26, [R1+0x64] ;  /* 0x00006400011a7983 */ /* 0x000f280000300800 */
[----:B------:R-:W4:Y:S01]  /*8850*/  LDL.LU R27, [R1+0x178] ;  /* 0x00017800011b7983 */ /* 0x000f220000300800 */
[----:B------:R-:W-:-:S03]  /*8860*/  ISETP.GT.U32.AND P0, PT, R29, R8, PT ;  /* 0x000000081d00720c */ /* 0x000fc60003f04070 */
[----:B------:R-:W4:Y:S04]  /*8870*/  LDL.LU R11, [R1+0x16c] ;  /* 0x00016c00010b7983 */ /* 0x000f280000300800 */
[----:B------:R0:W-:Y:S04]  /*8880*/  STL [R1+0x98], R9 ;  /* 0x0000980901007387 */ /* 0x0001e80000100800 */
[----:B-1----:R-:W4:Y:S04]  /*8890*/  LDL.LU R10, [R1+0x138] ;  /* 0x00013800010a7983 */ /* 0x002f280000300800 */
[----:B0-----:R-:W4:Y:S01]  /*88a0*/  LDL.LU R9, [R1+0x144] ;  /* 0x0001440001097983 */ /* 0x001f220000300800 */
[----:B------:R-:W-:-:S05]  /*88b0*/  @!P0 IMAD.IADD R8, R8, 0x1, -R29 ;  /* 0x0000000108088824 */ /* 0x000fca00078e0a1d */
[----:B------:R0:W-:Y:S04]  /*88c0*/  STL [R1+0xa0], R8 ;  /* 0x0000a00801007387 */ /* 0x0001e80000100800 */
[----:B0-----:R-:W4:Y:S01]  /*88d0*/  LDL.LU R8, [R1+0x150] ;  /* 0x0001500001087983 */ /* 0x001f220000300800 */
[C---:B-----5:R-:W-:Y:S02]  /*88e0*/  ISETP.GT.U32.AND P2, PT, R29.reuse, R13, PT ;  /* 0x0000000d1d00720c */ /* 0x060fe40003f44070 */
[C---:B------:R-:W-:Y:S02]  /*88f0*/  ISETP.GT.U32.AND P1, PT, R29.reuse, R25, PT ;  /* 0x000000191d00720c */ /* 0x040fe40003f24070 */
[C---:B------:R-:W-:Y:S02]  /*8900*/  ISETP.GT.U32.AND P3, PT, R29.reuse, R21, PT ;  /* 0x000000151d00720c */ /* 0x040fe40003f64070 */
[----:B------:R-:W-:-:S07]  /*8910*/  ISETP.GT.U32.AND P4, PT, R29, R20, PT ;  /* 0x000000141d00720c */ /* 0x000fce0003f84070 */
[--C-:B------:R-:W-:Y:S01]  /*8920*/  @!P2 IMAD.IADD R13, R13, 0x1, -R29.reuse ;  /* 0x000000010d0da824 */ /* 0x100fe200078e0a1d */
[C---:B------:R-:W-:Y:S02]  /*8930*/  ISETP.GT.U32.AND P2, PT, R29.reuse, R28, PT ;  /* 0x0000001c1d00720c */ /* 0x040fe40003f44070 */
[----:B------:R-:W-:Y:S01]  /*8940*/  ISETP.GT.U32.AND P5, PT, R29, R19, PT ;  /* 0x000000131d00720c */ /* 0x000fe20003fa4070 */
[--C-:B------:R-:W-:Y:S01]  /*8950*/  @!P1 IMAD.IADD R25, R25, 0x1, -R29.reuse ;  /* 0x0000000119199824 */ /* 0x100fe200078e0a1d */
[C---:B------:R-:W-:Y:S02]  /*8960*/  ISETP.GT.U32.AND P6, PT, R29.reuse, R13, PT ;  /* 0x0000000d1d00720c */ /* 0x040fe40003fc4070 */
[----:B------:R-:W-:Y:S01]  /*8970*/  ISETP.GT.U32.AND P1, PT, R29, R12, PT ;  /* 0x0000000c1d00720c */ /* 0x000fe20003f24070 */
[--C-:B------:R-:W-:Y:S02]  /*8980*/  @!P3 IMAD.IADD R21, R21, 0x1, -R29.reuse ;  /* 0x000000011515b824 */ /* 0x100fe400078e0a1d */
[----:B------:R-:W-:-:S04]  /*8990*/  @!P4 IMAD.IADD R20, R20, 0x1, -R29 ;  /* 0x000000011414c824 */ /* 0x000fc800078e0a1d */
[--C-:B------:R-:W-:Y:S01]  /*89a0*/  @!P2 IMAD.IADD R28, R28, 0x1, -R29.reuse ;  /* 0x000000011c1ca824 */ /* 0x100fe200078e0a1d */
[C---:B------:R-:W-:Y:S02]  /*89b0*/  ISETP.GT.U32.AND P2, PT, R29.reuse, R7, PT ;  /* 0x000000071d00720c */ /* 0x040fe40003f44070 */
[C---:B------:R-:W-:Y:S02]  /*89c0*/  ISETP.GT.U32.AND P3, PT, R29.reuse, R6, PT ;  /* 0x000000061d00720c */ /* 0x040fe40003f64070 */
[----:B------:R-:W-:Y:S01]  /*89d0*/  ISETP.GT.U32.AND P0, PT, R29, R18, PT ;  /* 0x000000121d00720c */ /* 0x000fe20003f04070 */
[--C-:B------:R-:W-:Y:S01]  /*89e0*/  @!P5 IMAD.IADD R19, R19, 0x1, -R29.reuse ;  /* 0x000000011313d824 */ /* 0x100fe200078e0a1d */
[----:B------:R-:W-:Y:S01]  /*89f0*/  ISETP.GT.U32.AND P4, PT, R29, R5, PT ;  /* 0x000000051d00720c */ /* 0x000fe20003f84070 */
[--C-:B------:R-:W-:Y:S02]  /*8a00*/  @!P6 IMAD.IADD R13, R13, 0x1, -R29.reuse ;  /* 0x000000010d0de824 */ /* 0x100fe400078e0a1d */
[----:B------:R-:W-:Y:S01]  /*8a10*/  @!P1 IMAD.IADD R12, R12, 0x1, -R29 ;  /* 0x000000010c0c9824 */ /* 0x000fe200078e0a1d */
[----:B------:R-:W-:Y:S01]  /*8a20*/  ISETP.GT.U32.AND P5, PT, R29, R4, PT ;  /* 0x000000041d00720c */ /* 0x000fe20003fa4070 */
[----:B------:R-:W-:-:S04]  /*8a30*/  IMAD.HI.U32 R0, R24, R23, RZ ;  /* 0x0000001718007227 */ /* 0x000fc800078e00ff */
[--C-:B------:R-:W-:Y:S02]  /*8a40*/  @!P2 IMAD.IADD R7, R7, 0x1, -R29.reuse ;  /* 0x000000010707a824 */ /* 0x100fe400078e0a1d */
[--C-:B------:R-:W-:Y:S02]  /*8a50*/  @!P3 IMAD.IADD R6, R6, 0x1, -R29.reuse ;  /* 0x000000010606b824 */ /* 0x100fe400078e0a1d */
[--C-:B------:R-:W-:Y:S02]  /*8a60*/  @!P4 IMAD.IADD R5, R5, 0x1, -R29.reuse ;  /* 0x000000010505c824 */ /* 0x100fe400078e0a1d */
[----:B------:R-:W-:Y:S02]  /*8a70*/  IMAD.MOV R0, RZ, RZ, -R0 ;  /* 0x000000ffff007224 */ /* 0x000fe400078e0a00 */
[----:B------:R-:W-:Y:S02]  /*8a80*/  @!P0 IMAD.IADD R18, R18, 0x1, -R29 ;  /* 0x0000000112128824 */ /* 0x000fe400078e0a1d */
[----:B------:R-:W-:Y:S01]  /*8a90*/  IMAD R23, R29, R0, R23 ;  /* 0x000000001d177224 */ /* 0x000fe200078e0217 */
[----:B------:R-:W-:Y:S01]  /*8aa0*/  IABS R0, R17 ;  /* 0x0000001100007213 */ /* 0x000fe20000000000 */
[----:B------:R-:W-:-:S04]  /*8ab0*/  @!P5 IMAD.IADD R4, R4, 0x1, -R29 ;  /* 0x000000010404d824 */ /* 0x000fc800078e0a1d */
[----:B------:R-:W-:Y:S01]  /*8ac0*/  IMAD.HI.U32 R24, R24, R0, RZ ;  /* 0x0000000018187227 */ /* 0x000fe200078e00ff */
[----:B------:R-:W-:Y:S03]  /*8ad0*/  STL [R1+0x9c], R25 ;  /* 0x00009c1901007387 */ /* 0x000fe60000100800 */
[----:B------:R-:W-:Y:S01]  /*8ae0*/  IMAD.MOV R24, RZ, RZ, -R24 ;  /* 0x000000ffff187224 */ /* 0x000fe200078e0a18 */
[----:B------:R-:W-:Y:S04]  /*8af0*/  STL [R1+0x94], R28 ;  /* 0x0000941c01007387 */ /* 0x000fe80000100800 */
[----:B------:R0:W-:Y:S01]  /*8b00*/  STL [R1+0x7c], R21 ;  /* 0x00007c1501007387 */ /* 0x0001e20000100800 */
[----:B------:R-:W-:-:S03]  /*8b10*/  IMAD R24, R29, R24, R0 ;  /* 0x000000181d187224 */ /* 0x000fc600078e0200 */
[----:B------:R1:W-:Y:S04]  /*8b20*/  STL [R1+0x84], R20 ;  /* 0x0000841401007387 */ /* 0x0003e80000100800 */
[----:B------:R5:W-:Y:S04]  /*8b30*/  STL [R1+0x8c], R19 ;  /* 0x00008c1301007387 */ /* 0x000be80000100800 */
[----:B------:R-:W4:Y:S04]  /*8b40*/  LDL.LU R0, [R1+0x14c] ;  /* 0x00014c0001007983 */ /* 0x000f280000300800 */
[----:B------:R5:W-:Y:S04]  /*8b50*/  STL [R1+0x88], R18 ;  /* 0x0000881201007387 */ /* 0x000be80000100800 */
[----:B0-----:R-:W4:Y:S04]  /*8b60*/  LDL.LU R21, [R1+0x13c] ;  /* 0x00013c0001157983 */ /* 0x001f280000300800 */
[----:B-1----:R-:W4:Y:S04]  /*8b70*/  LDL.LU R20, [R1+0xfc] ;  /* 0x0000fc0001147983 */ /* 0x002f280000300800 */
[----:B------:R0:W-:Y:S04]  /*8b80*/  STL [R1+0x80], R13 ;  /* 0x0000800d01007387 */ /* 0x0001e80000100800 */
[----:B-----5:R-:W5:Y:S04]  /*8b90*/  LDL.LU R19, [R1+0x104] ;  /* 0x0001040001137983 */ /* 0x020f680000300800 */
[----:B------:R-:W5:Y:S04]  /*8ba0*/  LDL.LU R18, [R1+0x11c] ;  /* 0x00011c0001127983 */ /* 0x000f680000300800 */
[----:B0-----:R-:W5:Y:S01]  /*8bb0*/  LDL.LU R13, [R1+0x114] ;  /* 0x00011400010d7983 */ /* 0x001f620000300800 */
[----:B--2---:R-:W-:-:S02]  /*8bc0*/  ISETP.GT.U32.AND P0, PT, R29, R3, PT ;  /* 0x000000031d00720c */ /* 0x004fc40003f04070 */
[C---:B---3--:R-:W-:Y:S02]  /*8bd0*/  ISETP.GT.U32.AND P6, PT, R29.reuse, R2, PT ;  /* 0x000000021d00720c */ /* 0x048fe40003fc4070 */
[C---:B----4-:R-:W-:Y:S02]  /*8be0*/  ISETP.GT.U32.AND P1, PT, R29.reuse, R26, PT ;  /* 0x0000001a1d00720c */ /* 0x050fe40003f24070 */
[C---:B------:R-:W-:Y:S02]  /*8bf0*/  ISETP.GT.U32.AND P2, PT, R29.reuse, R27, PT ;  /* 0x0000001b1d00720c */ /* 0x040fe40003f44070 */
[C---:B------:R-:W-:Y:S02]  /*8c00*/  ISETP.GT.U32.AND P3, PT, R29.reuse, R11, PT ;  /* 0x0000000b1d00720c */ /* 0x040fe40003f64070 */
[----:B------:R-:W-:-:S05]  /*8c10*/  ISETP.GT.U32.AND P4, PT, R29, R10, PT ;  /* 0x0000000a1d00720c */ /* 0x000fca0003f84070 */
[--C-:B------:R-:W-:Y:S01]  /*8c20*/  @!P6 IMAD.IADD R2, R2, 0x1, -R29.reuse ;  /* 0x000000010202e824 */ /* 0x100fe200078e0a1d */
[C---:B------:R-:W-:Y:S01]  /*8c30*/  ISETP.GT.U32.AND P6, PT, R29.reuse, R12, PT ;  /* 0x0000000c1d00720c */ /* 0x040fe20003fc4070 */
[--C-:B------:R-:W-:Y:S01]  /*8c40*/  @!P1 IMAD.IADD R26, R26, 0x1, -R29.reuse ;  /* 0x000000011a1a9824 */ /* 0x100fe200078e0a1d */
[----:B------:R-:W-:Y:S01]  /*8c50*/  ISETP.GT.U32.AND P5, PT, R29, R9, PT ;  /* 0x000000091d00720c */ /* 0x000fe20003fa4070 */
[--C-:B------:R-:W-:Y:S01]  /*8c60*/  @!P2 IMAD.IADD R27, R27, 0x1, -R29.reuse ;  /* 0x000000011b1ba824 */ /* 0x100fe200078e0a1d */
[----:B------:R-:W-:Y:S01]  /*8c70*/  ISETP.GT.U32.AND P1, PT, R29, R7, PT ;  /* 0x000000071d00720c */ /* 0x000fe20003f24070 */
[--C-:B------:R-:W-:Y:S01]  /*8c80*/  @!P3 IMAD.IADD R11, R11, 0x1, -R29.reuse ;  /* 0x000000010b0bb824 */ /* 0x100fe200078e0a1d */
[C---:B------:R-:W-:Y:S02]  /*8c90*/  ISETP.GT.U32.AND P2, PT, R29.reuse, R6, PT ;  /* 0x000000061d00720c */ /* 0x040fe40003f44070 */
[C---:B------:R-:W-:Y:S01]  /*8ca0*/  ISETP.GT.U32.AND P3, PT, R29.reuse, R5, PT ;  /* 0x000000051d00720c */ /* 0x040fe20003f64070 */
[--C-:B------:R-:W-:Y:S01]  /*8cb0*/  @!P4 IMAD.IADD R10, R10, 0x1, -R29.reuse ;  /* 0x000000010a0ac824 */ /* 0x100fe200078e0a1d */
[----:B------:R-:W-:Y:S01]  /*8cc0*/  ISETP.GT.U32.AND P4, PT, R29, R4, PT ;  /* 0x000000041d00720c */ /* 0x000fe20003f84070 */
[----:B------:R-:W-:-:S04]  /*8cd0*/  @!P0 IMAD.IADD R3, R3, 0x1, -R29 ;  /* 0x0000000103038824 */ /* 0x000fc800078e0a1d */
[--C-:B------:R-:W-:Y:S01]  /*8ce0*/  @!P5 IMAD.IADD R9, R9, 0x1, -R29.reuse ;  /* 0x000000010909d824 */ /* 0x100fe200078e0a1d */
[C---:B------:R-:W-:Y:S02]  /*8cf0*/  ISETP.GT.U32.AND P5, PT, R29.reuse, R3, PT ;  /* 0x000000031d00720c */ /* 0x040fe40003fa4070 */
[----:B------:R-:W-:Y:S01]  /*8d00*/  ISETP.GT.U32.AND P0, PT, R29, R8, PT ;  /* 0x000000081d00720c */ /* 0x000fe20003f04070 */
[--C-:B------:R-:W-:Y:S02]  /*8d10*/  @!P6 IMAD.IADD R12, R12, 0x1, -R29.reuse ;  /* 0x000000010c0ce824 */ /* 0x100fe400078e0a1d */
[--C-:B------:R-:W-:Y:S02]  /*8d20*/  @!P1 IMAD.IADD R7, R7, 0x1, -R29.reuse ;  /* 0x0000000107079824 */ /* 0x100fe400078e0a1d */
[--C-:B------:R-:W-:Y:S01]  /*8d30*/  @!P2 IMAD.IADD R6, R6, 0x1, -R29.reuse ;  /* 0x000000010606a824 */ /* 0x100fe200078e0a1d */
[----:B------:R0:W-:Y:S01]  /*8d40*/  STL [R1+0x68], R12 ;  /* 0x0000680c01007387 */ /* 0x0001e20000100800 */
[----:B------:R-:W-:-:S02]  /*8d50*/  @!P3 IMAD.IADD R5, R5, 0x1, -R29 ;  /* 0x000000010505b824 */ /* 0x000fc400078e0a1d */
[--C-:B------:R-:W-:Y:S01]  /*8d60*/  @!P4 IMAD.IADD R4, R4, 0x1, -R29.reuse ;  /* 0x000000010404c824 */ /* 0x100fe200078e0a1d */
[----:B------:R1:W-:Y:S04]  /*8d70*/  STL [R1+0x70], R7 ;  /* 0x0000700701007387 */ /* 0x0003e80000100800 */
[----:B------:R2:W-:Y:S01]  /*8d80*/  STL [R1+0x78], R6 ;  /* 0x0000780601007387 */ /* 0x0005e20000100800 */
[----:B------:R-:W-:-:S03]  /*8d90*/  @!P0 IMAD.IADD R8, R8, 0x1, -R29 ;  /* 0x0000000108088824 */ /* 0x000fc600078e0a1d */
[----:B0-----:R-:W3:Y:S01]  /*8da0*/  LDL.LU R12, [R1+0x100] ;  /* 0x00010000010c7983 */ /* 0x001ee20000300800 */
[----:B------:R-:W-:-:S03]  /*8db0*/  @!P5 IMAD.IADD R3, R3, 0x1, -R29 ;  /* 0x000000010303d824 */ /* 0x000fc600078e0a1d */
[----:B------:R0:W-:Y:S01]  /*8dc0*/  STL [R1+0x74], R5 ;  /* 0x0000740501007387 */ /* 0x0001e20000100800 */
[----:B------:R-:W-:-:S03]  /*8dd0*/  ISETP.GT.U32.AND P0, PT, R29, R2, PT ;  /* 0x000000021d00720c */ /* 0x000fc60003f04070 */
[----:B------:R4:W-:Y:S04]  /*8de0*/  STL [R1+0x6c], R4 ;  /* 0x00006c0401007387 */ /* 0x0009e80000100800 */
[----:B-1----:R-:W3:Y:S04]  /*8df0*/  LDL.LU R7, [R1+0x28] ;  /* 0x0000280001077983 */ /* 0x002ee80000300800 */
[----:B--2---:R-:W2:Y:S04]  /*8e00*/  LDL.LU R6, [R1+0x24] ;  /* 0x0000240001067983 */ /* 0x004ea80000300800 */
[----:B0-----:R-:W2:Y:S04]  /*8e10*/  LDL.LU R5, [R1+0xd4] ;  /* 0x0000d40001057983 */ /* 0x001ea80000300800 */
[----:B------:R0:W-:Y:S04]  /*8e20*/  STL [R1+0x5c], R3 ;  /* 0x00005c0301007387 */ /* 0x0001e80000100800 */
[----:B----4-:R-:W4:Y:S04]  /*8e30*/  LDL.LU R4, [R1+0xcc] ;  /* 0x0000cc0001047983 */ /* 0x010f280000300800 */
[----:B0-----:R-:W4:Y:S01]  /*8e40*/  LDL.LU R3, [R1+0x20] ;  /* 0x0000200001037983 */ /* 0x001f220000300800 */
[----:B------:R-:W-:-:S05]  /*8e50*/  @!P0 IMAD.IADD R2, R2, 0x1, -R29 ;  /* 0x0000000102028824 */ /* 0x000fca00078e0a1d */
[----:B------:R0:W-:Y:S04]  /*8e60*/  STL [R1+0x60], R2 ;  /* 0x0000600201007387 */ /* 0x0001e80000100800 */
[----:B0-----:R-:W4:Y:S01]  /*8e70*/  LDL.LU R2, [R1+0x1c] ;  /* 0x00001c0001027983 */ /* 0x001f220000300800 */
[C---:B------:R-:W-:Y:S02]  /*8e80*/  ISETP.GT.U32.AND P1, PT, R29.reuse, R26, PT ;  /* 0x0000001a1d00720c */ /* 0x040fe40003f24070 */
[C---:B------:R-:W-:Y:S02]  /*8e90*/  ISETP.GT.U32.AND P2, PT, R29.reuse, R27, PT ;  /* 0x0000001b1d00720c */ /* 0x040fe40003f44070 */
[C---:B------:R-:W-:Y:S02]  /*8ea0*/  ISETP.GT.U32.AND P3, PT, R29.reuse, R11, PT ;  /* 0x0000000b1d00720c */ /* 0x040fe40003f64070 */
[----:B------:R-:W-:-:S02]  /*8eb0*/  ISETP.GT.U32.AND P4, PT, R29, R10, PT ;  /* 0x0000000a1d00720c */ /* 0x000fc40003f84070 */
[C---:B------:R-:W-:Y:S02]  /*8ec0*/  ISETP.GT.U32.AND P5, PT, R29.reuse, R8, PT ;  /* 0x000000081d00720c */ /* 0x040fe40003fa4070 */
[----:B------:R-:W-:-:S03]  /*8ed0*/  ISETP.GT.U32.AND P6, PT, R29, R9, PT ;  /* 0x000000091d00720c */ /* 0x000fc60003fc4070 */
[--C-:B------:R-:W-:Y:S02]  /*8ee0*/  @!P1 IMAD.IADD R26, R26, 0x1, -R29.reuse ;  /* 0x000000011a1a9824 */ /* 0x100fe400078e0a1d */
[--C-:B------:R-:W-:Y:S01]  /*8ef0*/  @!P2 IMAD.IADD R27, R27, 0x1, -R29.reuse ;  /* 0x000000011b1ba824 */ /* 0x100fe200078e0a1d */
[----:B------:R-:W-:Y:S01]  /*8f00*/  ISETP.GT.U32.AND P0, PT, R29, R0, PT ;  /* 0x000000001d00720c */ /* 0x000fe20003f04070 */
[--C-:B------:R-:W-:Y:S02]  /*8f10*/  @!P3 IMAD.IADD R11, R11, 0x1, -R29.reuse ;  /* 0x000000010b0bb824 */ /* 0x100fe400078e0a1d */
[--C-:B------:R-:W-:Y:S01]  /*8f20*/  @!P4 IMAD.IADD R10, R10, 0x1, -R29.reuse ;  /* 0x000000010a0ac824 */ /* 0x100fe200078e0a1d */
[C---:B------:R-:W-:Y:S02]  /*8f30*/  ISETP.GT.U32.AND P1, PT, R29.reuse, R21, PT ;  /* 0x000000151d00720c */ /* 0x040fe40003f24070 */
[C---:B------:R-:W-:Y:S01]  /*8f40*/  ISETP.GT.U32.AND P2, PT, R29.reuse, R20, PT ;  /* 0x000000141d00720c */ /* 0x040fe20003f44070 */
[----:B------:R-:W-:Y:S01]  /*8f50*/  @!P5 IMAD.IADD R8, R8, 0x1, -R29 ;  /* 0x000000010808d824 */ /* 0x000fe200078e0a1d */
[----:B-----5:R-:W-:-:S02]  /*8f60*/  ISETP.GT.U32.AND P3, PT, R29, R19, PT ;  /* 0x000000131d00720c */ /* 0x020fc40003f64070 */
[----:B------:R-:W-:-:S03]  /*8f70*/  ISETP.GT.U32.AND P4, PT, R29, R18, PT ;  /* 0x000000121d00720c */ /* 0x000fc60003f84070 */
[----:B------:R-:W-:-:S04]  /*8f80*/  @!P0 IMAD.IADD R0, R0, 0x1, -R29 ;  /* 0x0000000100008824 */ /* 0x000fc800078e0a1d */
[--C-:B------:R-:W-:Y:S02]  /*8f90*/  @!P1 IMAD.IADD R21, R21, 0x1, -R29.reuse ;  /* 0x0000000115159824 */ /* 0x100fe400078e0a1d */
[--C-:B------:R-:W-:Y:S01]  /*8fa0*/  @!P6 IMAD.IADD R9, R9, 0x1, -R29.reuse ;  /* 0x000000010909e824 */ /* 0x100fe200078e0a1d */
[----:B------:R-:W-:Y:S01]  /*8fb0*/  ISETP.GT.U32.AND P6, PT, R29, R13, PT ;  /* 0x0000000d1d00720c */ /* 0x000fe20003fc4070 */
[--C-:B------:R-:W-:Y:S02]  /*8fc0*/  @!P2 IMAD.IADD R20, R20, 0x1, -R29.reuse ;  /* 0x000000011414a824 */ /* 0x100fe400078e0a1d */
[--C-:B------:R-:W-:Y:S02]  /*8fd0*/  @!P3 IMAD.IADD R19, R19, 0x1, -R29.reuse ;  /* 0x000000011313b824 */ /* 0x100fe400078e0a1d */
[--C-:B------:R-:W-:Y:S01]  /*8fe0*/  @!P4 IMAD.IADD R18, R18, 0x1, -R29.reuse ;  /* 0x000000011212c824 */ /* 0x100fe200078e0a1d */
[----:B------:R-:W-:Y:S07]  /*8ff0*/  STL [R1+0x64], R26 ;  /* 0x0000641a01007387 */ /* 0x000fee0000100800 */
[----:B------:R-:W-:Y:S01]  /*9000*/  @!P6 IMAD.IADD R13, R13, 0x1, -R29 ;  /* 0x000000010d0de824 */ /* 0x000fe200078e0a1d */
[----:B------:R-:W-:Y:S04]  /*9010*/  STL [R1+0x178], R27 ;  /* 0x0001781b01007387 */ /* 0x000fe80000100800 */
[----:B------:R0:W-:Y:S04]  /*9020*/  STL [R1+0x16c], R11 ;  /* 0x00016c0b01007387 */ /* 0x0001e80000100800 */
[----:B------:R1:W-:Y:S04]  /*9030*/  STL [R1+0x138], R10 ;  /* 0x0001380a01007387 */ /* 0x0003e80000100800 */
[----:B0-----:R-:W5:Y:S04]  /*9040*/  LDL.LU R11, [R1+0x18] ;  /* 0x00001800010b7983 */ /* 0x001f680000300800 */
[----:B------:R0:W-:Y:S04]  /*9050*/  STL [R1+0x144], R9 ;  /* 0x0001440901007387 */ /* 0x0001e80000100800 */
[----:B-1----:R-:W5:Y:S04]  /*9060*/  LDL.LU R10, [R1+0x14] ;  /* 0x00001400010a7983 */ /* 0x002f680000300800 */
[----:B0-----:R-:W5:Y:S04]  /*9070*/  LDL.LU R9, [R1+0x10] ;  /* 0x0000100001097983 */ /* 0x001f680000300800 */
[----:B------:R0:W-:Y:S04]  /*9080*/  STL [R1+0x150], R8 ;  /* 0x0001500801007387 */ /* 0x0001e80000100800 */
[----:B0-----:R-:W5:Y:S04]  /*9090*/  LDL.LU R8, [R1+0xc] ;  /* 0x00000c0001087983 */ /* 0x001f680000300800 */
[----:B------:R-:W5:Y:S04]  /*90a0*/  LDL.LU R25, [R1+0x8] ;  /* 0x0000080001197983 */ /* 0x000f680000300800 */
[----:B------:R-:W5:Y:S04]  /*90b0*/  LDL.LU R26, [R1+0x4] ;  /* 0x00000400011a7983 */ /* 0x000f680000300800 */
[----:B------:R-:W5:Y:S01]  /*90c0*/  LDL.LU R27, [R1] ;  /* 0x00000000011b7983 */ /* 0x000f620000300800 */
[----:B---3--:R-:W-:-:S02]  /*90d0*/  ISETP.GT.U32.AND P5, PT, R29, R12, PT ;  /* 0x0000000c1d00720c */ /* 0x008fc40003fa4070 */
[C---:B------:R-:W-:Y:S02]  /*90e0*/  ISETP.GT.U32.AND P0, PT, R29.reuse, R7, PT ;  /* 0x000000071d00720c */ /* 0x040fe40003f04070 */
[C---:B--2---:R-:W-:Y:S02]  /*90f0*/  ISETP.GT.U32.AND P1, PT, R29.reuse, R6, PT ;  /* 0x000000061d00720c */ /* 0x044fe40003f24070 */
[----:B------:R-:W-:-:S07]  /*9100*/  ISETP.GT.U32.AND P2, PT, R29, R5, PT ;  /* 0x000000051d00720c */ /* 0x000fce0003f44070 */
[--C-:B------:R-:W-:Y:S01]  /*9110*/  @!P5 IMAD.IADD R12, R12, 0x1, -R29.reuse ;  /* 0x000000010c0cd824 */ /* 0x100fe200078e0a1d */
[C---:B------:R-:W-:Y:S02]  /*9120*/  ISETP.GT.U32.AND P5, PT, R29.reuse, R0, PT ;  /* 0x000000001d00720c */ /* 0x040fe40003fa4070 */
[----:B----4-:R-:W-:Y:S01]  /*9130*/  ISETP.GT.U32.AND P3, PT, R29, R4, PT ;  /* 0x000000041d00720c */ /* 0x010fe20003f64070 */
[--C-:B------:R-:W-:Y:S01]  /*9140*/  @!P0 IMAD.IADD R7, R7, 0x1, -R29.reuse ;  /* 0x0000000107078824 */ /* 0x100fe200078e0a1d */
[C---:B------:R-:W-:Y:S01]  /*9150*/  ISETP.GT.U32.AND P4, PT, R29.reuse, R3, PT ;  /* 0x000000031d00720c */ /* 0x040fe20003f84070 */
[--C-:B------:R-:W-:Y:S01]  /*9160*/  @!P1 IMAD.IADD R6, R6, 0x1, -R29.reuse ;  /* 0x0000000106069824 */ /* 0x100fe200078e0a1d */
[----:B------:R-:W-:Y:S01]  /*9170*/  ISETP.GT.U32.AND P0, PT, R29, R21, PT ;  /* 0x000000151d00720c */ /* 0x000fe20003f04070 */
[----:B------:R-:W-:Y:S01]  /*9180*/  @!P2 IMAD.IADD R5, R5, 0x1, -R29 ;  /* 0x000000010505a824 */ /* 0x000fe200078e0a1d */
[C---:B------:R-:W-:Y:S02]  /*9190*/  ISETP.GT.U32.AND P1, PT, R29.reuse, R20, PT ;  /* 0x000000141d00720c */ /* 0x040fe40003f24070 */
[----:B------:R-:W-:-:S05]  /*91a0*/  ISETP.GT.U32.AND P2, PT, R29, R19, PT ;  /* 0x000000131d00720c */ /* 0x000fca0003f44070 */
[--C-:B------:R-:W-:Y:S01]  /*91b0*/  @!P3 IMAD.IADD R4, R4, 0x1, -R29.reuse ;  /* 0x000000010404b824 */ /* 0x100fe200078e0a1d */
[----:B------:R-:W-:Y:S01]  /*91c0*/  ISETP.GT.U32.AND P3, PT, R29, R18, PT ;  /* 0x000000121d00720c */ /* 0x000fe20003f64070 */
[--C-:B------:R-:W-:Y:S02]  /*91d0*/  @!P5 IMAD.IADD R0, R0, 0x1, -R29.reuse ;  /* 0x000000010000d824 */ /* 0x100fe400078e0a1d */
[--C-:B------:R-:W-:Y:S01]  /*91e0*/  @!P4 IMAD.IADD R3, R3, 0x1, -R29.reuse ;  /* 0x000000010303c824 */ /* 0x100fe200078e0a1d */
[C---:B------:R-:W-:Y:S02]  /*91f0*/  ISETP.GT.U32.AND P4, PT, R29.reuse, R13, PT ;  /* 0x0000000d1d00720c */ /* 0x040fe40003f84070 */
[----:B------:R-:W-:Y:S01]  /*9200*/  ISETP.GT.U32.AND P6, PT, R29, R2, PT ;  /* 0x000000021d00720c */ /* 0x000fe20003fc4070 */
[--C-:B------:R-:W-:Y:S01]  /*9210*/  @!P0 IMAD.IADD R21, R21, 0x1, -R29.reuse ;  /* 0x0000000115158824 */ /* 0x100fe200078e0a1d */
[C---:B------:R-:W-:Y:S01]  /*9220*/  ISETP.GT.U32.AND P5, PT, R29.reuse, R12, PT ;  /* 0x0000000c1d00720c */ /* 0x040fe20003fa4070 */
[--C-:B------:R-:W-:Y:S01]  /*9230*/  @!P1 IMAD.IADD R20, R20, 0x1, -R29.reuse ;  /* 0x0000000114149824 */ /* 0x100fe200078e0a1d */
[----:B------:R-:W-:Y:S01]  /*9240*/  ISETP.GT.U32.AND P0, PT, R29, R7, PT ;  /* 0x000000071d00720c */ /* 0x000fe20003f04070 */
[--C-:B------:R-:W-:Y:S01]  /*9250*/  @!P2 IMAD.IADD R19, R19, 0x1, -R29.reuse ;  /* 0x000000011313a824 */ /* 0x100fe200078e0a1d */
[C---:B------:R-:W-:Y:S01]  /*9260*/  ISETP.GT.U32.AND P1, PT, R29.reuse, R6, PT ;  /* 0x000000061d00720c */ /* 0x040fe20003f24070 */
[----:B------:R0:W-:Y:S01]  /*9270*/  STL [R1+0x14c], R0 ;  /* 0x00014c0001007387 */ /* 0x0001e20000100800 */
[C---:B------:R-:W-:Y:S01]  /*9280*/  ISETP.GT.U32.AND P2, PT, R29.reuse, R5, PT ;  /* 0x000000051d00720c */ /* 0x040fe20003f44070 */
[--C-:B------:R-:W-:Y:S01]  /*9290*/  @!P3 IMAD.IADD R18, R18, 0x1, -R29.reuse ;  /* 0x000000011212b824 */ /* 0x100fe200078e0a1d */
[----:B------:R-:W-:Y:S01]  /*92a0*/  ISETP.GT.U32.AND P3, PT, R29, R4, PT ;  /* 0x000000041d00720c */ /* 0x000fe20003f64070 */
[----:B------:R-:W-:-:S02]  /*92b0*/  @!P4 IMAD.IADD R13, R13, 0x1, -R29 ;  /* 0x000000010d0dc824 */ /* 0x000fc400078e0a1d */
[--C-:B------:R-:W-:Y:S01]  /*92c0*/  @!P6 IMAD.IADD R2, R2, 0x1, -R29.reuse ;  /* 0x000000010202e824 */ /* 0x100fe200078e0a1d */
[C---:B------:R-:W-:Y:S01]  /*92d0*/  ISETP.GT.U32.AND P4, PT, R29.reuse, R3, PT ;  /* 0x000000031d00720c */ /* 0x040fe20003f84070 */
[----:B0-----:R-:W2:Y:S04]  /*92e0*/  LDL.LU R0, [R1+0x4d0c] ;  /* 0x004d0c0001007983 */ /* 0x001ea80000300800 */
[----:B------:R0:W-:Y:S01]  /*92f0*/  STL [R1+0x13c], R21 ;  /* 0x00013c1501007387 */ /* 0x0001e20000100800 */
[----:B------:R-:W-:Y:S01]  /*9300*/  ISETP.GT.U32.AND P6, PT, R29, R2, PT ;  /* 0x000000021d00720c */ /* 0x000fe20003fc4070 */
[--C-:B------:R-:W-:Y:S02]  /*9310*/  @!P5 IMAD.IADD R12, R12, 0x1, -R29.reuse ;  /* 0x000000010c0cd824 */ /* 0x100fe400078e0a1d */
[--C-:B------:R-:W-:Y:S01]  /*9320*/  @!P0 IMAD.IADD R7, R7, 0x1, -R29.reuse ;  /* 0x0000000107078824 */ /* 0x100fe200078e0a1d */
[----:B0-----:R-:W3:Y:S04]  /*9330*/  LDL.LU R21, [R1+0x4d08] ;  /* 0x004d080001157983 */ /* 0x001ee80000300800 */
[----:B------:R0:W-:Y:S01]  /*9340*/  STL [R1+0xfc], R20 ;  /* 0x0000fc1401007387 */ /* 0x0001e20000100800 */
[----:B------:R-:W-:-:S03]  /*9350*/  @!P1 IMAD.IADD R6, R6, 0x1, -R29 ;  /* 0x0000000106069824 */ /* 0x000fc600078e0a1d */
[----:B0-----:R-:W4:Y:S04]  /*9360*/  LDL.LU R20, [R1+0x4d04] ;  /* 0x004d040001147983 */ /* 0x001f280000300800 */
[----:B------:R0:W-:Y:S01]  /*9370*/  STL [R1+0x104], R19 ;  /* 0x0001041301007387 */ /* 0x0001e20000100800 */
[----:B------:R-:W-:-:S03]  /*9380*/  @!P2 IMAD.IADD R5, R5, 0x1, -R29 ;  /* 0x000000010505a824 */ /* 0x000fc600078e0a1d */
[----:B0-----:R-:W2:Y:S04]  /*9390*/  LDL.LU R19, [R1+0x4d00] ;  /* 0x004d000001137983 */ /* 0x001ea80000300800 */
        /* <DEDUP_REMOVED lines=9> */
[----:B------:R0:W-:Y:S04]  /*9430*/  STL [R1+0x28], R7 ;  /* 0x0000280701007387 */ /* 0x0001e80000100800 */
        /* <DEDUP_REMOVED lines=8> */
[----:B0-----:R-:W3:Y:S04]  /*94c0*/  LDL.LU R3, [R1+0x4ce0] ;  /* 0x004ce00001037983 */ /* 0x001ee80000300800 */
[----:B------:R0:W-:Y:S04]  /*94d0*/  STL [R1+0x1c], R2 ;  /* 0x00001c0201007387 */ /* 0x0001e80000100800 */
[----:B0-----:R-:W4:Y:S01]  /*94e0*/  LDL.LU R2, [R1+0x4cdc] ;  /* 0x004cdc0001027983 */ /* 0x001f220000300800 */
[----:B-----5:R-:W-:-:S02]  /*94f0*/  ISETP.GT.U32.AND P5, PT, R29, R11, PT ;  /* 0x0000000b1d00720c */ /* 0x020fc40003fa4070 */
[C---:B------:R-:W-:Y:S02]  /*9500*/  ISETP.GT.U32.AND P0, PT, R29.reuse, R10, PT ;  /* 0x0000000a1d00720c */ /* 0x040fe40003f04070 */
[C---:B------:R-:W-:Y:S02]  /*9510*/  ISETP.GT.U32.AND P1, PT, R29.reuse, R9, PT ;  /* 0x000000091d00720c */ /* 0x040fe40003f24070 */
[C---:B------:R-:W-:Y:S02]  /*9520*/  ISETP.GT.U32.AND P6, PT, R29.reuse, R27, PT ;  /* 0x0000001b1d00720c */ /* 0x040fe40003fc4070 */
[----:B------:R-:W-:-:S05]  /*9530*/  ISETP.GT.U32.AND P2, PT, R29, R8, PT ;  /* 0x000000081d00720c */ /* 0x000fca0003f44070 */
[--C-:B------:R-:W-:Y:S02]  /*9540*/  @!P5 IMAD.IADD R11, R11, 0x1, -R29.reuse ;  /* 0x000000010b0bd824 */ /* 0x100fe400078e0a1d */
[--C-:B------:R-:W-:Y:S02]  /*9550*/  @!P0 IMAD.IADD R10, R10, 0x1, -R29.reuse ;  /* 0x000000010a0a8824 */ /* 0x100fe400078e0a1d */
[--C-:B------:R-:W-:Y:S02]  /*9560*/  @!P1 IMAD.IADD R9, R9, 0x1, -R29.reuse ;  /* 0x0000000109099824 */ /* 0x100fe400078e0a1d */
[--C-:B------:R-:W-:Y:S01]  /*9570*/  @!P6 IMAD.IADD R27, R27, 0x1, -R29.reuse ;  /* 0x000000011b1be824 */ /* 0x100fe200078e0a1d */
[----:B------:R-:W-:Y:S01]  /*9580*/  ISETP.GT.U32.AND P6, PT, R29, R11, PT ;  /* 0x0000000b1d00720c */ /* 0x000fe20003fc4070 */
[----:B------:R-:W-:-:S12]  /*9590*/  @!P2 IMAD.IADD R8, R8, 0x1, -R29 ;  /* 0x000000010808a824 */ /* 0x000fd800078e0a1d */
[----:B------:R-:W-:-:S05]  /*95a0*/  @!P6 IMAD.IADD R11, R11, 0x1, -R29 ;  /* 0x000000010b0be824 */ /* 0x000fca00078e0a1d */
[----:B------:R0:W-:Y:S04]  /*95b0*/  STL [R1+0x18], R11 ;  /* 0x0000180b01007387 */ /* 0x0001e80000100800 */
[----:B0-----:R-:W5:Y:S01]  /*95c0*/  LDL.LU R11, [R1+0x4cd8] ;  /* 0x004cd800010b7983 */ /* 0x001f620000300800 */
[C---:B--2---:R-:W-:Y:S02]  /*95d0*/  ISETP.GT.U32.AND P1, PT, R29.reuse, R4, PT ;  /* 0x000000041d00720c */ /* 0x044fe40003f24070 */
[C---:B---3--:R-:W-:Y:S02]  /*95e0*/  ISETP.GT.U32.AND P0, PT, R29.reuse, R3, PT ;  /* 0x000000031d00720c */ /* 0x048fe40003f04070 */
[----:B----4-:R-:W-:-:S11]  /*95f0*/  ISETP.GT.U32.AND P5, PT, R29, R2, PT ;  /* 0x000000021d00720c */ /* 0x010fd60003fa4070 */
[--C-:B------:R-:W-:Y:S01]  /*9600*/  @!P0 IMAD.IADD R3, R3, 0x1, -R29.reuse ;  /* 0x0000000103038824 */ /* 0x100fe200078e0a1d */
[C---:B------:R-:W-:Y:S01]  /*9610*/  ISETP.GT.U32.AND P0, PT, R29.reuse, R9, PT ;  /* 0x000000091d00720c */ /* 0x040fe20003f04070 */
[--C-:B------:R-:W-:Y:S01]  /*9620*/  @!P1 IMAD.IADD R4, R4, 0x1, -R29.reuse ;  /* 0x0000000104049824 */ /* 0x100fe200078e0a1d */
[C---:B------:R-:W-:Y:S01]  /*9630*/  ISETP.GT.U32.AND P1, PT, R29.reuse, R8, PT ;  /* 0x000000081d00720c */ /* 0x040fe20003f24070 */
[----:B------:R-:W-:Y:S01]  /*9640*/  @!P5 IMAD.IADD R2, R2, 0x1, -R29 ;  /* 0x000000010202d824 */ /* 0x000fe200078e0a1d */
[----:B------:R-:W-:-:S09]  /*9650*/  ISETP.GT.U32.AND P5, PT, R29, R10, PT ;  /* 0x0000000a1d00720c */ /* 0x000fd20003fa4070 */
[--C-:B------:R-:W-:Y:S02]  /*9660*/  @!P0 IMAD.IADD R9, R9, 0x1, -R29.reuse ;  /* 0x0000000109098824 */ /* 0x100fe400078e0a1d */
[--C-:B------:R-:W-:Y:S02]  /*9670*/  @!P1 IMAD.IADD R8, R8, 0x1, -R29.reuse ;  /* 0x0000000108089824 */ /* 0x100fe400078e0a1d */
[----:B------:R-:W-:-:S05]  /*9680*/  @!P5 IMAD.IADD R10, R10, 0x1, -R29 ;  /* 0x000000010a0ad824 */ /* 0x000fca00078e0a1d */
[----:B------:R0:W-:Y:S04]  /*9690*/  STL [R1+0x14], R10 ;  /* 0x0000140a01007387 */ /* 0x0001e80000100800 */
[----:B0-----:R-:W2:Y:S04]  /*96a0*/  LDL.LU R10, [R1+0x4cd4] ;  /* 0x004cd400010a7983 */ /* 0x001ea80000300800 */
[----:B------:R0:W-:Y:S04]  /*96b0*/  STL [R1+0x10], R9 ;  /* 0x0000100901007387 */ /* 0x0001e80000100800 */
[----:B0-----:R-:W3:Y:S04]  /*96c0*/  LDL.LU R9, [R1+0x4cd0] ;  /* 0x004cd00001097983 */ /* 0x001ee80000300800 */
[----:B------:R0:W-:Y:S04]  /*96d0*/  STL [R1+0xc], R8 ;  /* 0x00000c0801007387 */ /* 0x0001e80000100800 */
[----:B0-----:R-:W4:Y:S01]  /*96e0*/  LDL.LU R8, [R1+0x4ccc] ;  /* 0x004ccc0001087983 */ /* 0x001f220000300800 */
[----:B------:R-:W-:-:S02]  /*96f0*/  ISETP.GT.U32.AND P3, PT, R29, R25, PT ;  /* 0x000000191d00720c */ /* 0x000fc40003f64070 */
[C---:B------:R-:W-:Y:S02]  /*9700*/  ISETP.GT.U32.AND P4, PT, R29.reuse, R26, PT ;  /* 0x0000001a1d00720c */ /* 0x040fe40003f84070 */
[----:B------:R-:W-:-:S09]  /*9710*/  ISETP.GT.U32.AND P2, PT, R29, R5, PT ;  /* 0x000000051d00720c */ /* 0x000fd20003f44070 */
[--C-:B------:R-:W-:Y:S01]  /*9720*/  @!P3 IMAD.IADD R25, R25, 0x1, -R29.reuse ;  /* 0x000000011919b824 */ /* 0x100fe200078e0a1d */
[C---:B------:R-:W-:Y:S01]  /*9730*/  ISETP.GT.U32.AND P3, PT, R29.reuse, R6, PT ;  /* 0x000000061d00720c */ /* 0x040fe20003f64070 */
[--C-:B------:R-:W-:Y:S01]  /*9740*/  @!P4 IMAD.IADD R26, R26, 0x1, -R29.reuse ;  /* 0x000000011a1ac824 */ /* 0x100fe200078e0a1d */
[----:B------:R-:W-:Y:S01]  /*9750*/  ISETP.GT.U32.AND P4, PT, R29, R7, PT ;  /* 0x000000071d00720c */ /* 0x000fe20003f84070 */
[----:B------:R-:W-:Y:S01]  /*9760*/  @!P2 IMAD.IADD R5, R5, 0x1, -R29 ;  /* 0x000000010505a824 */ /* 0x000fe200078e0a1d */
[C---:B------:R-:W-:Y:S02]  /*9770*/  ISETP.GT.U32.AND P2, PT, R29.reuse, R25, PT ;  /* 0x000000191d00720c */ /* 0x040fe40003f44070 */
[C---:B------:R-:W-:Y:S02]  /*9780*/  ISETP.GT.U32.AND P5, PT, R29.reuse, R2, PT ;  /* 0x000000021d00720c */ /* 0x040fe40003fa4070 */
[C---:B------:R-:W-:Y:S02]  /*9790*/  ISETP.GT.U32.AND P0, PT, R29.reuse, R3, PT ;  /* 0x000000031d00720c */ /* 0x040fe40003f04070 */
[----:B------:R-:W-:-:S03]  /*97a0*/  ISETP.GT.U32.AND P1, PT, R29, R4, PT ;  /* 0x000000041d00720c */ /* 0x000fc60003f24070 */
[--C-:B------:R-:W-:Y:S01]  /*97b0*/  @!P3 IMAD.IADD R6, R6, 0x1, -R29.reuse ;  /* 0x000000010606b824 */ /* 0x100fe200078e0a1d */
[----:B------:R-:W-:Y:S01]  /*97c0*/  ISETP.GT.U32.AND P3, PT, R29, R26, PT ;  /* 0x0000001a1d00720c */ /* 0x000fe20003f64070 */
[--C-:B------:R-:W-:Y:S01]  /*97d0*/  @!P4 IMAD.IADD R7, R7, 0x1, -R29.reuse ;  /* 0x000000010707c824 */ /* 0x100fe200078e0a1d */
[----:B------:R-:W-:Y:S01]  /*97e0*/  ISETP.GT.U32.AND P4, PT, R29, R27, PT ;  /* 0x0000001b1d00720c */ /* 0x000fe20003f84070 */
[--C-:B------:R-:W-:Y:S01]  /*97f0*/  @!P2 IMAD.IADD R25, R25, 0x1, -R29.reuse ;  /* 0x000000011919a824 */ /* 0x100fe200078e0a1d */
[C---:B------:R-:W-:Y:S02]  /*9800*/  ISETP.GT.U32.AND P2, PT, R29.reuse, R5, PT ;  /* 0x000000051d00720c */ /* 0x040fe40003f44070 */
[----:B------:R-:W-:Y:S01]  /*9810*/  ISETP.GT.U32.AND P6, PT, R29, R6, PT ;  /* 0x000000061d00720c */ /* 0x000fe20003fc4070 */
[--C-:B------:R-:W-:Y:S02]  /*9820*/  @!P5 IMAD.IADD R2, R2, 0x1, -R29.reuse ;  /* 0x000000010202d824 */ /* 0x100fe400078e0a1d */
[----:B------:R-:W-:-:S02]  /*9830*/  @!P0 IMAD.IADD R3, R3, 0x1, -R29 ;  /* 0x0000000103038824 */ /* 0x000fc400078e0a1d */
[--C-:B------:R-:W-:Y:S01]  /*9840*/  @!P1 IMAD.IADD R4, R4, 0x1, -R29.reuse ;  /* 0x0000000104049824 */ /* 0x100fe200078e0a1d */
[C---:B-----5:R-:W-:Y:S01]  /*9850*/  ISETP.GT.U32.AND P1, PT, R29.reuse, R11, PT ;  /* 0x0000000b1d00720c */ /* 0x060fe20003f24070 */
[--C-:B------:R-:W-:Y:S01]  /*9860*/  @!P3 IMAD.IADD R26, R26, 0x1, -R29.reuse ;  /* 0x000000011a1ab824 */ /* 0x100fe200078e0a1d */
[----:B------:R-:W-:Y:S01]  /*9870*/  ISETP.GT.U32.AND P3, PT, R29, R7, PT ;  /* 0x000000071d00720c */ /* 0x000fe20003f64070 */
[--C-:B------:R-:W-:Y:S02]  /*9880*/  @!P4 IMAD.IADD R27, R27, 0x1, -R29.reuse ;  /* 0x000000011b1bc824 */ /* 0x100fe400078e0a1d */
[--C-:B------:R-:W-:Y:S01]  /*9890*/  @!P2 IMAD.IADD R5, R5, 0x1, -R29.reuse ;  /* 0x000000010505a824 */ /* 0x100fe200078e0a1d */
[C---:B------:R-:W-:Y:S01]  /*98a0*/  ISETP.GT.U32.AND P2, PT, R29.reuse, R12, PT ;  /* 0x0000000c1d00720c */ /* 0x040fe20003f44070 */
[----:B------:R-:W-:Y:S01]  /*98b0*/  @!P6 IMAD.IADD R6, R6, 0x1, -R29 ;  /* 0x000000010606e824 */ /* 0x000fe200078e0a1d */
[----:B------:R-:W-:-:S05]  /*98c0*/  ISETP.GT.U32.AND P6, PT, R29, R13, PT ;  /* 0x0000000d1d00720c */ /* 0x000fca0003fc4070 */
[--C-:B------:R-:W-:Y:S01]  /*98d0*/  @!P1 IMAD.IADD R11, R11, 0x1, -R29.reuse ;  /* 0x000000010b0b9824 */ /* 0x100fe200078e0a1d */
[----:B------:R-:W-:Y:S01]  /*98e0*/  ISETP.GT.U32.AND P1, PT, R29, R22, PT ;  /* 0x000000161d00720c */ /* 0x000fe20003f24070 */
[----:B------:R-:W-:Y:S01]  /*98f0*/  @!P3 IMAD.IADD R7, R7, 0x1, -R29 ;  /* 0x000000010707b824 */ /* 0x000fe200078e0a1d */
[----:B------:R-:W-:-:S03]  /*9900*/  ISETP.GT.U32.AND P3, PT, R29, R18, PT ;  /* 0x000000121d00720c */ /* 0x000fc60003f64070 */
[--C-:B------:R-:W-:Y:S01]  /*9910*/  @!P2 IMAD.IADD R12, R12, 0x1, -R29.reuse ;  /* 0x000000010c0ca824 */ /* 0x100fe200078e0a1d */
[----:B------:R-:W-:Y:S01]  /*9920*/  ISETP.GT.U32.AND P2, PT, R29, R23, PT ;  /* 0x000000171d00720c */ /* 0x000fe20003f44070 */
[----:B------:R-:W-:Y:S01]  /*9930*/  @!P6 IMAD.IADD R13, R13, 0x1, -R29 ;  /* 0x000000010d0de824 */ /* 0x000fe200078e0a1d */
[----:B------:R-:W-:-:S05]  /*9940*/  ISETP.GT.U32.AND P6, PT, R29, R24, PT ;  /* 0x000000181d00720c */ /* 0x000fca0003fc4070 */
[--C-:B------:R-:W-:Y:S01]  /*9950*/  @!P1 IMAD.IADD R22, R22, 0x1, -R29.reuse ;  /* 0x0000000116169824 */ /* 0x100fe200078e0a1d */
[----:B------:R-:W-:Y:S01]  /*9960*/  ISETP.GT.U32.AND P1, PT, R29, R12, PT ;  /* 0x0000000c1d00720c */ /* 0x000fe20003f24070 */
[----:B------:R-:W-:-:S04]  /*9970*/  @!P3 IMAD.IADD R18, R18, 0x1, -R29 ;  /* 0x000000011212b824 */ /* 0x000fc800078e0a1d */
[--C-:B------:R-:W-:Y:S01]  /*9980*/  @!P2 IMAD.IADD R23, R23, 0x1, -R29.reuse ;  /* 0x000000011717a824 */ /* 0x100fe200078e0a1d */
[C---:B------:R-:W-:Y:S01]  /*9990*/  ISETP.GT.U32.AND P2, PT, R29.reuse, R13, PT ;  /* 0x0000000d1d00720c */ /* 0x040fe20003f44070 */
[----:B------:R-:W-:Y:S01]  /*99a0*/  @!P6 IMAD.IADD R24, R24, 0x1, -R29 ;  /* 0x000000011818e824 */ /* 0x000fe200078e0a1d */
[----:B------:R-:W0:Y:S02]  /*99b0*/  S2R R28, SR_TID.X ;  /* 0x00000000001c7919 */ /* 0x000e240000002100 */
[----:B------:R-:W-:-:S03]  /*99c0*/  ISETP.GT.U32.AND P6, PT, R29, R23, PT ;  /* 0x000000171d00720c */ /* 0x000fc60003fc4070 */
[----:B------:R-:W-:Y:S01]  /*99d0*/  @!P1 IMAD.IADD R12, R12, 0x1, -R29 ;  /* 0x000000010c0c9824 */ /* 0x000fe200078e0a1d */
[----:B------:R-:W-:-:S05]  /*99e0*/  ISETP.GT.U32.AND P1, PT, R29, R22, PT ;  /* 0x000000161d00720c */ /* 0x000fca0003f24070 */
[----:B------:R-:W-:Y:S01]  /*99f0*/  @!P2 IMAD.IADD R13, R13, 0x1, -R29 ;  /* 0x000000010d0da824 */ /* 0x000fe200078e0a1d */
[----:B------:R-:W-:Y:S01]  /*9a00*/  ISETP.GT.U32.AND P2, PT, R29, R24, PT ;  /* 0x000000181d00720c */ /* 0x000fe20003f44070 */
[----:B------:R-:W-:Y:S01]  /*9a10*/  IMAD.MOV.U32 R14, RZ, RZ, 0x7f ;  /* 0x0000007fff0e7424 */ /* 0x000fe200078e00ff */
[----:B------:R1:W-:Y:S04]  /*9a20*/  STL [R1+0x8], R25 ;  /* 0x0000081901007387 */ /* 0x0003e80000100800 */
[----:B------:R-:W-:Y:S01]  /*9a30*/  IADD3 R14, R14, c[0x0][0x180], RZ ;  /* 0x000060000e0e7a10 */ /* 0x000fe20007ffe0ff */
[C---:B0-----:R-:W-:Y:S01]  /*9a40*/  IMAD.SHL.U32 R16, R28.reuse, 0x2, RZ ;  /* 0x000000021c107824 */ /* 0x041fe200078e00ff */
[----:B------:R-:W-:Y:S02]  /*9a50*/  LOP3.LUT R17, R28, 0x7, RZ, 0xc0, !PT ;  /* 0x000000071c117812 */ /* 0x000fe400078ec0ff */
[----:B------:R-:W-:-:S02]  /*9a60*/  SHF.R.S32.HI R15, RZ, 0x1f, R14 ;  /* 0x0000001fff0f7819 */ /* 0x000fc4000001140e */
[----:B-1----:R-:W-:Y:S01]  /*9a70*/  LOP3.LUT R25, R16, 0x10, RZ, 0xc0, !PT ;  /* 0x0000001010197812 */ /* 0x002fe200078ec0ff */
[----:B------:R-:W-:Y:S01]  /*9a80*/  IMAD R17, R17, 0x110, RZ ;  /* 0x0000011011117824 */ /* 0x000fe200078e02ff */
[----:B------:R-:W-:Y:S02]  /*9a90*/  LEA.HI R15, R15, R14, RZ, 0x7 ;  /* 0x0000000e0f0f7211 */ /* 0x000fe400078f38ff */
[----:B------:R-:W-:Y:S01]  /*9aa0*/  LOP3.LUT R25, R25, 0x20, R28, 0xf8, !PT ;  /* 0x0000002019197812 */ /* 0x000fe200078ef81c */
[----:B------:R0:W-:Y:S01]  /*9ab0*/  STL [R1+0x4], R26 ;  /* 0x0000041a01007387 */ /* 0x0001e20000100800 */
[----:B------:R-:W-:-:S03]  /*9ac0*/  LOP3.LUT R17, R17, 0x30, R16, 0x78, !PT ;  /* 0x0000003011117812 */ /* 0x000fc600078e7810 */
[----:B------:R-:W-:Y:S04]  /*9ad0*/  STL [R1+0x4ca8], R2 ;  /* 0x004ca80201007387 */ /* 0x000fe80000100800 */
[----:B------:R1:W-:Y:S04]  /*9ae0*/  STL [R1], R27 ;  /* 0x0000001b01007387 */ /* 0x0003e80000100800 */
[----:B0-----:R-:W5:Y:S04]  /*9af0*/  LDL R26, [R1+0x200c] ;  /* 0x00200c00011a7983 */ /* 0x001f680000100800 */
[----:B------:R-:W5:Y:S04]  /*9b00*/  LDL R28, [R1+0x2010] ;  /* 0x00201000011c7983 */ /* 0x000f680000100800 */
[----:B-1----:R-:W5:Y:S04]  /*9b10*/  LDL R27, [R1+0x2014] ;  /* 0x00201400011b7983 */ /* 0x002f680000100800 */
[----:B------:R-:W5:Y:S04]  /*9b20*/  LDL R2, [R1+0x201c] ;  /* 0x00201c0001027983 */ /* 0x000f680000100800 */
[----:B------:R-:W5:Y:S04]  /*9b30*/  LDL.LU R14, [R1+0x4cc8] ;  /* 0x004cc800010e7983 */ /* 0x000f680000300800 */
[----:B------:R-:W5:Y:S04]  /*9b40*/  LDL.LU R15, [R1+0x4cc4] ;  /* 0x004cc400010f7983 */ /* 0x000f680000300800 */
[----:B------:R-:W5:Y:S04]  /*9b50*/  LDL.LU R16, [R1+0x4cc0] ;  /* 0x004cc00001107983 */ /* 0x000f680000300800 */
[----:B------:R-:W5:Y:S01]  /*9b60*/  LDL.LU R17, [R1+0x4cbc] ;  /* 0x004cbc0001117983 */ /* 0x000f620000300800 */
[----:B--2---:R-:W-:-:S02]  /*9b70*/  ISETP.GT.U32.AND P0, PT, R29, R10, PT ;  /* 0x0000000a1d00720c */ /* 0x004fc40003f04070 */
[----:B---3--:R-:W-:-:S11]  /*9b80*/  ISETP.GT.U32.AND P5, PT, R29, R9, PT ;  /* 0x000000091d00720c */ /* 0x008fd60003fa4070 */
[--C-:B------:R-:W-:Y:S01]  /*9b90*/  @!P0 IMAD.IADD R10, R10, 0x1, -R29.reuse ;  /* 0x000000010a0a8824 */ /* 0x100fe200078e0a1d */
[----:B----4-:R-:W-:Y:S01]  /*9ba0*/  ISETP.GT.U32.AND P4, PT, R29, R8, PT ;  /* 0x000000081d00720c */ /* 0x010fe20003f84070 */
[----:B------:R-:W-:Y:S01]  /*9bb0*/  @!P5 IMAD.IADD R9, R9, 0x1, -R29 ;  /* 0x000000010909d824 */ /* 0x000fe200078e0a1d */
        /* <DEDUP_REMOVED lines=8> */
[----:B------:R-:W-:-:S07]  /*9c40*/  ISETP.GT.U32.AND P0, PT, R29, R11, PT ;  /* 0x0000000b1d00720c */ /* 0x000fce0003f04070 */
[--C-:B------:R-:W-:Y:S01]  /*9c50*/  @!P4 IMAD.IADD R19, R19, 0x1, -R29.reuse ;  /* 0x000000011313c824 */ /* 0x100fe200078e0a1d */
[C---:B------:R-:W-:Y:S01]  /*9c60*/  ISETP.GT.U32.AND P4, PT, R29.reuse, R9, PT ;  /* 0x000000091d00720c */ /* 0x040fe20003f84070 */
[--C-:B------:R-:W-:Y:S01]  /*9c70*/  @!P5 IMAD.IADD R10, R10, 0x1, -R29.reuse ;  /* 0x000000010a0ad824 */ /* 0x100fe200078e0a1d */
[C---:B------:R-:W-:Y:S01]  /*9c80*/  ISETP.GT.U32.AND P5, PT, R29.reuse, R20, PT ;  /* 0x000000141d00720c */ /* 0x040fe20003fa4070 */
[--C-:B------:R-:W-:Y:S01]  /*9c90*/  @!P3 IMAD.IADD R8, R8, 0x1, -R29.reuse ;  /* 0x000000010808b824 */ /* 0x100fe200078e0a1d */
[----:B------:R-:W-:Y:S01]  /*9ca0*/  ISETP.GT.U32.AND P3, PT, R29, R18, PT ;  /* 0x000000121d00720c */ /* 0x000fe20003f64070 */
[----:B------:R-:W-:Y:S01]  /*9cb0*/  @!P0 IMAD.IADD R11, R11, 0x1, -R29 ;  /* 0x000000010b0b8824 */ /* 0x000fe200078e0a1d */
[----:B------:R-:W-:-:S07]  /*9cc0*/  ISETP.GT.U32.AND P0, PT, R29, R21, PT ;  /* 0x000000151d00720c */ /* 0x000fce0003f04070 */
[----:B------:R-:W-:Y:S01]  /*9cd0*/  @!P4 IMAD.IADD R9, R9, 0x1, -R29 ;  /* 0x000000010909c824 */ /* 0x000fe200078e0a1d */
[----:B------:R-:W-:Y:S02]  /*9ce0*/  ISETP.GT.U32.AND P4, PT, R29, R19, PT ;  /* 0x000000131d00720c */ /* 0x000fe40003f84070 */
[----:B------:R-:W0:Y:S02]  /*9cf0*/  S2R R29, SR_TID.X ;  /* 0x00000000001d7919 */ /* 0x000e240000002100 */
[----:B0-----:R-:W-:-:S05]  /*9d00*/  LOP3.LUT R29, R29, 0x7, RZ, 0xc0, !PT ;  /* 0x000000071d1d7812 */ /* 0x001fca00078ec0ff */
[----:B------:R-:W-:-:S05]  /*9d10*/  IMAD R29, R29, 0x410, RZ ;  /* 0x000004101d1d7824 */ /* 0x000fca00078e02ff */
[----:B------:R-:W-:Y:S02]  /*9d20*/  LOP3.LUT R29, R29, R25, RZ, 0x3c, !PT ;  /* 0x000000191d1d7212 */ /* 0x000fe400078e3cff */
[----:B------:R-:W-:Y:S01]  /*9d30*/  IABS R29, c[0x0][0x17c] ;  /* 0x00005f00001d7a13 */ /* 0x000fe20000000000 */
[----:B------:R-:W2:Y:S04]  /*9d40*/  LDL.LU R25, [R1+0x4cb8] ;  /* 0x004cb80001197983 */ /* 0x000ea80000300800 */
[----:B------:R-:W-:Y:S02]  /*9d50*/  @!P3 IMAD.IADD R18, R18, 0x1, -R29 ;  /* 0x000000011212b824 */ /* 0x000fe400078e0a1d */
[----:B------:R-:W3:Y:S02]  /*9d60*/  LDL R29, [R1+0x2000] ;  /* 0x00200000011d7983 */ /* 0x000ee40000100800 */
[----:B---3--:R-:W-:-:S02]  /*9d70*/  ISETP.GE.AND P3, PT, R29, RZ, PT ;  /* 0x000000ff1d00720c */ /* 0x008fc40003f66270 */
[----:B------:R-:W-:-:S05]  /*9d80*/  IABS R29, c[0x0][0x17c] ;  /* 0x00005f00001d7a13 */ /* 0x000fca0000000000 */
[----:B------:R-:W-:Y:S02]  /*9d90*/  @!P4 IMAD.IADD R19, R19, 0x1, -R29 ;  /* 0x000000011313c824 */ /* 0x000fe400078e0a1d */
[----:B------:R-:W3:Y:S02]  /*9da0*/  LDL R29, [R1+0x2004] ;  /* 0x00200400011d7983 */ /* 0x000ee40000100800 */
[----:B---3--:R-:W-:Y:S02]  /*9db0*/  ISETP.GE.AND P4, PT, R29, RZ, PT ;  /* 0x000000ff1d00720c */ /* 0x008fe40003f86270 */
[----:B------:R-:W-:-:S05]  /*9dc0*/  IABS R29, c[0x0][0x17c] ;  /* 0x00005f00001d7a13 */ /* 0x000fca0000000000 */
[----:B------:R-:W-:Y:S02]  /*9dd0*/  @!P5 IMAD.IADD R20, R20, 0x1, -R29 ;  /* 0x000000011414d824 */ /* 0x000fe400078e0a1d */
[----:B------:R-:W3:Y:S02]  /*9de0*/  LDL R29, [R1+0x2008] ;  /* 0x00200800011d7983 */ /* 0x000ee40000100800 */
[----:B---3--:R-:W-:Y:S02]  /*9df0*/  ISETP.GE.AND P5, PT, R29, RZ, PT ;  /* 0x000000ff1d00720c */ /* 0x008fe40003fa6270 */
[----:B------:R-:W-:-:S05]  /*9e00*/  IABS R29, c[0x0][0x17c] ;  /* 0x00005f00001d7a13 */ /* 0x000fca0000000000 */
[--C-:B------:R-:W-:Y:S02]  /*9e10*/  @!P0 IMAD.IADD R21, R21, 0x1, -R29.reuse ;  /* 0x0000000115158824 */ /* 0x100fe400078e0a1d */
[--C-:B------:R-:W-:Y:S02]  /*9e20*/  @!P1 IMAD.IADD R22, R22, 0x1, -R29.reuse ;  /* 0x0000000116169824 */ /* 0x100fe400078e0a1d */
[--C-:B------:R-:W-:Y:S02]  /*9e30*/  @!P6 IMAD.IADD R23, R23, 0x1, -R29.reuse ;  /* 0x000000011717e824 */ /* 0x100fe400078e0a1d */
[----:B------:R-:W-:Y:S01]  /*9e40*/  @!P2 IMAD.IADD R24, R24, 0x1, -R29 ;  /* 0x000000011818a824 */ /* 0x000fe200078e0a1d */
[----:B-----5:R-:W-:Y:S01]  /*9e50*/  ISETP.GE.AND P2, PT, R26, RZ, PT ;  /* 0x000000ff1a00720c */ /* 0x020fe20003f46270 */
[----:B------:R-:W3:Y:S01]  /*9e60*/  LDL R29, [R1+0x2018] ;  /* 0x00201800011d7983 */ /* 0x000ee20000100800 */
[----:B------:R-:W-:Y:S02]  /*9e70*/  ISETP.GE.AND P1, PT, R28, RZ, PT ;  /* 0x000000ff1c00720c */ /* 0x000fe40003f26270 */
[----:B------:R-:W-:Y:S01]  /*9e80*/  ISETP.GE.AND P0, PT, R27, RZ, PT ;  /* 0x000000ff1b00720c */ /* 0x000fe20003f06270 */
[----:B------:R-:W4:Y:S04]  /*9e90*/  LDL.LU R26, [R1+0x4cb4] ;  /* 0x004cb400011a7983 */ /* 0x000f280000300800 */
[----:B------:R-:W5:Y:S04]  /*9ea0*/  LDL.LU R28, [R1+0x4cb0] ;  /* 0x004cb000011c7983 */ /* 0x000f680000300800 */
[----:B------:R-:W4:Y:S01]  /*9eb0*/  LDL.LU R27, [R1+0x4cac] ;  /* 0x004cac00011b7983 */ /* 0x000f220000300800 */
[----:B------:R-:W-:-:S03]  /*9ec0*/  ISETP.GE.AND P6, PT, R2, RZ, PT ;  /* 0x000000ff0200720c */ /* 0x000fc60003fc6270 */
[----:B------:R-:W4:Y:S01]  /*9ed0*/  LDL R2, [R1+0x49f8] ;  /* 0x0049f80001027983 */ /* 0x000f220000100800 */
[----:B--2---:R-:W-:Y:S02]  /*9ee0*/  @!P2 IMAD.MOV R25, RZ, RZ, -R25 ;  /* 0x000000ffff19a224 */ /* 0x004fe400078e0a19 */
[----:B------:R-:W-:Y:S02]  /*9ef0*/  @!P1 IMAD.MOV R17, RZ, RZ, -R17 ;  /* 0x000000ffff119224 */ /* 0x000fe400078e0a11 */
[----:B------:R-:W-:Y:S02]  /*9f00*/  @!P0 IMAD.MOV R16, RZ, RZ, -R16 ;  /* 0x000000ffff108224 */ /* 0x000fe400078e0a10 */
[----:B-----5:R-:W-:Y:S01]  /*9f10*/  @!P3 IMAD.MOV R28, RZ, RZ, -R28 ;  /* 0x000000ffff1cb224 */ /* 0x020fe200078e0a1c */
[----:B---3--:R-:W-:Y:S02]  /*9f20*/  ISETP.GE.AND P3, PT, R29, RZ, PT ;  /* 0x000000ff1d00720c */ /* 0x008fe40003f66270 */
[----:B------:R-:W-:Y:S01]  /*9f30*/  LOP3.LUT R29, RZ, c[0x0][0x178], RZ, 0x33, !PT ;  /* 0x00005e00ff1d7a12 */ /* 0x000fe200078e33ff */
[----:B----4-:R-:W-:Y:S01]  /*9f40*/  @!P4 IMAD.MOV R27, RZ, RZ, -R27 ;  /* 0x000000ffff1bc224 */ /* 0x010fe200078e0a1b */
[----:B------:R-:W-:Y:S01]  /*9f50*/  ISETP.NE.AND P4, PT, RZ, c[0x0][0x178], PT ;  /* 0x00005e00ff007a0c */ /* 0x000fe20003f85270 */
[----:B------:R-:W-:-:S03]  /*9f60*/  @!P5 IMAD.MOV R26, RZ, RZ, -R26 ;  /* 0x000000ffff1ad224 */ /* 0x000fc600078e0a1a */
[C---:B------:R-:W-:Y:S02]  /*9f70*/  SEL R28, R29.reuse, R28, !P4 ;  /* 0x0000001c1d1c7207 */ /* 0x040fe40006000000 */
[----:B------:R-:W-:-:S03]  /*9f80*/  SEL R27, R29, R27, !P4 ;  /* 0x0000001b1d1b7207 */ /* 0x000fc60006000000 */
[----:B------:R0:W-:Y:S02]  /*9f90*/  STL [R1+0x7c8], R28 ;  /* 0x0007c81c01007387 */ /* 0x0001e40000100800 */
[C---:B0-----:R-:W-:Y:S02]  /*9fa0*/  SEL R28, R29.reuse, R26, !P4 ;  /* 0x0000001a1d1c7207 */ /* 0x041fe40006000000 */
[----:B------:R-:W2:Y:S04]  /*9fb0*/  LDL R26, [R1+0x49fc] ;  /* 0x0049fc00011a7983 */ /* 0x000ea80000100800 */
[----:B------:R0:W-:Y:S04]  /*9fc0*/  STL [R1+0x7cc], R27 ;  /* 0x0007cc1b01007387 */ /* 0x0001e80000100800 */
[----:B0-----:R-:W3:Y:S04]  /*9fd0*/  LDL R27, [R1+0x49f4] ;  /* 0x0049f400011b7983 */ /* 0x001ee80000100800 */
[----:B------:R0:W-:Y:S01]  /*9fe0*/  STL [R1+0x7c4], R28 ;  /* 0x0007c41c01007387 */ /* 0x0001e20000100800 */
[----:B------:R-:W-:Y:S01]  /*9ff0*/  @!P3 IMAD.MOV R15, RZ, RZ, -R15 ;  /* 0x000000ffff0fb224 */ /* 0x000fe200078e0a0f */
[----:B0-----:R-:W-:-:S02]  /*a000*/  SEL R28, R29, R25, !P4 ;  /* 0x000000191d1c7207 */ /* 0x001fc40006000000 */
[----:B------:R-:W4:Y:S04]  /*a010*/  LDL R25, [R1+0x4a00] ;  /* 0x004a000001197983 */ /* 0x000f280000100800 */
[----:B------:R0:W-:Y:S02]  /*a020*/  STL [R1+0x7c0], R28 ;  /* 0x0007c01c01007387 */ /* 0x0001e40000100800 */
[C---:B0-----:R-:W-:Y:S02]  /*a030*/  SEL R28, R29.reuse, R17, !P4 ;  /* 0x000000111d1c7207 */ /* 0x041fe40006000000 */
[C---:B------:R-:W-:Y:S02]  /*a040*/  SEL R17, R29.reuse, R16, !P4 ;  /* 0x000000101d117207 */ /* 0x040fe40006000000 */
[----:B------:R-:W5:Y:S04]  /*a050*/  LDL R16, [R1+0x4a04] ;  /* 0x004a040001107983 */ /* 0x000f680000100800 */
[----:B------:R0:W-:Y:S04]  /*a060*/  STL [R1+0x7bc], R28 ;  /* 0x0007bc1c01007387 */ /* 0x0001e80000100800 */
[----:B0-----:R-:W3:Y:S04]  /*a070*/  LDL R28, [R1+0x49f0] ;  /* 0x0049f000011c7983 */ /* 0x001ee80000100800 */
[----:B------:R0:W-:Y:S02]  /*a080*/  STL [R1+0x7b8], R17 ;  /* 0x0007b81101007387 */ /* 0x0001e40000100800 */
[----:B0-----:R-:W-:-:S02]  /*a090*/  SEL R17, R29, R15, !P4 ;  /* 0x0000000f1d117207 */ /* 0x001fc40006000000 */
[----:B------:R-:W3:Y:S01]  /*a0a0*/  LDL R15, [R1+0x1ffc] ;  /* 0x001ffc00010f7983 */ /* 0x000ee20000100800 */
[----:B------:R-:W-:-:S05]  /*a0b0*/  @!P6 IMAD.MOV R14, RZ, RZ, -R14 ;  /* 0x000000ffff0ee224 */ /* 0x000fca00078e0a0e */
[----:B------:R-:W-:Y:S02]  /*a0c0*/  SEL R14, R29, R14, !P4 ;  /* 0x0000000e1d0e7207 */ /* 0x000fe40006000000 */
[----:B------:R-:W0:Y:S04]  /*a0d0*/  S2R R29, SR_TID.X ;  /* 0x00000000001d7919 */ /* 0x000e280000002100 */
[----:B------:R1:W-:Y:S04]  /*a0e0*/  STL [R1+0x7b4], R17 ;  /* 0x0007b41101007387 */ /* 0x0003e80000100800 */
[----:B------:R0:W-:Y:S01]  /*a0f0*/  STL [R1+0x7b0], R14 ;  /* 0x0007b00e01007387 */ /* 0x0001e20000100800 */
[----:B-1----:R-:W-:Y:S01]  /*a100*/  IMAD.MOV.U32 R17, RZ, RZ, c[0x0][0x18c] ;  /* 0x00006300ff117624 */ /* 0x002fe200078e00ff */
[----:B0-----:R-:W-:-:S05]  /*a110*/  LOP3.LUT R29, R29, 0x3f, RZ, 0xc0, !PT ;  /* 0x0000003f1d1d7812 */ /* 0x001fca00078ec0ff */
[----:B------:R-:W-:-:S04]  /*a120*/  IMAD R29, R29, c[0x0][0x18c], RZ ;  /* 0x000063001d1d7a24 */ /* 0x000fc800078e02ff */
[----:B------:R-:W-:Y:S01]  /*a130*/  IMAD R17, R17, 0x40, R29 ;  /* 0x0000004011117824 */ /* 0x000fe200078e021d */
[----:B------:R-:W-:Y:S02]  /*a140*/  LEA R14, P1, R29, c[0x0][0x168], 0x1 ;  /* 0x00005a001d0e7a11 */ /* 0x000fe400078208ff */
[----:B----4-:R-:W-:Y:S02]  /*a150*/  ISETP.GE.AND P3, PT, R25, RZ, PT ;  /* 0x000000ff1900720c */ /* 0x010fe40003f66270 */
[----:B------:R-:W4:Y:S01]  /*a160*/  LDL R25, [R1+0x49e0] ;  /* 0x0049e00001197983 */ /* 0x000f220000100800 */
[----:B-----5:R-:W-:Y:S02]  /*a170*/  ISETP.GE.AND P5, PT, R16, RZ, PT ;  /* 0x000000ff1000720c */ /* 0x020fe40003fa6270 */
[----:B------:R-:W-:-:S04]  /*a180*/  LEA R16, P2, R17, c[0x0][0x168], 0x1 ;  /* 0x00005a0011107a11 */ /* 0x000fc800078408ff */
[----:B------:R-:W-:Y:S02]  /*a190*/  LEA.HI.X.SX32 R17, R17, c[0x0][0x16c], 0x1, P2 ;  /* 0x00005b0011117a11 */ /* 0x000fe400010f0eff */
[----:B--2---:R-:W-:Y:S02]  /*a1a0*/  ISETP.GE.AND P2, PT, R26, RZ, PT ;  /* 0x000000ff1a00720c */ /* 0x004fe40003f46270 */
[----:B---3--:R-:W-:Y:S02]  /*a1b0*/  ISETP.GE.AND P4, PT, R15, RZ, PT ;  /* 0x000000ff0f00720c */ /* 0x008fe40003f86270 */
[----:B------:R-:W-:Y:S02]  /*a1c0*/  LEA.HI.X.SX32 R15, R29, c[0x0][0x16c], 0x1, P1 ;  /* 0x00005b001d0f7a11 */ /* 0x000fe400008f0eff */
[----:B------:R-:W2:Y:S01]  /*a1d0*/  LDL R29, [R1+0x49e8] ;  /* 0x0049e800011d7983 */ /* 0x000ea20000100800 */
[----:B------:R-:W-:Y:S01]  /*a1e0*/  ISETP.GE.AND P1, PT, R2, RZ, PT ;  /* 0x000000ff0200720c */ /* 0x000fe20003f26270 */
[----:B------:R-:W-:-:S02]  /*a1f0*/  IMAD.MOV.U32 R2, RZ, RZ, R0 ;  /* 0x000000ffff027224 */ /* 0x000fc400078e0000 */
[----:B------:R0:W-:Y:S04]  /*a200*/  STL [R1+0x4b10], R14 ;  /* 0x004b100e01007387 */ /* 0x0001e80000100800 */
[----:B0-----:R-:W3:Y:S04]  /*a210*/  LDL R14, [R1+0x49e4] ;  /* 0x0049e400010e7983 */ /* 0x001ee80000100800 */
[----:B------:R-:W-:Y:S04]  /*a220*/  STL [R1+0x4b0c], R15 ;  /* 0x004b0c0f01007387 */ /* 0x000fe80000100800 */
[----:B------:R-:W5:Y:S04]  /*a230*/  LDL R0, [R1+0x49dc] ;  /* 0x0049dc0001007983 */ /* 0x000f680000100800 */
[----:B------:R0:W-:Y:S01]  /*a240*/  STL [R1+0x4b84], R16 ;  /* 0x004b841001007387 */ /* 0x0001e20000100800 */
[----:B------:R-:W-:-:S03]  /*a250*/  @!P4 IMAD.MOV R2, RZ, RZ, -R2 ;  /* 0x000000ffff02c224 */ /* 0x000fc600078e0a02 */
[----:B0-----:R-:W2:Y:S04]  /*a260*/  LDL R16, [R1+0x49ec] ;  /* 0x0049ec0001107983 */ /* 0x001ea80000100800 */
[----:B------:R-:W-:Y:S04]  /*a270*/  STL [R1+0x4b80], R17 ;  /* 0x004b801101007387 */ /* 0x000fe80000100800 */
[----:B------:R-:W2:Y:S04]  /*a280*/  LDL R26, [R1+0x49d8] ;  /* 0x0049d800011a7983 */ /* 0x000ea80000100800 */
[----:B------:R-:W2:Y:S01]  /*a290*/  LDL.LU R15, [R1+0x50] ;  /* 0x00005000010f7983 */ /* 0x000ea20000300800 */
[----:B------:R-:W-:-:S03]  /*a2a0*/  ISETP.GE.AND P4, PT, R27, RZ, PT ;  /* 0x000000ff1b00720c */ /* 0x000fc60003f86270 */
[----:B------:R0:W-:Y:S04]  /*a2b0*/  STL [R1+0x1e8], R2 ;  /* 0x0001e80201007387 */ /* 0x0001e80000100800 */
[----:B0-----:R-:W3:Y:S04]  /*a2c0*/  LDL.LU R2, [R1+0x4ca8] ;  /* 0x004ca80001027983 */ /* 0x001ee80000300800 */
[----:B------:R-:W3:Y:S04]  /*a2d0*/  LDL R27, [R1+0x49d4] ;  /* 0x0049d400011b7983 */ /* 0x000ee80000100800 */
[----:B------:R-:W3:Y:S01]  /*a2e0*/  LDL.LU R17, [R1+0x4c] ;  /* 0x00004c0001117983 */ /* 0x000ee20000300800 */
[----:B--2---:R-:W-:Y:S01]  /*a2f0*/  @!P5 IMAD.MOV R15, RZ, RZ, -R15 ;  /* 0x000000ffff0fd224 */ /* 0x004fe200078e0a0f */
[----:B------:R-:W-:-:S02]  /*a300*/  ISETP.GE.AND P5, PT, R28, RZ, PT ;  /* 0x000000ff1c00720c */ /* 0x000fc40003fa6270 */
[----:B------:R-:W2:Y:S04]  /*a310*/  LDL R28, [R1+0x49d0] ;  /* 0x0049d000011c7983 */ /* 0x000ea80000100800 */
[----:B------:R0:W-:Y:S04]  /*a320*/  STL [R1+0x1e4], R15 ;  /* 0x0001e40f01007387 */ /* 0x0001e80000100800 */
[----:B0-----:R-:W2:Y:S01]  /*a330*/  LDL.LU R15, [R1+0x48] ;  /* 0x00004800010f7983 */ /* 0x001ea20000300800 */
[----:B---3--:R-:W-:Y:S01]  /*a340*/  @!P3 IMAD.MOV R17, RZ, RZ, -R17 ;  /* 0x000000ffff11b224 */ /* 0x008fe200078e0a11 */
[----:B------:R-:W-:-:S02]  /*a350*/  ISETP.GE.AND P3, PT, R16, RZ, PT ;  /* 0x000000ff1000720c */ /* 0x000fc40003f66270 */
[----:B------:R-:W3:Y:S04]  /*a360*/  LDL R16, [R1+0x49cc] ;  /* 0x0049cc0001107983 */ /* 0x000ee80000100800 */
[----:B------:R0:W-:Y:S04]  /*a370*/  STL [R1+0x1e0], R17 ;  /* 0x0001e01101007387 */ /* 0x0001e80000100800 */
[----:B0-----:R-:W3:Y:S01]  /*a380*/  LDL.LU R17, [R1+0x44] ;  /* 0x0000440001117983 */ /* 0x001ee20000300800 */
        /* <DEDUP_REMOVED lines=11> */
[----:B----4-:R-:W-:-:S02]  /*a440*/  ISETP.GE.AND P4, PT, R25, RZ, PT ;  /* 0x000000ff1900720c */ /* 0x010fc40003f86270 */
[----:B------:R-:W2:Y:S04]  /*a450*/  LDL R25, [R1+0x49c0] ;  /* 0x0049c00001197983 */ /* 0x000ea80000100800 */
[----:B------:R0:W-:Y:S04]  /*a460*/  STL [R1+0x1d4], R15 ;  /* 0x0001d40f01007387 */ /* 0x0001e80000100800 */
[----:B0-----:R-:W4:Y:S01]  /*a470*/  LDL.LU R15, [R1+0x38] ;  /* 0x00003800010f7983 */ /* 0x001f220000300800 */
[----:B---3--:R-:W-:Y:S01]  /*a480*/  @!P5 IMAD.MOV R17, RZ, RZ, -R17 ;  /* 0x000000ffff11d224 */ /* 0x008fe200078e0a11 */
[----:B-----5:R-:W-:-:S02]  /*a490*/  ISETP.GE.AND P5, PT, R0, RZ, PT ;  /* 0x000000ff0000720c */ /* 0x020fc40003fa6270 */
[----:B------:R-:W3:Y:S04]  /*a4a0*/  LDL R0, [R1+0x49bc] ;  /* 0x0049bc0001007983 */ /* 0x000ee80000100800 */
[----:B------:R0:W-:Y:S04]  /*a4b0*/  STL [R1+0x1d0], R17 ;  /* 0x0001d01101007387 */ /* 0x0001e80000100800 */
[----:B0-----:R-:W5:Y:S01]  /*a4c0*/  LDL.LU R17, [R1+0x34] ;  /* 0x0000340001117983 */ /* 0x001f620000300800 */
[----:B----4-:R-:W-:Y:S01]  /*a4d0*/  @!P3 IMAD.MOV R15, RZ, RZ, -R15 ;  /* 0x000000ffff0fb224 */ /* 0x010fe200078e0a0f */
[----:B------:R-:W-:-:S02]  /*a4e0*/  ISETP.GE.AND P3, PT, R26, RZ, PT ;  /* 0x000000ff1a00720c */ /* 0x000fc40003f66270 */
[----:B------:R-:W4:Y:S04]  /*a4f0*/  LDL R26, [R1+0x49b8] ;  /* 0x0049b800011a7983 */ /* 0x000f280000100800 */
[----:B------:R0:W-:Y:S04]  /*a500*/  STL [R1+0x1cc], R15 ;  /* 0x0001cc0f01007387 */ /* 0x0001e80000100800 */
[----:B0-----:R-:W2:Y:S01]  /*a510*/  LDL.LU R15, [R1+0x30] ;  /* 0x00003000010f7983 */ /* 0x001ea20000300800 */
[----:B-----5:R-:W-:Y:S01]  /*a520*/  @!P1 IMAD.MOV R17, RZ, RZ, -R17 ;  /* 0x000000ffff119224 */ /* 0x020fe200078e0a11 */
[----:B------:R-:W-:-:S02]  /*a530*/  ISETP.GE.AND P1, PT, R27, RZ, PT ;  /* 0x000000ff1b00720c */ /* 0x000fc40003f26270 */
[----:B------:R-:W5:Y:S04]  /*a540*/  LDL R27, [R1+0x49b4] ;  /* 0x0049b400011b7983 */ /* 0x000f680000100800 */
        /* <DEDUP_REMOVED lines=363> */
[----:B------:R-:W-:-:S04]  /*bc00*/  ISETP.GE.AND P5, PT, R28, RZ, PT ;  /* 0x000000ff1c00720c */ /* 0x000fc80003fa6270 */
[----:B------:R0:W-:Y:S04]  /*bc10*/  STL [R1+0x6c], R15 ;  /* 0x00006c0f01007387 */ /* 0x0001e80000100800 */
[----:B0-----:R-:W2:Y:S04]  /*bc20*/  LDL.LU R15, [R1+0x64] ;  /* 0x00006400010f7983 */ /* 0x001ea80000300800 */
[----:B------:R-:W4:Y:S01]  /*bc30*/  LDL R28, [R1+0x4894] ;  /* 0x00489400011c7983 */ /* 0x000f220000100800 */
[----:B---3--:R-:W-:Y:S01]  /*bc40*/  @!P3 IMAD.MOV R17, RZ, RZ, -R17 ;  /* 0x000000ffff11b224 */ /* 0x008fe200078e0a11 */
[----:B------:R-:W-:-:S02]  /*bc50*/  ISETP.GE.AND P3, PT, R16, RZ, PT ;  /* 0x000000ff1000720c */ /* 0x000fc40003f66270 */
[----:B------:R-:W3:Y:S04]  /*bc60*/  LDL.LU R16, [R1+0x178] ;  /* 0x0001780001107983 */ /* 0x000ee80000300800 */
[----:B------:R0:W-:Y:S04]  /*bc70*/  STL [R1+0x68], R17 ;  /* 0x0000681101007387 */ /* 0x0001e80000100800 */
[----:B0-----:R-:W4:Y:S01]  /*bc80*/  LDL R17, [R1+0x4890] ;  /* 0x0048900001117983 */ /* 0x001f220000100800 */
[----:B--2---:R-:W-:Y:S01]  /*bc90*/  @!P1 IMAD.MOV R15, RZ, RZ, -R15 ;  /* 0x000000ffff0f9224 */ /* 0x004fe200078e0a0f */
[----:B------:R-:W-:-:S02]  /*bca0*/  ISETP.GE.AND P1, PT, R29, RZ, PT ;  /* 0x000000ff1d00720c */ /* 0x000fc40003f26270 */
[----:B------:R-:W2:Y:S04]  /*bcb0*/  LDL.LU R29, [R1+0x16c] ;  /* 0x00016c00011d7983 */ /* 0x000ea80000300800 */
[----:B------:R0:W-:Y:S01]  /*bcc0*/  STL [R1+0x64], R15 ;  /* 0x0000640f01007387 */ /* 0x0001e20000100800 */
[----:B---3--:R-:W-:Y:S01]  /*bcd0*/  @!P2 IMAD.MOV R16, RZ, RZ, -R16 ;  /* 0x000000ffff10a224 */ /* 0x008fe200078e0a10 */
[----:B------:R-:W-:Y:S02]  /*bce0*/  ISETP.GE.AND P2, PT, R14, RZ, PT ;  /* 0x000000ff0e00720c */ /* 0x000fe40003f46270 */
[----:B------:R-:W3:Y:S04]  /*bcf0*/  LDL R14, [R1+0x4888] ;  /* 0x00488800010e7983 */ /* 0x000ee80000100800 */
[----:B0-----:R-:W3:Y:S04]  /*bd00*/  LDL R15, [R1+0x487c] ;  /* 0x00487c00010f7983 */ /* 0x001ee80000100800 */
[----:B------:R0:W-:Y:S04]  /*bd10*/  STL [R1+0x60], R16 ;  /* 0x0000601001007387 */ /* 0x0001e80000100800 */
[----:B0-----:R-:W3:Y:S01]  /*bd20*/  LDL.LU R16, [R1+0x138] ;  /* 0x0001380001107983 */ /* 0x001ee20000300800 */
[----:B--2---:R-:W-:Y:S01]  /*bd30*/  @!P4 IMAD.MOV R29, RZ, RZ, -R29 ;  /* 0x000000ffff1dc224 */ /* 0x004fe200078e0a1d */
[----:B----4-:R-:W-:-:S04]  /*bd40*/  ISETP.GE.AND P4, PT, R25, RZ, PT ;  /* 0x000000ff1900720c */ /* 0x010fc80003f86270 */
[----:B------:R0:W-:Y:S04]  /*bd50*/  STL [R1+0x5c], R29 ;  /* 0x00005c1d01007387 */ /* 0x0001e80000100800 */
[----:B0-----:R-:W2:Y:S04]  /*bd60*/  LDL R29, [R1+0x4880] ;  /* 0x00488000011d7983 */ /* 0x001ea80000100800 */
[----:B------:R-:W4:Y:S01]  /*bd70*/  LDL.LU R25, [R1+0x144] ;  /* 0x0001440001197983 */ /* 0x000f220000300800 */
[----:B---3--:R-:W-:Y:S01]  /*bd80*/  @!P5 IMAD.MOV R16, RZ, RZ, -R16 ;  /* 0x000000ffff10d224 */ /* 0x008fe200078e0a10 */
[----:B-----5:R-:W-:-:S02]  /*bd90*/  ISETP.GE.AND P5, PT, R0, RZ, PT ;  /* 0x000000ff0000720c */ /* 0x020fc40003fa6270 */
[----:B------:R-:W3:Y:S04]  /*bda0*/  LDL R0, [R1+0x4884] ;  /* 0x0048840001007983 */ /* 0x000ee80000100800 */
[----:B------:R0:W-:Y:S04]  /*bdb0*/  STL [R1+0x58], R16 ;  /* 0x0000581001007387 */ /* 0x0001e80000100800 */
[----:B0-----:R-:W5:Y:S01]  /*bdc0*/  LDL.LU R16, [R1+0x150] ;  /* 0x0001500001107983 */ /* 0x001f620000300800 */
[----:B----4-:R-:W-:Y:S01]  /*bdd0*/  @!P3 IMAD.MOV R25, RZ, RZ, -R25 ;  /* 0x000000ffff19b224 */ /* 0x010fe200078e0a19 */
[----:B------:R-:W-:-:S04]  /*bde0*/  ISETP.GE.AND P3, PT, R26, RZ, PT ;  /* 0x000000ff1a00720c */ /* 0x000fc80003f66270 */
[----:B------:R0:W-:Y:S04]  /*bdf0*/  STL [R1+0x54], R25 ;  /* 0x0000541901007387 */ /* 0x0001e80000100800 */
[----:B0-----:R-:W4:Y:S04]  /*be00*/  LDL R25, [R1+0x4868] ;  /* 0x0048680001197983 */ /* 0x001f280000100800 */
[----:B------:R-:W2:Y:S01]  /*be10*/  LDL.LU R26, [R1+0x14c] ;  /* 0x00014c00011a7983 */ /* 0x000ea20000300800 */
[----:B-----5:R-:W-:Y:S01]  /*be20*/  @!P1 IMAD.MOV R16, RZ, RZ, -R16 ;  /* 0x000000ffff109224 */ /* 0x020fe200078e0a10 */
[----:B------:R-:W-:-:S04]  /*be30*/  ISETP.GE.AND P1, PT, R27, RZ, PT ;  /* 0x000000ff1b00720c */ /* 0x000fc80003f26270 */
[----:B------:R0:W-:Y:S04]  /*be40*/  STL [R1+0x50], R16 ;  /* 0x0000501001007387 */ /* 0x0001e80000100800 */
[----:B0-----:R-:W5:Y:S04]  /*be50*/  LDL R16, [R1+0x4878] ;  /* 0x0048780001107983 */ /* 0x001f680000100800 */
[----:B------:R-:W3:Y:S01]  /*be60*/  LDL.LU R27, [R1+0x13c] ;  /* 0x00013c00011b7983 */ /* 0x000ee20000300800 */
[----:B--2---:R-:W-:Y:S01]  /*be70*/  @!P2 IMAD.MOV R26, RZ, RZ, -R26 ;  /* 0x000000ffff1aa224 */ /* 0x004fe200078e0a1a */
[----:B------:R-:W-:-:S04]  /*be80*/  ISETP.GE.AND P2, PT, R28, RZ, PT ;  /* 0x000000ff1c00720c */ /* 0x000fc80003f46270 */
[----:B------:R0:W-:Y:S04]  /*be90*/  STL [R1+0x4c], R26 ;  /* 0x00004c1a01007387 */ /* 0x0001e80000100800 */
[----:B0-----:R-:W2:Y:S04]  /*bea0*/  LDL R26, [R1+0x4870] ;  /* 0x00487000011a7983 */ /* 0x001ea80000100800 */
[----:B------:R-:W2:Y:S01]  /*beb0*/  LDL.LU R28, [R1+0xfc] ;  /* 0x0000fc00011c7983 */ /* 0x000ea20000300800 */
[----:B---3--:R-:W-:Y:S01]  /*bec0*/  @!P4 IMAD.MOV R27, RZ, RZ, -R27 ;  /* 0x000000ffff1bc224 */ /* 0x008fe200078e0a1b */
[----:B------:R-:W-:-:S04]  /*bed0*/  ISETP.GE.AND P4, PT, R17, RZ, PT ;  /* 0x000000ff1100720c */ /* 0x000fc80003f86270 */
[----:B------:R0:W-:Y:S04]  /*bee0*/  STL [R1+0x48], R27 ;  /* 0x0000481b01007387 */ /* 0x0001e80000100800 */
[----:B0-----:R-:W3:Y:S04]  /*bef0*/  LDL R27, [R1+0x4874] ;  /* 0x00487400011b7983 */ /* 0x001ee80000100800 */
[----:B------:R-:W3:Y:S01]  /*bf00*/  LDL.LU R17, [R1+0x104] ;  /* 0x0001040001117983 */ /* 0x000ee20000300800 */
[----:B--2---:R-:W-:Y:S01]  /*bf10*/  @!P5 IMAD.MOV R28, RZ, RZ, -R28 ;  /* 0x000000ffff1cd224 */ /* 0x004fe200078e0a1c */
[----:B------:R-:W-:-:S04]  /*bf20*/  ISETP.GE.AND P5, PT, R15, RZ, PT ;  /* 0x000000ff0f00720c */ /* 0x000fc80003fa6270 */
[----:B------:R0:W-:Y:S04]  /*bf30*/  STL [R1+0x44], R28 ;  /* 0x0000441c01007387 */ /* 0x0001e80000100800 */
[----:B0-----:R-:W2:Y:S04]  /*bf40*/  LDL R28, [R1+0x486c] ;  /* 0x00486c00011c7983 */ /* 0x001ea80000100800 */
[----:B------:R-:W2:Y:S01]  /*bf50*/  LDL.LU R15, [R1+0x11c] ;  /* 0x00011c00010f7983 */ /* 0x000ea20000300800 */
        /* <DEDUP_REMOVED lines=10> */
[----:B---3--:R-:W-:-:S05]  /*c000*/  @!P2 IMAD.MOV R17, RZ, RZ, -R17 ;  /* 0x000000ffff11a224 */ /* 0x008fca00078e0a11 */
[----:B------:R0:W-:Y:S04]  /*c010*/  STL [R1+0x38], R17 ;  /* 0x0000381101007387 */ /* 0x0001e80000100800 */
[----:B0-----:R-:W3:Y:S01]  /*c020*/  LDL.LU R17, [R1+0x28] ;  /* 0x0000280001117983 */ /* 0x001ee20000300800 */
[----:B------:R-:W-:-:S03]  /*c030*/  ISETP.GE.AND P2, PT, R0, RZ, PT ;  /* 0x000000ff0000720c */ /* 0x000fc60003f46270 */
[----:B------:R-:W5:Y:S01]  /*c040*/  LDL R0, [R1+0x4860] ;  /* 0x0048600001007983 */ /* 0x000f620000100800 */
[----:B--2---:R-:W-:Y:S01]  /*c050*/  @!P4 IMAD.MOV R15, RZ, RZ, -R15 ;  /* 0x000000ffff0fc224 */ /* 0x004fe200078e0a0f */
[----:B----4-:R-:W-:-:S04]  /*c060*/  ISETP.GE.AND P4, PT, R25, RZ, PT ;  /* 0x000000ff1900720c */ /* 0x010fc80003f86270 */
[----:B------:R0:W-:Y:S04]  /*c070*/  STL [R1+0x34], R15 ;  /* 0x0000340f01007387 */ /* 0x0001e80000100800 */
[----:B0-----:R-:W2:Y:S04]  /*c080*/  LDL.LU R15, [R1+0x24] ;  /* 0x00002400010f7983 */ /* 0x001ea80000300800 */
[----:B------:R-:W4:Y:S01]  /*c090*/  LDL R25, [R1+0x484c] ;  /* 0x00484c0001197983 */ /* 0x000f220000100800 */
[----:B---3--:R-:W-:Y:S01]  /*c0a0*/  @!P5 IMAD.MOV R17, RZ, RZ, -R17 ;  /* 0x000000ffff11d224 */ /* 0x008fe200078e0a11 */
[----:B-----5:R-:W-:-:S02]  /*c0b0*/  ISETP.GE.AND P5, PT, R16, RZ, PT ;  /* 0x000000ff1000720c */ /* 0x020fc40003fa6270 */
[----:B------:R-:W3:Y:S04]  /*c0c0*/  LDL.LU R16, [R1+0xd4] ;  /* 0x0000d40001107983 */ /* 0x000ee80000300800 */
[----:B------:R-:W-:Y:S01]  /*c0d0*/  STL [R1+0x30], R17 ;  /* 0x0000301101007387 */ /* 0x000fe20000100800 */
[----:B--2---:R-:W-:Y:S01]  /*c0e0*/  @!P3 IMAD.MOV R15, RZ, RZ, -R15 ;  /* 0x000000ffff0fb224 */ /* 0x004fe200078e0a0f */
[----:B------:R-:W-:-:S04]  /*c0f0*/  ISETP.GE.AND P3, PT, R26, RZ, PT ;  /* 0x000000ff1a00720c */ /* 0x000fc80003f66270 */
[----:B------:R0:W-:Y:S01]  /*c100*/  STL [R1+0x2c], R15 ;  /* 0x00002c0f01007387 */ /* 0x0001e20000100800 */
[----:B---3--:R-:W-:-:S03]  /*c110*/  @!P1 IMAD.MOV R16, RZ, RZ, -R16 ;  /* 0x000000ffff109224 */ /* 0x008fc600078e0a10 */
[----:B0-----:R-:W2:Y:S04]  /*c120*/  LDL.LU R15, [R1+0xcc] ;  /* 0x0000cc00010f7983 */ /* 0x001ea80000300800 */
[----:B------:R-:W3:Y:S04]  /*c130*/  LDL R26, [R1+0x4858] ;  /* 0x00485800011a7983 */ /* 0x000ee80000100800 */
[----:B------:R0:W-:Y:S04]  /*c140*/  STL [R1+0x28], R16 ;  /* 0x0000281001007387 */ /* 0x0001e80000100800 */
[----:B0-----:R-:W5:Y:S01]  /*c150*/  LDL.LU R16, [R1+0x20] ;  /* 0x0000200001107983 */ /* 0x001f620000300800 */
[----:B------:R-:W-:-:S03]  /*c160*/  ISETP.GE.AND P1, PT, R27, RZ, PT ;  /* 0x000000ff1b00720c */ /* 0x000fc60003f26270 */
[----:B------:R-:W3:Y:S04]  /*c170*/  LDL R27, [R1+0x4854] ;  /* 0x00485400011b7983 */ /* 0x000ee80000100800 */
[----:B------:R-:W3:Y:S01]  /*c180*/  LDL.LU R17, [R1+0x1c] ;  /* 0x00001c0001117983 */ /* 0x000ee20000300800 */
[----:B--2---:R-:W-:Y:S01]  /*c190*/  @!P2 IMAD.MOV R15, RZ, RZ, -R15 ;  /* 0x000000ffff0fa224 */ /* 0x004fe200078e0a0f */
[----:B------:R-:W-:-:S04]  /*c1a0*/  ISETP.GE.AND P2, PT, R28, RZ, PT ;  /* 0x000000ff1c00720c */ /* 0x000fc80003f46270 */
[----:B------:R0:W-:Y:S04]  /*c1b0*/  STL [R1+0x24], R15 ;  /* 0x0000240f01007387 */ /* 0x0001e80000100800 */
[----:B------:R-:W2:Y:S01]  /*c1c0*/  LDL R28, [R1+0x4850] ;  /* 0x00485000011c7983 */ /* 0x000ea20000100800 */
[----:B-----5:R-:W-:-:S05]  /*c1d0*/  @!P4 IMAD.MOV R16, RZ, RZ, -R16 ;  /* 0x000000ffff10c224 */ /* 0x020fca00078e0a10 */
[----:B------:R-:W-:Y:S04]  /*c1e0*/  STL [R1+0x4c14], R16 ;  /* 0x004c141001007387 */ /* 0x000fe80000100800 */
[----:B0-----:R-:W5:Y:S01]  /*c1f0*/  LDL.LU R15, [R1+0x18] ;  /* 0x00001800010f7983 */ /* 0x001f620000300800 */
[----:B---3--:R-:W-:Y:S01]  /*c200*/  @!P5 IMAD.MOV R17, RZ, RZ, -R17 ;  /* 0x000000ffff11d224 */ /* 0x008fe200078e0a11 */
[----:B------:R-:W-:Y:S02]  /*c210*/  ISETP.GE.AND P4, PT, R14, RZ, PT ;  /* 0x000000ff0e00720c */ /* 0x000fe40003f86270 */
[----:B------:R-:W-:Y:S02]  /*c220*/  ISETP.GE.AND P5, PT, R29, RZ, PT ;  /* 0x000000ff1d00720c */ /* 0x000fe40003fa6270 */
[----:B------:R-:W-:Y:S04]  /*c230*/  STL [R1+0x4c18], R17 ;  /* 0x004c181101007387 */ /* 0x000fe80000100800 */
[----:B------:R-:W3:Y:S04]  /*c240*/  LDL.LU R14, [R1+0x14] ;  /* 0x00001400010e7983 */ /* 0x000ee80000300800 */
[----:B------:R-:W2:Y:S01]  /*c250*/  LDL R29, [R1+0x4848] ;  /* 0x00484800011d7983 */ /* 0x000ea20000100800 */
[----:B-----5:R-:W-:Y:S01]  /*c260*/  @!P3 IMAD.MOV R15, RZ, RZ, -R15 ;  /* 0x000000ffff0fb224 */ /* 0x020fe200078e0a0f */
[----:B------:R-:W-:-:S04]  /*c270*/  ISETP.GE.AND P3, PT, R0, RZ, PT ;  /* 0x000000ff0000720c */ /* 0x000fc80003f66270 */
[----:B------:R-:W-:Y:S04]  /*c280*/  STL [R1+0x4c1c], R15 ;  /* 0x004c1c0f01007387 */ /* 0x000fe80000100800 */
[----:B------:R-:W5:Y:S01]  /*c290*/  LDL.LU R0, [R1+0x10] ;  /* 0x0000100001007983 */ /* 0x000f620000300800 */
[----:B---3--:R-:W-:Y:S01]  /*c2a0*/  @!P1 IMAD.MOV R14, RZ, RZ, -R14 ;  /* 0x000000ffff0e9224 */ /* 0x008fe200078e0a0e */
[----:B----4-:R-:W-:-:S04]  /*c2b0*/  ISETP.GE.AND P1, PT, R25, RZ, PT ;  /* 0x000000ff1900720c */ /* 0x010fc80003f26270 */
[----:B------:R0:W-:Y:S04]  /*c2c0*/  STL [R1+0x4c20], R14 ;  /* 0x004c200e01007387 */ /* 0x0001e80000100800 */
[----:B0-----:R-:W3:Y:S04]  /*c2d0*/  LDL R14, [R1+0x4840] ;  /* 0x00484000010e7983 */ /* 0x001ee80000100800 */
[----:B------:R-:W4:Y:S04]  /*c2e0*/  LDL.LU R25, [R1+0xc] ;  /* 0x00000c0001197983 */ /* 0x000f280000300800 */
[----:B------:R-:W2:Y:S01]  /*c2f0*/  LDL R15, [R1+0x483c] ;  /* 0x00483c00010f7983 */ /* 0x000ea20000100800 */
[----:B-----5:R-:W-:Y:S01]  /*c300*/  @!P2 IMAD.MOV R0, RZ, RZ, -R0 ;  /* 0x000000ffff00a224 */ /* 0x020fe200078e0a00 */
[----:B------:R-:W-:-:S04]  /*c310*/  ISETP.GE.AND P2, PT, R26, RZ, PT ;  /* 0x000000ff1a00720c */ /* 0x000fc80003f46270 */
[----:B------:R0:W-:Y:S04]  /*c320*/  STL [R1+0x4c24], R0 ;  /* 0x004c240001007387 */ /* 0x0001e80000100800 */
[----:B0-----:R-:W5:Y:S04]  /*c330*/  LDL R0, [R1+0x4844] ;  /* 0x0048440001007983 */ /* 0x001f680000100800 */
[----:B------:R-:W2:Y:S01]  /*c340*/  LDL.LU R26, [R1+0x8] ;  /* 0x00000800011a7983 */ /* 0x000ea20000300800 */
[----:B----4-:R-:W-:Y:S01]  /*c350*/  @!P4 IMAD.MOV R25, RZ, RZ, -R25 ;  /* 0x000000ffff19c224 */ /* 0x010fe200078e0a19 */
[----:B------:R-:W-:-:S02]  /*c360*/  ISETP.GE.AND P4, PT, R27, RZ, PT ;  /* 0x000000ff1b00720c */ /* 0x000fc40003f86270 */
[----:B------:R-:W4:Y:S04]  /*c370*/  LDL R17, [R1+0x4830] ;  /* 0x0048300001117983 */ /* 0x000f280000100800 */
[----:B------:R0:W-:Y:S04]  /*c380*/  STL [R1+0x4c28], R25 ;  /* 0x004c281901007387 */ /* 0x0001e80000100800 */
[----:B------:R-:W3:Y:S04]  /*c390*/  LDL.LU R27, [R1+0x4] ;  /* 0x00000400011b7983 */ /* 0x000ee80000300800 */
[----:B------:R-:W4:Y:S01]  /*c3a0*/  LDL R16, [R1+0x4838] ;  /* 0x0048380001107983 */ /* 0x000f220000100800 */
[----:B--2---:R-:W-:Y:S01]  /*c3b0*/  @!P5 IMAD.MOV R26, RZ, RZ, -R26 ;  /* 0x000000ffff1ad224 */ /* 0x004fe200078e0a1a */
[----:B------:R-:W-:-:S04]  /*c3c0*/  ISETP.GE.AND P5, PT, R28, RZ, PT ;  /* 0x000000ff1c00720c */ /* 0x000fc80003fa6270 */
[----:B------:R-:W-:Y:S04]  /*c3d0*/  STL [R1+0x4c2c], R26 ;  /* 0x004c2c1a01007387 */ /* 0x000fe80000100800 */
[----:B------:R-:W2:Y:S01]  /*c3e0*/  LDL.LU R28, [R1] ;  /* 0x00000000011c7983 */ /* 0x000ea20000300800 */
[----:B---3--:R-:W-:-:S03]  /*c3f0*/  @!P3 IMAD.MOV R27, RZ, RZ, -R27 ;  /* 0x000000ffff1bb224 */ /* 0x008fc600078e0a1b */
[----:B0-----:R-:W3:Y:S01]  /*c400*/  LDL R25, [R1+0x4834] ;  /* 0x0048340001197983 */ /* 0x001ee20000100800 */
[----:B-----5:R-:W-:-:S03]  /*c410*/  ISETP.GE.AND P3, PT, R0, RZ, PT ;  /* 0x000000ff0000720c */ /* 0x020fc60003f66270 */
[----:B------:R-:W-:Y:S04]  /*c420*/  STL [R1+0x4c30], R27 ;  /* 0x004c301b01007387 */ /* 0x000fe80000100800 */
[----:B------:R-:W5:Y:S01]  /*c430*/  LDL R0, [R1+0x482c] ;  /* 0x00482c0001007983 */ /* 0x000f620000100800 */
[----:B------:R-:W-:Y:S02]  /*c440*/  @!P2 IMAD.MOV R2, RZ, RZ, -R2 ;  /* 0x000000ffff02a224 */ /* 0x000fe400078e0a02 */
[----:B------:R-:W-:Y:S01]  /*c450*/  @!P4 IMAD.MOV R3, RZ, RZ, -R3 ;  /* 0x000000ffff03c224 */ /* 0x000fe200078e0a03 */
[----:B------:R-:W-:Y:S02]  /*c460*/  ISETP.GE.AND P2, PT, R14, RZ, PT ;  /* 0x000000ff0e00720c */ /* 0x000fe40003f46270 */
[----:B------:R-:W-:Y:S01]  /*c470*/  ISETP.GE.AND P4, PT, R15, RZ, PT ;  /* 0x000000ff0f00720c */ /* 0x000fe20003f86270 */
[----:B--2---:R-:W-:Y:S01]  /*c480*/  @!P1 IMAD.MOV R28, RZ, RZ, -R28 ;  /* 0x000000ffff1c9224 */ /* 0x004fe200078e0a1c */
[----:B------:R-:W-:-:S04]  /*c490*/  ISETP.GE.AND P1, PT, R29, RZ, PT ;  /* 0x000000ff1d00720c */ /* 0x000fc80003f26270 */
[----:B------:R0:W-:Y:S04]  /*c4a0*/  STL [R1+0x4c34], R28 ;  /* 0x004c341c01007387 */ /* 0x0001e80000100800 */
[----:B------:R-:W2:Y:S04]  /*c4b0*/  LDL R29, [R1+0x4828] ;  /* 0x00482800011d7983 */ /* 0x000ea80000100800 */
[----:B------:R-:W-:Y:S04]  /*c4c0*/  STL [R1+0x4c38], R2 ;  /* 0x004c380201007387 */ /* 0x000fe80000100800 */
[----:B------:R-:W2:Y:S04]  /*c4d0*/  LDL R14, [R1+0x4824] ;  /* 0x00482400010e7983 */ /* 0x000ea80000100800 */
[----:B------:R-:W-:Y:S04]  /*c4e0*/  STL [R1+0x4c3c], R3 ;  /* 0x004c3c0301007387 */ /* 0x000fe80000100800 */
[----:B------:R-:W2:Y:S01]  /*c4f0*/  LDL R15, [R1+0x4820] ;  /* 0x00482000010f7983 */ /* 0x000ea20000100800 */
[----:B------:R-:W-:-:S02]  /*c500*/  @!P5 IMAD.MOV R4, RZ, RZ, -R4 ;  /* 0x000000ffff04d224 */ /* 0x000fc400078e0a04 */
[----:B------:R-:W-:Y:S01]  /*c510*/  @!P3 IMAD.MOV R5, RZ, RZ, -R5 ;  /* 0x000000ffff05b224 */ /* 0x000fe200078e0a05 */
[----:B----4-:R-:W-:Y:S01]  /*c520*/  ISETP.GE.AND P5, PT, R17, RZ, PT ;  /* 0x000000ff1100720c */ /* 0x010fe20003fa6270 */
[----:B------:R-:W-:Y:S01]  /*c530*/  @!P1 IMAD.MOV R6, RZ, RZ, -R6 ;  /* 0x000000ffff069224 */ /* 0x000fe200078e0a06 */
[----:B------:R1:W-:Y:S01]  /*c540*/  STL [R1+0x4c40], R4 ;  /* 0x004c400401007387 */ /* 0x0003e20000100800 */
[----:B------:R-:W-:Y:S01]  /*c550*/  @!P2 IMAD.MOV R7, RZ, RZ, -R7 ;  /* 0x000000ffff07a224 */ /* 0x000fe200078e0a07 */
[----:B------:R-:W-:Y:S01]  /*c560*/  ISETP.GE.AND P3, PT, R16, RZ, PT ;  /* 0x000000ff1000720c */ /* 0x000fe20003f66270 */
[----:B------:R-:W-:Y:S01]  /*c570*/  @!P4 IMAD.MOV R8, RZ, RZ, -R8 ;  /* 0x000000ffff08c224 */ /* 0x000fe200078e0a08 */
[----:B------:R-:W4:Y:S01]  /*c580*/  LDL R17, [R1+0x481c] ;  /* 0x00481c0001117983 */ /* 0x000f220000100800 */
[----:B---3--:R-:W-:-:S03]  /*c590*/  ISETP.GE.AND P1, PT, R25, RZ, PT ;  /* 0x000000ff1900720c */ /* 0x008fc60003f26270 */
[----:B------:R-:W-:Y:S01]  /*c5a0*/  STL [R1+0x4c44], R5 ;  /* 0x004c440501007387 */ /* 0x000fe20000100800 */
[----:B-----5:R-:W-:-:S03]  /*c5b0*/  ISETP.GE.AND P2, PT, R0, RZ, PT ;  /* 0x000000ff0000720c */ /* 0x020fc60003f46270 */
[----:B------:R-:W3:Y:S04]  /*c5c0*/  LDL R16, [R1+0x4818] ;  /* 0x0048180001107983 */ /* 0x000ee80000100800 */
[----:B------:R-:W-:Y:S04]  /*c5d0*/  STL [R1+0x4c48], R6 ;  /* 0x004c480601007387 */ /* 0x000fe80000100800 */
[----:B------:R-:W-:Y:S04]  /*c5e0*/  STL [R1+0x4c4c], R7 ;  /* 0x004c4c0701007387 */ /* 0x000fe80000100800 */
[----:B0-----:R-:W5:Y:S04]  /*c5f0*/  LDL R28, [R1+0x4814] ;  /* 0x00481400011c7983 */ /* 0x001f680000100800 */
[----:B------:R-:W-:Y:S04]  /*c600*/  STL [R1+0x4c50], R8 ;  /* 0x004c500801007387 */ /* 0x000fe80000100800 */
[----:B------:R-:W5:Y:S01]  /*c610*/  LDL R27, [R1+0x4810] ;  /* 0x00481000011b7983 */ /* 0x000f620000100800 */
[----:B------:R-:W-:-:S02]  /*c620*/  @!P5 IMAD.MOV R9, RZ, RZ, -R9 ;  /* 0x000000ffff09d224 */ /* 0x000fc400078e0a09 */
[----:B------:R-:W-:Y:S02]  /*c630*/  @!P3 IMAD.MOV R10, RZ, RZ, -R10 ;  /* 0x000000ffff0ab224 */ /* 0x000fe400078e0a0a */
[----:B------:R-:W-:Y:S02]  /*c640*/  @!P1 IMAD.MOV R11, RZ, RZ, -R11 ;  /* 0x000000ffff0b9224 */ /* 0x000fe400078e0a0b */
[----:B------:R-:W-:Y:S01]  /*c650*/  @!P2 IMAD.MOV R12, RZ, RZ, -R12 ;  /* 0x000000ffff0ca224 */ /* 0x000fe200078e0a0c */
[----:B--2---:R-:W-:Y:S02]  /*c660*/  ISETP.GE.AND P4, PT, R29, RZ, PT ;  /* 0x000000ff1d00720c */ /* 0x004fe40003f86270 */
[----:B------:R-:W2:Y:S04]  /*c670*/  LDL R29, [R1+0x480c] ;  /* 0x00480c00011d7983 */ /* 0x000ea80000100800 */
[----:B------:R-:W-:Y:S04]  /*c680*/  STL [R1+0x4c54], R9 ;  /* 0x004c540901007387 */ /* 0x000fe80000100800 */
[----:B------:R-:W-:Y:S04]  /*c690*/  STL [R1+0x4c58], R10 ;  /* 0x004c580a01007387 */ /* 0x000fe80000100800 */
[----:B------:R-:W-:Y:S04]  /*c6a0*/  STL [R1+0x4c5c], R11 ;  /* 0x004c5c0b01007387 */ /* 0x000fe80000100800 */
[----:B------:R-:W-:Y:S04]  /*c6b0*/  STL [R1+0x4c60], R12 ;  /* 0x004c600c01007387 */ /* 0x000fe80000100800 */
[----:B------:R-:W1:Y:S04]  /*c6c0*/  LDL.LU R26, [R1+0x1e8] ;  /* 0x0001e800011a7983 */ /* 0x000e680000300800 */
[----:B------:R-:W2:Y:S01]  /*c6d0*/  LDL.LU R25, [R1+0x1e4] ;  /* 0x0001e40001197983 */ /* 0x000ea20000300800 */
[----:B------:R-:W-:-:S02]  /*c6e0*/  ISETP.GE.AND P5, PT, R14, RZ, PT ;  /* 0x000000ff0e00720c */ /* 0x000fc40003fa6270 */
[----:B------:R-:W-:Y:S01]  /*c6f0*/  ISETP.GE.AND P3, PT, R15, RZ, PT ;  /* 0x000000ff0f00720c */ /* 0x000fe20003f66270 */
[----:B------:R-:W2:Y:S04]  /*c700*/  LDL.LU R0, [R1+0x1e0] ;  /* 0x0001e00001007983 */ /* 0x000ea80000300800 */
[----:B------:R-:W2:Y:S04]  /*c710*/  LDL.LU R14, [R1+0x1dc] ;  /* 0x0001dc00010e7983 */ /* 0x000ea80000300800 */
[----:B------:R-:W2:Y:S01]  /*c720*/  LDL.LU R15, [R1+0x1d8] ;  /* 0x0001d800010f7983 */ /* 0x000ea20000300800 */
[----:B----4-:R-:W-:Y:S01]  /*c730*/  ISETP.GE.AND P1, PT, R17, RZ, PT ;  /* 0x000000ff1100720c */ /* 0x010fe20003f26270 */
[----:B------:R-:W-:Y:S01]  /*c740*/  @!P4 IMAD.MOV R13, RZ, RZ, -R13 ;  /* 0x000000ffff0dc224 */ /* 0x000fe200078e0a0d */
[----:B---3--:R-:W-:Y:S01]  /*c750*/  ISETP.GE.AND P2, PT, R16, RZ, PT ;  /* 0x000000ff1000720c */ /* 0x008fe20003f46270 */
[----:B------:R-:W-:Y:S01]  /*c760*/  @!P5 IMAD.MOV R18, RZ, RZ, -R18 ;  /* 0x000000ffff12d224 */ /* 0x000fe200078e0a12 */
[----:B------:R-:W3:Y:S01]  /*c770*/  LDL.LU R17, [R1+0x1d4] ;  /* 0x0001d40001117983 */ /* 0x000ee20000300800 */
[----:B-----5:R-:W-:Y:S01]  /*c780*/  ISETP.GE.AND P4, PT, R28, RZ, PT ;  /* 0x000000ff1c00720c */ /* 0x020fe20003f86270 */
[----:B------:R-:W-:Y:S01]  /*c790*/  @!P3 IMAD.MOV R19, RZ, RZ, -R19 ;  /* 0x000000ffff13b224 */ /* 0x000fe200078e0a13 */
[----:B------:R-:W-:Y:S01]  /*c7a0*/  ISETP.NE.AND P0, PT, RZ, c[0x0][0x17c], PT ;  /* 0x00005f00ff007a0c */ /* 0x000fe20003f05270 */
[----:B------:R-:W4:Y:S01]  /*c7b0*/  LDL.LU R16, [R1+0x1d0] ;  /* 0x0001d00001107983 */ /* 0x000f220000300800 */
[----:B------:R-:W-:-:S04]  /*c7c0*/  ISETP.GE.AND P5, PT, R27, RZ, PT ;  /* 0x000000ff1b00720c */ /* 0x000fc80003fa6270 */
[----:B------:R-:W-:Y:S01]  /*c7d0*/  @!P1 IMAD.MOV R20, RZ, RZ, -R20 ;  /* 0x000000ffff149224 */ /* 0x000fe200078e0a14 */
[----:B------:R-:W-:Y:S01]  /*c7e0*/  STL [R1+0x4c64], R13 ;  /* 0x004c640d01007387 */ /* 0x000fe20000100800 */
[----:B------:R-:W-:-:S03]  /*c7f0*/  @!P2 IMAD.MOV R21, RZ, RZ, -R21 ;  /* 0x000000ffff15a224 */ /* 0x000fc600078e0a15 */
[----:B------:R-:W-:Y:S01]  /*c800*/  @!P4 IMAD.MOV R22, RZ, RZ, -R22 ;  /* 0x000000ffff16c224 */ /* 0x000fe200078e0a16 */
[----:B------:R-:W-:Y:S04]  /*c810*/  STL [R1+0x4c68], R18 ;  /* 0x004c681201007387 */ /* 0x000fe80000100800 */
[----:B------:R-:W-:Y:S01]  /*c820*/  STL [R1+0x4c6c], R19 ;  /* 0x004c6c1301007387 */ /* 0x000fe20000100800 */
[----:B------:R-:W-:-:S03]  /*c830*/  @!P5 IMAD.MOV R23, RZ, RZ, -R23 ;  /* 0x000000ffff17d224 */ /* 0x000fc600078e0a17 */
[----:B------:R-:W-:Y:S04]  /*c840*/  STL [R1+0x4c70], R20 ;  /* 0x004c701401007387 */ /* 0x000fe80000100800 */
[----:B------:R-:W-:Y:S04]  /*c850*/  STL [R1+0x4c74], R21 ;  /* 0x004c741501007387 */ /* 0x000fe80000100800 */
[----:B------:R-:W-:Y:S04]  /*c860*/  STL [R1+0x4c78], R22 ;  /* 0x004c781601007387 */ /* 0x000fe80000100800 */
[----:B------:R-:W-:Y:S01]  /*c870*/  STL [R1+0x4c7c], R23 ;  /* 0x004c7c1701007387 */ /* 0x000fe20000100800 */
[----:B--2---:R-:W-:-:S02]  /*c880*/  ISETP.GE.AND P6, PT, R29, RZ, PT ;  /* 0x000000ff1d00720c */ /* 0x004fc40003fc6270 */
[----:B------:R-:W-:-:S11]  /*c890*/  LOP3.LUT R29, RZ, c[0x0][0x17c], RZ, 0x33, !PT ;  /* 0x00005f00ff1d7a12 */ /* 0x000fd600078e33ff */
[----:B------:R-:W-:Y:S01]  /*c8a0*/  @!P6 IMAD.MOV R24, RZ, RZ, -R24 ;  /* 0x000000ffff18e224 */ /* 0x000fe200078e0a18 */
[----:B-1----:R-:W-:-:S04]  /*c8b0*/  SEL R4, R29, R26, !P0 ;  /* 0x0000001a1d047207 */ /* 0x002fc80004000000 */
[----:B------:R-:W-:Y:S01]  /*c8c0*/  STL [R1+0x4c80], R24 ;  /* 0x004c801801007387 */ /* 0x000fe20000100800 */
[----:B------:R-:W-:-:S03]  /*c8d0*/  SEL R3, R29, R25, !P0 ;  /* 0x000000191d037207 */ /* 0x000fc60004000000 */
[----:B------:R-:W-:Y:S01]  /*c8e0*/  STL [R1+0x1e8], R4 ;  /* 0x0001e80401007387 */ /* 0x000fe20000100800 */
[----:B------:R-:W-:-:S03]  /*c8f0*/  SEL R2, R29, R0, !P0 ;  /* 0x000000001d027207 */ /* 0x000fc60004000000 */
[----:B------:R0:W-:Y:S01]  /*c900*/  STL [R1+0x1e4], R3 ;  /* 0x0001e40301007387 */ /* 0x0001e20000100800 */
[----:B------:R-:W-:-:S03]  /*c910*/  SEL R0, R29, R14, !P0 ;  /* 0x0000000e1d007207 */ /* 0x000fc60004000000 */
[----:B------:R3:W-:Y:S01]  /*c920*/  STL [R1+0x1e0], R2 ;  /* 0x0001e00201007387 */ /* 0x0007e20000100800 */
[----:B0-----:R-:W-:-:S03]  /*c930*/  SEL R3, R29, R15, !P0 ;  /* 0x0000000f1d037207 */ /* 0x001fc60004000000 */
[----:B------:R4:W-:Y:S04]  /*c940*/  STL [R1+0x1dc], R0 ;  /* 0x0001dc0001007387 */ /* 0x0009e80000100800 */
[----:B------:R-:W-:Y:S04]  /*c950*/  STL [R1+0x1d8], R3 ;  /* 0x0001d80301007387 */ /* 0x000fe80000100800 */
[----:B------:R-:W2:Y:S01]  /*c960*/  LDL.LU R24, [R1+0x1c0] ;  /* 0x0001c00001187983 */ /* 0x000ea20000300800 */
[C---:B---3--:R-:W-:Y:S02]  /*c970*/  SEL R2, R29.reuse, R17, !P0 ;  /* 0x000000111d027207 */ /* 0x048fe40004000000 */
[----:B----4-:R-:W-:-:S03]  /*c980*/  SEL R0, R29, R16, !P0 ;  /* 0x000000101d007207 */ /* 0x010fc60004000000 */
[----:B------:R-:W-:Y:S04]  /*c990*/  STL [R1+0x1d4], R2 ;  /* 0x0001d40201007387 */ /* 0x000fe80000100800 */
[----:B--2---:R0:W-:Y:S04]  /*c9a0*/  STL [R1+0x4c9c], R24 ;  /* 0x004c9c1801007387 */ /* 0x0041e80000100800 */
[----:B------:R-:W-:Y:S04]  /*c9b0*/  STL [R1+0x1d0], R0 ;  /* 0x0001d00001007387 */ /* 0x000fe80000100800 */
[----:B0-----:R-:W2:Y:S04]  /*c9c0*/  LDL.LU R24, [R1+0x1c4] ;  /* 0x0001c40001187983 */ /* 0x001ea80000300800 */
[----:B--2---:R0:W-:Y:S04]  /*c9d0*/  STL [R1+0x4ca0], R24 ;  /* 0x004ca01801007387 */ /* 0x0041e80000100800 */
[----:B0-----:R-:W2:Y:S04]  /*c9e0*/  LDL.LU R24, [R1+0x1c8] ;  /* 0x0001c80001187983 */ /* 0x001ea80000300800 */
[----:B--2---:R0:W-:Y:S04]  /*c9f0*/  STL [R1+0x4ca4], R24 ;  /* 0x004ca41801007387 */ /* 0x0041e80000100800 */
[----:B0-----:R-:W2:Y:S04]  /*ca00*/  LDL.LU R24, [R1+0x1cc] ;  /* 0x0001cc0001187983 */ /* 0x001ea80000300800 */
[----:B------:R-:W3:Y:S04]  /*ca10*/  LDL.LU R23, [R1+0x1bc] ;  /* 0x0001bc0001177983 */ /* 0x000ee80000300800 */
[----:B------:R-:W4:Y:S04]  /*ca20*/  LDL.LU R22, [R1+0x1b8] ;  /* 0x0001b80001167983 */ /* 0x000f280000300800 */
[----:B------:R-:W5:Y:S04]  /*ca30*/  LDL.LU R21, [R1+0x1b4] ;  /* 0x0001b40001157983 */ /* 0x000f680000300800 */
[----:B------:R-:W3:Y:S04]  /*ca40*/  LDL.LU R20, [R1+0x1b0] ;  /* 0x0001b00001147983 */ /* 0x000ee80000300800 */
        /* <DEDUP_REMOVED lines=22> */
[----:B------:R-:W3:Y:S01]  /*cbb0*/  LDL.LU R16, [R1+0x140] ;  /* 0x0001400001107983 */ /* 0x000ee20000300800 */
[----:B--2---:R-:W-:-:S05]  /*cbc0*/  SEL R24, R29, R24, !P0 ;  /* 0x000000181d187207 */ /* 0x004fca0004000000 */
[----:B------:R0:W-:Y:S04]  /*cbd0*/  STL [R1+0x1cc], R24 ;  /* 0x0001cc1801007387 */ /* 0x0001e80000100800 */
[----:B0-----:R-:W2:Y:S02]  /*cbe0*/  LDL.LU R24, [R1+0x4ca4] ;  /* 0x004ca40001187983 */ /* 0x001ea40000300800 */
[----:B--2---:R-:W-:-:S05]  /*cbf0*/  SEL R24, R29, R24, !P0 ;  /* 0x000000181d187207 */ /* 0x004fca0004000000 */
[----:B------:R0:W-:Y:S04]  /*cc00*/  STL [R1+0x1c8], R24 ;  /* 0x0001c81801007387 */ /* 0x0001e80000100800 */
[----:B0-----:R-:W2:Y:S02]  /*cc10*/  LDL.LU R24, [R1+0x4ca0] ;  /* 0x004ca00001187983 */ /* 0x001ea40000300800 */
[----:B--2---:R-:W-:-:S05]  /*cc20*/  SEL R24, R29, R24, !P0 ;  /* 0x000000181d187207 */ /* 0x004fca0004000000 */
[----:B------:R0:W-:Y:S04]  /*cc30*/  STL [R1+0x1c4], R24 ;  /* 0x0001c41801007387 */ /* 0x0001e80000100800 */
[----:B0-----:R-:W2:Y:S01]  /*cc40*/  LDL.LU R24, [R1+0x4c9c] ;  /* 0x004c9c0001187983 */ /* 0x001ea20000300800 */
[C---:B---3--:R-:W-:Y:S02]  /*cc50*/  SEL R23, R29.reuse, R23, !P0 ;  /* 0x000000171d177207 */ /* 0x048fe40004000000 */
[----:B--2---:R-:W-:-:S05]  /*cc60*/  SEL R24, R29, R24, !P0 ;  /* 0x000000181d187207 */ /* 0x004fca0004000000 */
[----:B------:R4:W-:Y:S04]  /*cc70*/  STL [R1+0x1c0], R24 ;  /* 0x0001c01801007387 */ /* 0x0009e80000100800 */
[----:B------:R5:W-:Y:S01]  /*cc80*/  STL [R1+0x1bc], R23 ;  /* 0x0001bc1701007387 */ /* 0x000be20000100800 */
[C---:B----4-:R-:W-:Y:S02]  /*cc90*/  SEL R24, R29.reuse, R22, !P0 ;  /* 0x000000161d187207 */ /* 0x050fe40004000000 */
[C---:B------:R-:W-:Y:S02]  /*cca0*/  SEL R22, R29.reuse, R20, !P0 ;  /* 0x000000141d167207 */ /* 0x040fe40004000000 */
[C---:B-----5:R-:W-:Y:S02]  /*ccb0*/  SEL R23, R29.reuse, R21, !P0 ;  /* 0x000000151d177207 */ /* 0x060fe40004000000 */
[C---:B------:R-:W-:Y:S01]  /*ccc0*/  SEL R21, R29.reuse, R19, !P0 ;  /* 0x000000131d157207 */ /* 0x040fe20004000000 */
[----:B------:R-:W-:Y:S01]  /*ccd0*/  STL [R1+0x1b8], R24 ;  /* 0x0001b81801007387 */ /* 0x000fe20000100800 */
[----:B------:R-:W-:-:S02]  /*cce0*/  SEL R20, R29, R18, !P0 ;  /* 0x000000121d147207 */ /* 0x000fc40004000000 */
[C---:B------:R-:W-:Y:S01]  /*ccf0*/  SEL R19, R29.reuse, R13, !P0 ;  /* 0x0000000d1d137207 */ /* 0x040fe20004000000 */
[----:B------:R-:W-:Y:S01]  /*cd00*/  STL [R1+0x1b4], R23 ;  /* 0x0001b41701007387 */ /* 0x000fe20000100800 */
[C---:B------:R-:W-:Y:S02]  /*cd10*/  SEL R18, R29.reuse, R12, !P0 ;  /* 0x0000000c1d127207 */ /* 0x040fe40004000000 */
[C---:B------:R-:W-:Y:S01]  /*cd20*/  SEL R13, R29.reuse, R11, !P0 ;  /* 0x0000000b1d0d7207 */ /* 0x040fe20004000000 */
[----:B------:R-:W-:Y:S01]  /*cd30*/  STL [R1+0x1b0], R22 ;  /* 0x0001b01601007387 */ /* 0x000fe20000100800 */
[C---:B------:R-:W-:Y:S02]  /*cd40*/  SEL R12, R29.reuse, R10, !P0 ;  /* 0x0000000a1d0c7207 */ /* 0x040fe40004000000 */
[C---:B------:R-:W-:Y:S01]  /*cd50*/  SEL R11, R29.reuse, R9, !P0 ;  /* 0x000000091d0b7207 */ /* 0x040fe20004000000 */
[----:B------:R-:W-:Y:S01]  /*cd60*/  STL [R1+0x1ac], R21 ;  /* 0x0001ac1501007387 */ /* 0x000fe20000100800 */
[----:B------:R-:W-:-:S03]  /*cd70*/  SEL R10, R29, R8, !P0 ;  /* 0x000000081d0a7207 */ /* 0x000fc60004000000 */
        /* <DEDUP_REMOVED lines=14> */
[----:B------:R-:W-:Y:S04]  /*ce60*/  STL [R1+0x18c], R9 ;  /* 0x00018c0901007387 */ /* 0x000fe80000100800 */
[----:B------:R-:W-:Y:S01]  /*ce70*/  STL [R1+0x188], R8 ;  /* 0x0001880801007387 */ /* 0x000fe20000100800 */
[----:B------:R-:W-:-:S03]  /*ce80*/  SEL R2, R29, R27, !P0 ;  /* 0x0000001b1d027207 */ /* 0x000fc60004000000 */
[----:B------:R-:W-:Y:S04]  /*ce90*/  STL [R1+0x184], R7 ;  /* 0x0001840701007387 */ /* 0x000fe80000100800 */
[----:B------:R-:W-:Y:S04]  /*cea0*/  STL [R1+0x180], R6 ;  /* 0x0001800601007387 */ /* 0x000fe80000100800 */
[----:B------:R-:W-:Y:S04]  /*ceb0*/  STL [R1+0x178], R5 ;  /* 0x0001780501007387 */ /* 0x000fe80000100800 */
[----:B------:R0:W-:Y:S04]  /*cec0*/  STL [R1+0x174], R4 ;  /* 0x0001740401007387 */ /* 0x0001e80000100800 */
[----:B------:R1:W-:Y:S01]  /*ced0*/  STL [R1+0x16c], R3 ;  /* 0x00016c0301007387 */ /* 0x0003e20000100800 */
[----:B0-----:R-:W-:-:S03]  /*cee0*/  SEL R4, R29, R26, !P0 ;  /* 0x0000001a1d047207 */ /* 0x001fc60004000000 */
[----:B------:R0:W-:Y:S01]  /*cef0*/  STL [R1+0x168], R2 ;  /* 0x0001680201007387 */ /* 0x0001e20000100800 */
[----:B-1----:R-:W-:-:S03]  /*cf00*/  SEL R3, R29, R25, !P0 ;  /* 0x000000191d037207 */ /* 0x002fc60004000000 */
[----:B------:R-:W-:Y:S04]  /*cf10*/  STL [R1+0x164], R4 ;  /* 0x0001640401007387 */ /* 0x000fe80000100800 */
[----:B------:R1:W-:Y:S01]  /*cf20*/  STL [R1+0x160], R3 ;  /* 0x0001600301007387 */ /* 0x0003e20000100800 */
[C---:B0-----:R-:W-:Y:S02]  /*cf30*/  SEL R2, R29.reuse, R0, !P0 ;  /* 0x000000001d027207 */ /* 0x041fe40004000000 */
[----:B------:R-:W-:-:S03]  /*cf40*/  SEL R0, R29, R14, !P0 ;  /* 0x0000000e1d007207 */ /* 0x000fc60004000000 */
[----:B------:R0:W-:Y:S01]  /*cf50*/  STL [R1+0x150], R2 ;  /* 0x0001500201007387 */ /* 0x0001e20000100800 */
[----:B-1----:R-:W-:-:S03]  /*cf60*/  SEL R3, R29, R15, !P0 ;  /* 0x0000000f1d037207 */ /* 0x002fc60004000000 */
[----:B------:R1:W-:Y:S04]  /*cf70*/  STL [R1+0x14c], R0 ;  /* 0x00014c0001007387 */ /* 0x0003e80000100800 */
[----:B------:R-:W-:Y:S04]  /*cf80*/  STL [R1+0x144], R3 ;  /* 0x0001440301007387 */ /* 0x000fe80000100800 */
[----:B------:R-:W2:Y:S01]  /*cf90*/  LDL.LU R24, [R1+0x128] ;  /* 0x0001280001187983 */ /* 0x000ea20000300800 */
[C---:B0-----:R-:W-:Y:S02]  /*cfa0*/  SEL R2, R29.reuse, R17, !P0 ;  /* 0x000000111d027207 */ /* 0x041fe40004000000 */
[----:B-1----:R-:W-:-:S03]  /*cfb0*/  SEL R0, R29, R16, !P0 ;  /* 0x000000101d007207 */ /* 0x002fc60004000000 */
        /* <DEDUP_REMOVED lines=144> */
[C---:B----4-:R-:W-:Y:S02]  /*d8c0*/  SEL R22, R29.reuse, R22, !P0 ;  /* 0x000000161d167207 */ /* 0x050fe40004000000 */
[C---:B-----5:R-:W-:Y:S02]  /*d8d0*/  SEL R21, R29.reuse, R21, !P0 ;  /* 0x000000151d157207 */ /* 0x060fe40004000000 */
[----:B------:R-:W-:-:S02]  /*d8e0*/  SEL R20, R29, R20, !P0 ;  /* 0x000000141d147207 */ /* 0x000fc40004000000 */
[C---:B------:R-:W-:Y:S02]  /*d8f0*/  SEL R19, R29.reuse, R19, !P0 ;  /* 0x000000131d137207 */ /* 0x040fe40004000000 */
[C---:B------:R-:W-:Y:S02]  /*d900*/  SEL R18, R29.reuse, R18, !P0 ;  /* 0x000000121d127207 */ /* 0x040fe40004000000 */
[C---:B------:R-:W-:Y:S02]  /*d910*/  SEL R13, R29.reuse, R13, !P0 ;  /* 0x0000000d1d0d7207 */ /* 0x040fe40004000000 */
[C---:B------:R-:W-:Y:S02]  /*d920*/  SEL R12, R29.reuse, R12, !P0 ;  /* 0x0000000c1d0c7207 */ /* 0x040fe40004000000 */
[C---:B------:R-:W-:Y:S02]  /*d930*/  SEL R11, R29.reuse, R11, !P0 ;  /* 0x0000000b1d0b7207 */ /* 0x040fe40004000000 */
        /* <DEDUP_REMOVED lines=18> */
[----:B--2---:R-:W-:-:S05]  /*da60*/  SEL R24, R29, R24, !P0 ;  /* 0x000000181d187207 */ /* 0x004fca0004000000 */
[----:B------:R0:W-:Y:S04]  /*da70*/  STL [R1+0x90], R24 ;  /* 0x0000901801007387 */ /* 0x0001e80000100800 */
[----:B0-----:R-:W2:Y:S04]  /*da80*/  LDL.LU R24, [R1+0x4c80] ;  /* 0x004c800001187983 */ /* 0x001ea80000300800 */
[----:B------:R0:W-:Y:S04]  /*da90*/  STL [R1+0x8c], R23 ;  /* 0x00008c1701007387 */ /* 0x0001e80000100800 */
[----:B0-----:R-:W3:Y:S04]  /*daa0*/  LDL.LU R23, [R1+0x4c7c] ;  /* 0x004c7c0001177983 */ /* 0x001ee80000300800 */
[----:B------:R0:W-:Y:S04]  /*dab0*/  STL [R1+0x88], R22 ;  /* 0x0000881601007387 */ /* 0x0001e80000100800 */
[----:B0-----:R-:W4:Y:S04]  /*dac0*/  LDL.LU R22, [R1+0x4c78] ;  /* 0x004c780001167983 */ /* 0x001f280000300800 */
[----:B------:R0:W-:Y:S04]  /*dad0*/  STL [R1+0x84], R21 ;  /* 0x0000841501007387 */ /* 0x0001e80000100800 */
[----:B0-----:R-:W5:Y:S04]  /*dae0*/  LDL.LU R21, [R1+0x4c74] ;  /* 0x004c740001157983 */ /* 0x001f680000300800 */
        /* <DEDUP_REMOVED lines=43> */
[----:B0-----:R-:W5:Y:S04]  /*dda0*/  LDL.LU R15, [R1+0x4c1c] ;  /* 0x004c1c00010f7983 */ /* 0x001f680000300800 */
[----:B------:R0:W-:Y:S04]  /*ddb0*/  STL [R1+0x28], R17 ;  /* 0x0000281101007387 */ /* 0x0001e80000100800 */
[----:B0-----:R-:W5:Y:S04]  /*ddc0*/  LDL.LU R17, [R1+0x4c18] ;  /* 0x004c180001117983 */ /* 0x001f680000300800 */
[----:B------:R0:W-:Y:S04]  /*ddd0*/  STL [R1+0x10], R16 ;  /* 0x0000101001007387 */ /* 0x0001e80000100800 */
[----:B0-----:R-:W5:Y:S01]  /*dde0*/  LDL.LU R16, [R1+0x4c14] ;  /* 0x004c140001107983 */ /* 0x001f620000300800 */
[----:B--2---:R-:W-:-:S02]  /*ddf0*/  SEL R26, R29, R26, !P0 ;  /* 0x0000001a1d1a7207 */ /* 0x004fc40004000000 */
[C---:B---3--:R-:W-:Y:S02]  /*de00*/  SEL R25, R29.reuse, R25, !P0 ;  /* 0x000000191d197207 */ /* 0x048fe40004000000 */
[C---:B----4-:R-:W-:Y:S02]  /*de10*/  SEL R0, R29.reuse, R0, !P0 ;  /* 0x000000001d007207 */ /* 0x050fe40004000000 */
[C---:B-----5:R-:W-:Y:S02]  /*de20*/  SEL R14, R29.reuse, R14, !P0 ;  /* 0x0000000e1d0e7207 */ /* 0x060fe40004000000 */
[C---:B------:R-:W-:Y:S02]  /*de30*/  SEL R15, R29.reuse, R15, !P0 ;  /* 0x0000000f1d0f7207 */ /* 0x040fe40004000000 */
[C---:B------:R-:W-:Y:S02]  /*de40*/  SEL R17, R29.reuse, R17, !P0 ;  /* 0x000000111d117207 */ /* 0x040fe40004000000 */
[----:B------:R-:W-:-:S05]  /*de50*/  SEL R16, R29, R16, !P0 ;  /* 0x000000101d107207 */ /* 0x000fca0004000000 */
[----:B------:R-:W-:Y:S04]  /*de60*/  STL [R1+0x4b88], R16 ;  /* 0x004b881001007387 */ /* 0x000fe80000100800 */
[----:B------:R-:W-:Y:S04]  /*de70*/  STL [R1+0x4b8c], R17 ;  /* 0x004b8c1101007387 */ /* 0x000fe80000100800 */
[----:B------:R0:W-:Y:S04]  /*de80*/  STL [R1+0x4b90], R15 ;  /* 0x004b900f01007387 */ /* 0x0001e80000100800 */
[----:B0-----:R-:W2:Y:S04]  /*de90*/  LDL.LU R15, [R1+0x1d8] ;  /* 0x0001d800010f7983 */ /* 0x001ea80000300800 */
[----:B------:R-:W3:Y:S04]  /*dea0*/  LDL.LU R17, [R1+0x1d4] ;  /* 0x0001d40001117983 */ /* 0x000ee80000300800 */
[----:B------:R-:W4:Y:S04]  /*deb0*/  LDL.LU R16, [R1+0x1d0] ;  /* 0x0001d00001107983 */ /* 0x000f280000300800 */
[----:B------:R0:W-:Y:S04]  /*dec0*/  STL [R1+0x4b94], R14 ;  /* 0x004b940e01007387 */ /* 0x0001e80000100800 */
[----:B0-----:R-:W5:Y:S04]  /*ded0*/  LDL.LU R14, [R1+0x1dc] ;  /* 0x0001dc00010e7983 */ /* 0x001f680000300800 */
[----:B------:R0:W-:Y:S04]  /*dee0*/  STL [R1+0x4b98], R0 ;  /* 0x004b980001007387 */ /* 0x0001e80000100800 */
[----:B0-----:R-:W3:Y:S04]  /*def0*/  LDL.LU R0, [R1+0x1e0] ;  /* 0x0001e00001007983 */ /* 0x001ee80000300800 */
[----:B------:R0:W-:Y:S04]  /*df00*/  STL [R1+0x4b9c], R25 ;  /* 0x004b9c1901007387 */ /* 0x0001e80000100800 */
[----:B0-----:R-:W3:Y:S04]  /*df10*/  LDL.LU R25, [R1+0x1e4] ;  /* 0x0001e40001197983 */ /* 0x001ee80000300800 */
[----:B------:R0:W-:Y:S04]  /*df20*/  STL [R1+0x4ba0], R26 ;  /* 0x004ba01a01007387 */ /* 0x0001e80000100800 */
[----:B0-----:R-:W4:Y:S01]  /*df30*/  LDL.LU R26, [R1+0x1e8] ;  /* 0x0001e800011a7983 */ /* 0x001f220000300800 */
[----:B------:R-:W-:-:S02]  /*df40*/  SEL R27, R29, R27, !P0 ;  /* 0x0000001b1d1b7207 */ /* 0x000fc40004000000 */
[C---:B------:R-:W-:Y:S02]  /*df50*/  SEL R28, R29.reuse, R28, !P0 ;  /* 0x0000001c1d1c7207 */ /* 0x040fe40004000000 */
[C---:B------:R-:W-:Y:S02]  /*df60*/  SEL R2, R29.reuse, R2, !P0 ;  /* 0x000000021d027207 */ /* 0x040fe40004000000 */
[C---:B------:R-:W-:Y:S01]  /*df70*/  SEL R3, R29.reuse, R3, !P0 ;  /* 0x000000031d037207 */ /* 0x040fe20004000000 */
[----:B------:R-:W-:Y:S01]  /*df80*/  STL [R1+0x4ba4], R27 ;  /* 0x004ba41b01007387 */ /* 0x000fe20000100800 */
[C---:B------:R-:W-:Y:S02]  /*df90*/  SEL R4, R29.reuse, R4, !P0 ;  /* 0x000000041d047207 */ /* 0x040fe40004000000 */
[C---:B------:R-:W-:Y:S01]  /*dfa0*/  SEL R5, R29.reuse, R5, !P0 ;  /* 0x000000051d057207 */ /* 0x040fe20004000000 */
[----:B------:R-:W-:Y:S01]  /*dfb0*/  STL [R1+0x4ba8], R28 ;  /* 0x004ba81c01007387 */ /* 0x000fe20000100800 */
[----:B------:R-:W-:-:S02]  /*dfc0*/  SEL R6, R29, R6, !P0 ;  /* 0x000000061d067207 */ /* 0x000fc40004000000 */
[C---:B------:R-:W-:Y:S01]  /*dfd0*/  SEL R7, R29.reuse, R7, !P0 ;  /* 0x000000071d077207 */ /* 0x040fe20004000000 */
[----:B------:R-:W-:Y:S01]  /*dfe0*/  STL [R1+0x4bac], R2 ;  /* 0x004bac0201007387 */ /* 0x000fe20000100800 */
[C---:B------:R-:W-:Y:S02]  /*dff0*/  SEL R8, R29.reuse, R8, !P0 ;  /* 0x000000081d087207 */ /* 0x040fe40004000000 */
[C---:B------:R-:W-:Y:S01]  /*e000*/  SEL R9, R29.reuse, R9, !P0 ;  /* 0x000000091d097207 */ /* 0x040fe20004000000 */
[----:B------:R2:W-:Y:S01]  /*e010*/  STL [R1+0x4bb0], R3 ;  /* 0x004bb00301007387 */ /* 0x0005e20000100800 */
        /* <DEDUP_REMOVED lines=22> */
[----:B------:R-:W-:Y:S04]  /*e180*/  STL [R1+0x4be0], R19 ;  /* 0x004be01301007387 */ /* 0x000fe80000100800 */
[----:B------:R-:W-:Y:S04]  /*e190*/  STL [R1+0x4be4], R20 ;  /* 0x004be41401007387 */ /* 0x000fe80000100800 */
[----:B------:R-:W-:Y:S04]  /*e1a0*/  STL [R1+0x4be8], R21 ;  /* 0x004be81501007387 */ /* 0x000fe80000100800 */
[----:B------:R-:W-:Y:S04]  /*e1b0*/  STL [R1+0x4bec], R22 ;  /* 0x004bec1601007387 */ /* 0x000fe80000100800 */
[----:B------:R-:W-:Y:S04]  /*e1c0*/  STL [R1+0x4bf0], R23 ;  /* 0x004bf01701007387 */ /* 0x000fe80000100800 */
[----:B------:R-:W-:Y:S01]  /*e1d0*/  STL [R1+0x4bf4], R24 ;  /* 0x004bf41801007387 */ /* 0x000fe20000100800 */
[----:B--2---:R-:W-:-:S02]  /*e1e0*/  IMAD R3, R15, c[0x0][0x190], RZ ;  /* 0x000064000f037a24 */ /* 0x004fc400078e02ff */
[----:B---3--:R-:W-:-:S05]  /*e1f0*/  IMAD R29, R25, c[0x0][0x190], RZ ;  /* 0x00006400191d7a24 */ /* 0x008fca00078e02ff */
[----:B------:R-:W-:Y:S01]  /*e200*/  STL [R1+0x4bf8], R29 ;  /* 0x004bf81d01007387 */ /* 0x000fe20000100800 */
[----:B----4-:R-:W-:-:S05]  /*e210*/  IMAD R2, R26, c[0x0][0x190], RZ ;  /* 0x000064001a027a24 */ /* 0x010fca00078e02ff */
[----:B------:R0:W-:Y:S02]  /*e220*/  STL [R1+0x5f4], R2 ;  /* 0x0005f40201007387 */ /* 0x0001e40000100800 */
[----:B0-----:R-:W-:Y:S02]  /*e230*/  IMAD R2, R0, c[0x0][0x190], RZ ;  /* 0x0000640000027a24 */ /* 0x001fe400078e02ff */
[----:B-----5:R-:W-:-:S03]  /*e240*/  IMAD R0, R14, c[0x0][0x190], RZ ;  /* 0x000064000e007a24 */ /* 0x020fc600078e02ff */
[----:B------:R0:W-:Y:S04]  /*e250*/  STL [R1+0x14], R2 ;  /* 0x0000140201007387 */ /* 0x0001e80000100800 */
[----:B------:R1:W-:Y:S04]  /*e260*/  STL [R1+0x18], R0 ;  /* 0x0000180001007387 */ /* 0x0003e80000100800 */
[----:B------:R-:W-:Y:S04]  /*e270*/  STL [R1+0x1c], R3 ;  /* 0x00001c0301007387 */ /* 0x000fe80000100800 */
[----:B------:R-:W2:Y:S01]  /*e280*/  LDL.LU R29, [R1+0x1c4] ;  /* 0x0001c400011d7983 */ /* 0x000ea20000300800 */
[----:B0-----:R-:W-:-:S02]  /*e290*/  IMAD R2, R17, c[0x0][0x190], RZ ;  /* 0x0000640011027a24 */ /* 0x001fc400078e02ff */
[----:B-1----:R-:W-:-:S03]  /*e2a0*/  IMAD R0, R16, c[0x0][0x190], RZ ;  /* 0x0000640010007a24 */ /* 0x002fc600078e02ff */
[----:B------:R-:W-:Y:S04]  /*e2b0*/  STL [R1+0x20], R2 ;  /* 0x0000200201007387 */ /* 0x000fe80000100800 */
[----:B--2---:R0:W-:Y:S04]  /*e2c0*/  STL [R1+0x4c0c], R29 ;  /* 0x004c0c1d01007387 */ /* 0x0041e80000100800 */
[----:B------:R-:W-:Y:S04]  /*e2d0*/  STL [R1+0x24], R0 ;  /* 0x0000240001007387 */ /* 0x000fe80000100800 */
        /* <DEDUP_REMOVED lines=31> */
[----:B--2---:R-:W-:-:S05]  /*e4d0*/  IMAD R29, R29, c[0x0][0x190], RZ ;  /* 0x000064001d1d7a24 */ /* 0x004fca00078e02ff */
[----:B------:R0:W-:Y:S04]  /*e4e0*/  STL [R1+0xd0], R29 ;  /* 0x0000d01d01007387 */ /* 0x0001e80000100800 */
[----:B0-----:R-:W2:Y:S02]  /*e4f0*/  LDL.LU R29, [R1+0x4c10] ;  /* 0x004c1000011d7983 */ /* 0x001ea40000300800 */
[----:B--2---:R-:W-:-:S05]  /*e500*/  IMAD R29, R29, c[0x0][0x190], RZ ;  /* 0x000064001d1d7a24 */ /* 0x004fca00078e02ff */
[----:B------:R0:W-:Y:S04]  /*e510*/  STL [R1+0xd8], R29 ;  /* 0x0000d81d01007387 */ /* 0x0001e80000100800 */
[----:B0-----:R-:W2:Y:S01]  /*e520*/  LDL.LU R29, [R1+0x4c0c] ;  /* 0x004c0c00011d7983 */ /* 0x001ea20000300800 */
[----:B---3--:R-:W-:Y:S02]  /*e530*/  IMAD R24, R24, c[0x0][0x190], RZ ;  /* 0x0000640018187a24 */ /* 0x008fe400078e02ff */
[----:B--2---:R-:W-:-:S05]  /*e540*/  IMAD R29, R29, c[0x0][0x190], RZ ;  /* 0x000064001d1d7a24 */ /* 0x004fca00078e02ff */
[----:B------:R4:W-:Y:S04]  /*e550*/  STL [R1+0x108], R29 ;  /* 0x0001081d01007387 */ /* 0x0009e80000100800 */
[----:B------:R5:W-:Y:S01]  /*e560*/  STL [R1+0x10c], R24 ;  /* 0x00010c1801007387 */ /* 0x000be20000100800 */
[----:B----4-:R-:W-:Y:S02]  /*e570*/  IMAD R29, R23, c[0x0][0x190], RZ ;  /* 0x00006400171d7a24 */ /* 0x010fe400078e02ff */
[----:B------:R-:W-:Y:S02]  /*e580*/  IMAD R23, R21, c[0x0][0x190], RZ ;  /* 0x0000640015177a24 */ /* 0x000fe400078e02ff */
[----:B-----5:R-:W-:Y:S02]  /*e590*/  IMAD R24, R22, c[0x0][0x190], RZ ;  /* 0x0000640016187a24 */ /* 0x020fe400078e02ff */
[----:B------:R-:W-:Y:S01]  /*e5a0*/  IMAD R22, R20, c[0x0][0x190], RZ ;  /* 0x0000640014167a24 */ /* 0x000fe200078e02ff */
[----:B------:R-:W-:Y:S01]  /*e5b0*/  STL [R1+0x110], R29 ;  /* 0x0001101d01007387 */ /* 0x000fe20000100800 */
[----:B------:R-:W-:-:S02]  /*e5c0*/  IMAD R21, R19, c[0x0][0x190], RZ ;  /* 0x0000640013157a24 */ /* 0x000fc400078e02ff */
[----:B------:R-:W-:Y:S01]  /*e5d0*/  IMAD R20, R18, c[0x0][0x190], RZ ;  /* 0x0000640012147a24 */ /* 0x000fe200078e02ff */
[----:B------:R-:W-:Y:S01]  /*e5e0*/  STL [R1+0x118], R24 ;  /* 0x0001181801007387 */ /* 0x000fe20000100800 */
[----:B------:R-:W-:Y:S02]  /*e5f0*/  IMAD R19, R13, c[0x0][0x190], RZ ;  /* 0x000064000d137a24 */ /* 0x000fe400078e02ff */
[----:B------:R-:W-:Y:S01]  /*e600*/  IMAD R18, R12, c[0x0][0x190], RZ ;  /* 0x000064000c127a24 */ /* 0x000fe200078e02ff */
[----:B------:R-:W-:Y:S01]  /*e610*/  STL [R1+0x120], R23 ;  /* 0x0001201701007387 */ /* 0x000fe20000100800 */
[----:B------:R-:W-:Y:S02]  /*e620*/  IMAD R13, R11, c[0x0][0x190], RZ ;  /* 0x000064000b0d7a24 */ /* 0x000fe400078e02ff */
[----:B------:R-:W-:Y:S01]  /*e630*/  IMAD R12, R10, c[0x0][0x190], RZ ;  /* 0x000064000a0c7a24 */ /* 0x000fe200078e02ff */
[----:B------:R-:W-:Y:S01]  /*e640*/  STL [R1+0x140], R22 ;  /* 0x0001401601007387 */ /* 0x000fe20000100800 */
[----:B------:R-:W-:-:S03]  /*e650*/  IMAD R11, R9, c[0x0][0x190], RZ ;  /* 0x00006400090b7a24 */ /* 0x000fc600078e02ff */
        /* <DEDUP_REMOVED lines=16> */
[----:B------:R-:W-:Y:S04]  /*e760*/  STL [R1+0x18c], R9 ;  /* 0x00018c0901007387 */ /* 0x000fe80000100800 */
[----:B------:R-:W-:Y:S01]  /*e770*/  STL [R1+0x188], R8 ;  /* 0x0001880801007387 */ /* 0x000fe20000100800 */
[----:B------:R-:W-:-:S03]  /*e780*/  IMAD R2, R27, c[0x0][0x190], RZ ;  /* 0x000064001b027a24 */ /* 0x000fc600078e02ff */
[----:B------:R-:W-:Y:S04]  /*e790*/  STL [R1+0x184], R7 ;  /* 0x0001840701007387 */ /* 0x000fe80000100800 */
[----:B------:R-:W-:Y:S04]  /*e7a0*/  STL [R1+0x180], R6 ;  /* 0x0001800601007387 */ /* 0x000fe80000100800 */
[----:B------:R-:W-:Y:S04]  /*e7b0*/  STL [R1+0x178], R5 ;  /* 0x0001780501007387 */ /* 0x000fe80000100800 */
[----:B------:R0:W-:Y:S04]  /*e7c0*/  STL [R1+0x174], R4 ;  /* 0x0001740401007387 */ /* 0x0001e80000100800 */
[----:B------:R1:W-:Y:S01]  /*e7d0*/  STL [R1+0x16c], R3 ;  /* 0x00016c0301007387 */ /* 0x0003e20000100800 */
[----:B0-----:R-:W-:-:S03]  /*e7e0*/  IMAD R4, R26, c[0x0][0x190], RZ ;  /* 0x000064001a047a24 */ /* 0x001fc600078e02ff */
[----:B------:R0:W-:Y:S01]  /*e7f0*/  STL [R1+0x168], R2 ;  /* 0x0001680201007387 */ /* 0x0001e20000100800 */
[----:B-1----:R-:W-:-:S03]  /*e800*/  IMAD R3, R25, c[0x0][0x190], RZ ;  /* 0x0000640019037a24 */ /* 0x002fc600078e02ff */
[----:B------:R-:W-:Y:S04]  /*e810*/  STL [R1+0x164], R4 ;  /* 0x0001640401007387 */ /* 0x000fe80000100800 */
[----:B------:R1:W-:Y:S01]  /*e820*/  STL [R1+0x160], R3 ;  /* 0x0001600301007387 */ /* 0x0003e20000100800 */
[----:B0-----:R-:W-:Y:S02]  /*e830*/  IMAD R2, R0, c[0x0][0x190], RZ ;  /* 0x0000640000027a24 */ /* 0x001fe400078e02ff */
[----:B------:R-:W-:-:S03]  /*e840*/  IMAD R0, R14, c[0x0][0x190], RZ ;  /* 0x000064000e007a24 */ /* 0x000fc600078e02ff */
[----:B------:R0:W-:Y:S01]  /*e850*/  STL [R1+0x150], R2 ;  /* 0x0001500201007387 */ /* 0x0001e20000100800 */
[----:B-1----:R-:W-:-:S03]  /*e860*/  IMAD R3, R15, c[0x0][0x190], RZ ;  /* 0x000064000f037a24 */ /* 0x002fc600078e02ff */
[----:B------:R1:W-:Y:S04]  /*e870*/  STL [R1+0x14c], R0 ;  /* 0x00014c0001007387 */ /* 0x0003e80000100800 */
[----:B------:R-:W-:Y:S04]  /*e880*/  STL [R1+0x144], R3 ;  /* 0x0001440301007387 */ /* 0x000fe80000100800 */
[----:B------:R-:W2:Y:S01]  /*e890*/  LDL.LU R29, [R1+0x12c] ;  /* 0x00012c00011d7983 */ /* 0x000ea20000300800 */
[----:B0-----:R-:W-:Y:S02]  /*e8a0*/  IMAD R2, R17, c[0x0][0x190], RZ ;  /* 0x0000640011027a24 */ /* 0x001fe400078e02ff */
        /* <DEDUP_REMOVED lines=139> */
[----:B----4-:R-:W-:Y:S02]  /*f160*/  IMAD R23, R23, c[0x0][0x190], RZ ;  /* 0x0000640017177a24 */ /* 0x010fe400078e02ff */
[----:B-----5:R-:W-:Y:S02]  /*f170*/  IMAD R22, R22, c[0x0][0x190], RZ ;  /* 0x0000640016167a24 */ /* 0x020fe400078e02ff */
[----:B------:R-:W-:-:S02]  /*f180*/  IMAD R21, R21, c[0x0][0x190], RZ ;  /* 0x0000640015157a24 */ /* 0x000fc400078e02ff */
[----:B------:R-:W-:Y:S02]  /*f190*/  IMAD R20, R20, c[0x0][0x190], RZ ;  /* 0x0000640014147a24 */ /* 0x000fe400078e02ff */
[----:B------:R-:W-:Y:S02]  /*f1a0*/  IMAD R19, R19, c[0x0][0x190], RZ ;  /* 0x0000640013137a24 */ /* 0x000fe400078e02ff */
[----:B------:R-:W-:Y:S02]  /*f1b0*/  IMAD R18, R18, c[0x0][0x190], RZ ;  /* 0x0000640012127a24 */ /* 0x000fe400078e02ff */
[----:B------:R-:W-:Y:S02]  /*f1c0*/  IMAD R13, R13, c[0x0][0x190], RZ ;  /* 0x000064000d0d7a24 */ /* 0x000fe400078e02ff */
[----:B------:R-:W-:Y:S02]  /*f1d0*/  IMAD R12, R12, c[0x0][0x190], RZ ;  /* 0x000064000c0c7a24 */ /* 0x000fe400078e02ff */
        /* <DEDUP_REMOVED lines=19> */
[----:B--2---:R-:W-:-:S05]  /*f310*/  IMAD R29, R29, c[0x0][0x190], RZ ;  /* 0x000064001d1d7a24 */ /* 0x004fca00078e02ff */
        /* <DEDUP_REMOVED lines=57> */
[----:B0-----:R-:W3:Y:S01]  /*f6b0*/  LDL.LU R16, [R1+0x4b88] ;  /* 0x004b880001107983 */ /* 0x001ee20000300800 */
[----:B--2---:R-:W-:-:S02]  /*f6c0*/  IMAD R17, R17, c[0x0][0x190], RZ ;  /* 0x0000640011117a24 */ /* 0x004fc400078e02ff */
[----:B---3--:R-:W-:-:S05]  /*f6d0*/  IMAD R16, R16, c[0x0][0x190], RZ ;  /* 0x0000640010107a24 */ /* 0x008fca00078e02ff */
[----:B------:R0:W-:Y:S04]  /*f6e0*/  STL [R1+0x5b8], R16 ;  /* 0x0005b81001007387 */ /* 0x0001e80000100800 */
[----:B0-----:R-:W2:Y:S04]  /*f6f0*/  LDL.LU R16, [R1+0x4b84] ;  /* 0x004b840001107983 */ /* 0x001ea80000300800 */
[----:B------:R0:W-:Y:S04]  /*f700*/  STL [R1+0x5b0], R17 ;  /* 0x0005b01101007387 */ /* 0x0001e80000100800 */
[----:B0-----:R-:W2:Y:S01]  /*f710*/  LDL.LU R17, [R1+0x4b80] ;  /* 0x004b800001117983 */ /* 0x001ea20000300800 */
[----:B------:R-:W-:-:S02]  /*f720*/  IMAD R15, R15, c[0x0][0x190], RZ ;  /* 0x000064000f0f7a24 */ /* 0x000fc400078e02ff */
[----:B------:R-:W-:-:S03]  /*f730*/  IMAD R14, R14, c[0x0][0x190], RZ ;  /* 0x000064000e0e7a24 */ /* 0x000fc600078e02ff */
[----:B------:R0:W-:Y:S04]  /*f740*/  STL [R1+0x5a8], R15 ;  /* 0x0005a80f01007387 */ /* 0x0001e80000100800 */
[----:B------:R1:W-:Y:S01]  /*f750*/  STL [R1+0x5a0], R14 ;  /* 0x0005a00e01007387 */ /* 0x0003e20000100800 */
[----:B0-----:R-:W-:Y:S02]  /*f760*/  IMAD R15, R0, c[0x0][0x190], RZ ;  /* 0x00006400000f7a24 */ /* 0x001fe400078e02ff */
[----:B------:R-:W-:Y:S02]  /*f770*/  IMAD R0, R25, c[0x0][0x190], RZ ;  /* 0x0000640019007a24 */ /* 0x000fe400078e02ff */
[----:B-1----:R-:W-:Y:S01]  /*f780*/  IMAD R14, R26, c[0x0][0x190], RZ ;  /* 0x000064001a0e7a24 */ /* 0x002fe200078e02ff */
        /* <DEDUP_REMOVED lines=8> */
[----:B------:R-:W-:Y:S02]  /*f810*/  IMAD R2, R3, c[0x0][0x190], RZ ;  /* 0x0000640003027a24 */ /* 0x000fe400078e02ff */
[----:B------:R-:W-:Y:S01]  /*f820*/  IMAD R3, R5, c[0x0][0x190], RZ ;  /* 0x0000640005037a24 */ /* 0x000fe200078e02ff */
[----:B------:R-:W-:Y:S01]  /*f830*/  STL [R1+0x570], R14 ;  /* 0x0005700e01007387 */ /* 0x000fe20000100800 */
[----:B-1----:R-:W-:-:S03]  /*f840*/  IMAD R0, R4, c[0x0][0x190], RZ ;  /* 0x0000640004007a24 */ /* 0x002fc600078e02ff */
[----:B------:R0:W-:Y:S04]  /*f850*/  STL [R1+0x568], R2 ;  /* 0x0005680201007387 */ /* 0x0001e80000100800 */
[----:B------:R1:W-:Y:S01]  /*f860*/  STL [R1+0x560], R0 ;  /* 0x0005600001007387 */ /* 0x0003e20000100800 */
[----:B0-----:R-:W-:-:S03]  /*f870*/  IMAD R2, R6, c[0x0][0x190], RZ ;  /* 0x0000640006027a24 */ /* 0x001fc600078e02ff */
[----:B------:R0:W-:Y:S01]  /*f880*/  STL [R1+0x558], R3 ;  /* 0x0005580301007387 */ /* 0x0001e20000100800 */
[----:B-1----:R-:W-:-:S03]  /*f890*/  IMAD R0, R7, c[0x0][0x190], RZ ;  /* 0x0000640007007a24 */ /* 0x002fc600078e02ff */
[----:B------:R1:W-:Y:S04]  /*f8a0*/  STL [R1+0x550], R2 ;  /* 0x0005500201007387 */ /* 0x0003e80000100800 */
[----:B------:R3:W-:Y:S01]  /*f8b0*/  STL [R1+0x548], R0 ;  /* 0x0005480001007387 */ /* 0x0007e20000100800 */
[----:B0-----:R-:W-:Y:S02]  /*f8c0*/  IMAD R3, R8, c[0x0][0x190], RZ ;  /* 0x0000640008037a24 */ /* 0x001fe400078e02ff */
[----:B-1----:R-:W-:-:S03]  /*f8d0*/  IMAD R2, R9, c[0x0][0x190], RZ ;  /* 0x0000640009027a24 */ /* 0x002fc600078e02ff */
[----:B------:R0:W-:Y:S01]  /*f8e0*/  STL [R1+0x540], R3 ;  /* 0x0005400301007387 */ /* 0x0001e20000100800 */
[----:B---3--:R-:W-:-:S03]  /*f8f0*/  IMAD R0, R10, c[0x0][0x190], RZ ;  /* 0x000064000a007a24 */ /* 0x008fc600078e02ff */
[----:B------:R1:W-:Y:S04]  /*f900*/  STL [R1+0x538], R2 ;  /* 0x0005380201007387 */ /* 0x0003e80000100800 */
[----:B------:R3:W-:Y:S01]  /*f910*/  STL [R1+0x530], R0 ;  /* 0x0005300001007387 */ /* 0x0007e20000100800 */
[----:B0-----:R-:W-:Y:S02]  /*f920*/  IMAD R3, R11, c[0x0][0x190], RZ ;  /* 0x000064000b037a24 */ /* 0x001fe400078e02ff */
[----:B-1----:R-:W-:-:S03]  /*f930*/  IMAD R2, R12, c[0x0][0x190], RZ ;  /* 0x000064000c027a24 */ /* 0x002fc600078e02ff */
[----:B------:R-:W-:Y:S01]  /*f940*/  STL [R1+0x528], R3 ;  /* 0x0005280301007387 */ /* 0x000fe20000100800 */
[----:B---3--:R-:W-:-:S03]  /*f950*/  IMAD R0, R13, c[0x0][0x190], RZ ;  /* 0x000064000d007a24 */ /* 0x008fc600078e02ff */
[----:B------:R0:W-:Y:S01]  /*f960*/  STL [R1+0x520], R2 ;  /* 0x0005200201007387 */ /* 0x0001e20000100800 */
[----:B------:R-:W-:-:S03]  /*f970*/  IMAD R14, R18, c[0x0][0x190], RZ ;  /* 0x00006400120e7a24 */ /* 0x000fc600078e02ff */
[----:B------:R1:W-:Y:S01]  /*f980*/  STL [R1+0x518], R0 ;  /* 0x0005180001007387 */ /* 0x0003e20000100800 */
[----:B------:R-:W-:-:S03]  /*f990*/  IMAD R15, R19, c[0x0][0x190], RZ ;  /* 0x00006400130f7a24 */ /* 0x000fc600078e02ff */
[----:B------:R-:W-:Y:S01]  /*f9a0*/  STL [R1+0x510], R14 ;  /* 0x0005100e01007387 */ /* 0x000fe20000100800 */
[----:B0-----:R-:W-:Y:S02]  /*f9b0*/  IMAD R2, R21, c[0x0][0x190], RZ ;  /* 0x0000640015027a24 */ /* 0x001fe400078e02ff */
[----:B-1----:R-:W-:Y:S02]  /*f9c0*/  IMAD R0, R20, c[0x0][0x190], RZ ;  /* 0x0000640014007a24 */ /* 0x002fe400078e02ff */
[----:B----4-:R-:W-:-:S03]  /*f9d0*/  IMAD R4, R23, c[0x0][0x190], RZ ;  /* 0x0000640017047a24 */ /* 0x010fc600078e02ff */
[----:B------:R5:W-:Y:S04]  /*f9e0*/  STL [R1+0x500], R0 ;  /* 0x0005000001007387 */ /* 0x000be80000100800 */
[----:B------:R-:W-:Y:S01]  /*f9f0*/  STL [R1+0x4f8], R2 ;  /* 0x0004f80201007387 */ /* 0x000fe20000100800 */
[----:B-----5:R-:W-:-:S03]  /*fa00*/  IMAD R0, R22, c[0x0][0x190], RZ ;  /* 0x0000640016007a24 */ /* 0x020fc600078e02ff */
[----:B------:R-:W-:Y:S04]  /*fa10*/  STL [R1+0x508], R15 ;  /* 0x0005080f01007387 */ /* 0x000fe80000100800 */
[----:B------:R-:W-:Y:S04]  /*fa20*/  STL.64 [R1+0x4b18], R14 ;  /* 0x004b180e01007387 */ /* 0x000fe80000100a00 */
[----:B------:R0:W-:Y:S04]  /*fa30*/  STL [R1+0x4f0], R0 ;  /* 0x0004f00001007387 */ /* 0x0001e80000100800 */
[----:B------:R-:W-:Y:S04]  /*fa40*/  STL [R1+0x4e8], R4 ;  /* 0x0004e80401007387 */ /* 0x000fe80000100800 */
[----:B------:R-:W3:Y:S01]  /*fa50*/  LDL R23, [R1+0x108] ;  /* 0x0001080001177983 */ /* 0x000ee20000100800 */
[----:B0-----:R-:W-:-:S03]  /*fa60*/  IMAD R0, R24, c[0x0][0x190], RZ ;  /* 0x0000640018007a24 */ /* 0x001fc600078e02ff */
[----:B------:R-:W4:Y:S01]  /*fa70*/  LDL R24, [R1+0xd8] ;  /* 0x0000d80001187983 */ /* 0x000f220000100800 */
[----:B--2---:R-:W-:-:S05]  /*fa80*/  IMAD.WIDE R2, R29, 0x2, R16 ;  /* 0x000000021d027825 */ /* 0x004fca00078e0210 */
[----:B------:R-:W-:Y:S04]  /*fa90*/  STL.64 [R1+0x4b8], R2 ;  /* 0x0004b80201007387 */ /* 0x000fe80000100a00 */
[----:B------:R-:W2:Y:S04]  /*faa0*/  LDL R15, [R1+0x110] ;  /* 0x00011000010f7983 */ /* 0x000ea80000100800 */
[----:B------:R-:W5:Y:S04]  /*fab0*/  LDL R14, [R1+0x10c] ;  /* 0x00010c00010e7983 */ /* 0x000f680000100800 */
[----:B--2---:R0:W-:Y:S04]  /*fac0*/  STL [R1+0x4b64], R15 ;  /* 0x004b640f01007387 */ /* 0x0041e80000100800 */
[----:B0-----:R-:W2:Y:S04]  /*fad0*/  LDL R15, [R1+0xd0] ;  /* 0x0000d000010f7983 */ /* 0x001ea80000100800 */
[----:B-----5:R0:W-:Y:S04]  /*fae0*/  STL [R1+0x4b68], R14 ;  /* 0x004b680e01007387 */ /* 0x0201e80000100800 */
[----:B0-----:R-:W5:Y:S04]  /*faf0*/  LDL R14, [R1+0x24] ;  /* 0x00002400010e7983 */ /* 0x001f680000100800 */
        /* <DEDUP_REMOVED lines=9> */
[----:B------:R-:W2:Y:S04]  /*fb90*/  LDL R22, [R1+0x118] ;  /* 0x0001180001167983 */ /* 0x000ea80000100800 */
[----:B------:R-:W2:Y:S04]  /*fba0*/  LDL R21, [R1+0x120] ;  /* 0x0001200001157983 */ /* 0x000ea80000100800 */
[----:B------:R-:W2:Y:S01]  /*fbb0*/  LDL R20, [R1+0x140] ;  /* 0x0001400001147983 */ /* 0x000ea20000100800 */
[----:B-----5:R-:W-:-:S03]  /*fbc0*/  IMAD.WIDE R14, R14, 0x2, R16 ;  /* 0x000000020e0e7825 */ /* 0x020fc600078e0210 */
[----:B------:R-:W5:Y:S04]  /*fbd0*/  LDL R19, [R1+0x148] ;  /* 0x0001480001137983 */ /* 0x000f680000100800 */
[----:B------:R-:W2:Y:S04]  /*fbe0*/  LDL R18, [R1+0x154] ;  /* 0x0001540001127983 */ /* 0x000ea80000100800 */
        /* <DEDUP_REMOVED lines=16> */
[----:B------:R0:W-:Y:S04]  /*fcf0*/  STL.64 [R1+0x4b0], R14 ;  /* 0x0004b00e01007387 */ /* 0x0001e80000100a00 */
[----:B0-----:R-:W2:Y:S02]  /*fd00*/  LDL.LU R15, [R1+0x4b7c] ;  /* 0x004b7c00010f7983 */ /* 0x001ea40000300800 */
[----:B--2---:R-:W-:-:S05]  /*fd10*/  IMAD.WIDE R14, R15, 0x2, R16 ;  /* 0x000000020f0e7825 */ /* 0x004fca00078e0210 */
        /* <DEDUP_REMOVED lines=12> */
[----:B------:R4:W-:Y:S02]  /*fde0*/  STL.64 [R1+0x488], R14 ;  /* 0x0004880e01007387 */ /* 0x0009e40000100a00 */
[----:B----4-:R-:W-:-:S05]  /*fdf0*/  IMAD.WIDE R14, R24, 0x2, R16 ;  /* 0x00000002180e7825 */ /* 0x010fca00078e0210 */
[----:B------:R3:W-:Y:S02]  /*fe00*/  STL.64 [R1+0x480], R14 ;  /* 0x0004800e01007387 */ /* 0x0007e40000100a00 */
[----:B---3--:R-:W-:-:S05]  /*fe10*/  IMAD.WIDE R14, R23, 0x2, R16 ;  /* 0x00000002170e7825 */ /* 0x008fca00078e0210 */
[----:B------:R0:W-:Y:S04]  /*fe20*/  STL.64 [R1+0x478], R14 ;  /* 0x0004780e01007387 */ /* 0x0001e80000100a00 */
[----:B0-----:R-:W2:Y:S02]  /*fe30*/  LDL.LU R14, [R1+0x4b68] ;  /* 0x004b6800010e7983 */ /* 0x001ea40000300800 */
[----:B--2---:R-:W-:-:S05]  /*fe40*/  IMAD.WIDE R14, R14, 0x2, R16 ;  /* 0x000000020e0e7825 */ /* 0x004fca00078e0210 */
[----:B------:R0:W-:Y:S04]  /*fe50*/  STL.64 [R1+0x470], R14 ;  /* 0x0004700e01007387 */ /* 0x0001e80000100a00 */
[----:B0-----:R-:W2:Y:S02]  /*fe60*/  LDL.LU R15, [R1+0x4b64] ;  /* 0x004b6400010f7983 */ /* 0x001ea40000300800 */
[----:B--2---:R-:W-:-:S05]  /*fe70*/  IMAD.WIDE R14, R15, 0x2, R16 ;  /* 0x000000020f0e7825 */ /* 0x004fca00078e0210 */
[----:B------:R0:W-:Y:S02]  /*fe80*/  STL.64 [R1+0x468], R14 ;  /* 0x0004680e01007387 */ /* 0x0001e40000100a00 */
[----:B0-----:R-:W-:-:S04]  /*fe90*/  IMAD.WIDE R14, R22, 0x2, R16 ;  /* 0x00000002160e7825 */ /* 0x001fc800078e0210 */
[--C-:B------:R-:W-:Y:S01]  /*fea0*/  IMAD.WIDE R22, R21, 0x2, R16.reuse ;  /* 0x0000000215167825 */ /* 0x100fe200078e0210 */
[----:B------:R0:W-:Y:S04]  /*feb0*/  STL.64 [R1+0x460], R14 ;  /* 0x0004600e01007387 */ /* 0x0001e80000100a00 */
[----:B------:R-:W-:Y:S01]  /*fec0*/  STL.64 [R1+0x458], R22 ;  /* 0x0004581601007387 */ /* 0x000fe20000100a00 */
[----:B0-----:R-:W-:-:S04]  /*fed0*/  IMAD.WIDE R14, R20, 0x2, R16 ;  /* 0x00000002140e7825 */ /* 0x001fc800078e0210 */
[--C-:B-----5:R-:W-:Y:S01]  /*fee0*/  IMAD.WIDE R20, R19, 0x2, R16.reuse ;  /* 0x0000000213147825 */ /* 0x120fe200078e0210 */
[----:B------:R0:W-:Y:S03]  /*fef0*/  STL.64 [R1+0x450], R14 ;  /* 0x0004500e01007387 */ /* 0x0001e60000100a00 */
[--C-:B------:R-:W-:Y:S01]  /*ff00*/  IMAD.WIDE R18, R18, 0x2, R16.reuse ;  /* 0x0000000212127825 */ /* 0x100fe200078e0210 */
[----:B------:R-:W-:Y:S04]  /*ff10*/  STL.64 [R1+0x448], R20 ;  /* 0x0004481401007387 */ /* 0x000fe80000100a00 */
[----:B------:R1:W-:Y:S01]  /*ff20*/  STL.64 [R1+0x440], R18 ;  /* 0x0004401201007387 */ /* 0x0003e20000100a00 */
[----:B0-----:R-:W-:-:S04]  /*ff30*/  IMAD.WIDE R14, R13, 0x2, R16 ;  /* 0x000000020d0e7825 */ /* 0x001fc800078e0210 */
[--C-:B------:R-:W-:Y:S01]  /*ff40*/  IMAD.WIDE R12, R12, 0x2, R16.reuse ;  /* 0x000000020c0c7825 */ /* 0x100fe200078e0210 */
[----:B------:R0:W-:Y:S03]  /*ff50*/  STL.64 [R1+0x438], R14 ;  /* 0x0004380e01007387 */ /* 0x0001e60000100a00 */
[--C-:B-1----:R-:W-:Y:S01]  /*ff60*/  IMAD.WIDE R18, R11, 0x2, R16.reuse ;  /* 0x000000020b127825 */ /* 0x102fe200078e0210 */
[----:B------:R1:W-:Y:S04]  /*ff70*/  STL.64 [R1+0x430], R12 ;  /* 0x0004300c01007387 */ /* 0x0003e80000100a00 */
[----:B------:R-:W-:Y:S01]  /*ff80*/  STL.64 [R1+0x428], R18 ;  /* 0x0004281201007387 */ /* 0x000fe20000100a00 */
[----:B0-----:R-:W-:-:S04]  /*ff90*/  IMAD.WIDE R14, R10, 0x2, R16 ;  /* 0x000000020a0e7825 */ /* 0x001fc800078e0210 */
[--C-:B-1----:R-:W-:Y:S01]  /*ffa0*/  IMAD.WIDE R12, R9, 0x2, R16.reuse ;  /* 0x00000002090c7825 */ /* 0x102fe200078e0210 */
[----:B------:R-:W-:Y:S03]  /*ffb0*/  STL.64 [R1+0x420], R14 ;  /* 0x0004200e01007387 */ /* 0x000fe60000100a00 */
[--C-:B------:R-:W-:Y:S01]  /*ffc0*/  IMAD.WIDE R10, R8, 0x2, R16.reuse ;  /* 0x00000002080a7825 */ /* 0x100fe200078e0210 */
[----:B------:R-:W-:Y:S03]  /*ffd0*/  STL.64 [R1+0x418], R12 ;  /* 0x0004180c01007387 */ /* 0x000fe60000100a00 */
[--C-:B------:R-:W-:Y:S01]  /*ffe0*/  IMAD.WIDE R8, R7, 0x2, R16.reuse ;  /* 0x0000000207087825 */ /* 0x100fe200078e0210 */
[----:B------:R0:W-:Y:S03]  /*fff0*/  STL.64 [R1+0x410], R10 ;  /* 0x0004100a01007387 */ /* 0x0001e60000100a00 */
[--C-:B------:R-:W-:Y:S01]  /*10000*/  IMAD.WIDE R6, R6, 0x2, R16.reuse ;  /* 0x0000000206067825 */ /* 0x100fe200078e0210 */
[----:B------:R1:W-:Y:S04]  /*10010*/  STL.64 [R1+0x408], R8 ;  /* 0x0004080801007387 */ /* 0x0003e80000100a00 */
[----:B------:R2:W-:Y:S01]  /*10020*/  STL.64 [R1+0x400], R6 ;  /* 0x0004000601007387 */ /* 0x0005e20000100a00 */
[----:B0-----:R-:W-:-:S04]  /*10030*/  IMAD.WIDE R10, R5, 0x2, R16 ;  /* 0x00000002050a7825 */ /* 0x001fc800078e0210 */
[--C-:B-1----:R-:W-:Y:S01]  /*10040*/  IMAD.WIDE R8, R4, 0x2, R16.reuse ;  /* 0x0000000204087825 */ /* 0x102fe200078e0210 */
[----:B------:R-:W-:Y:S03]  /*10050*/  STL.64 [R1+0x3f8], R10 ;  /* 0x0003f80a01007387 */ /* 0x000fe60000100a00 */
[--C-:B--2---:R-:W-:Y:S01]  /*10060*/  IMAD.WIDE R6, R3, 0x2, R16.reuse ;  /* 0x0000000203067825 */ /* 0x104fe200078e0210 */
        /* <DEDUP_REMOVED lines=10> */
[----:B------:R-:W2:Y:S04]  /*10110*/  LDL R24, [R1+0x130] ;  /* 0x0001300001187983 */ /* 0x000ea80000100800 */
[----:B------:R-:W-:Y:S04]  /*10120*/  STL.64 [R1+0x3c8], R4 ;  /* 0x0003c80401007387 */ /* 0x000fe80000100a00 */
[----:B------:R-:W3:Y:S04]  /*10130*/  LDL R23, [R1+0x12c] ;  /* 0x00012c0001177983 */ /* 0x000ee80000100800 */
[----:B------:R-:W-:Y:S04]  /*10140*/  STL.64 [R1+0x3c0], R2 ;  /* 0x0003c00201007387 */ /* 0x000fe80000100a00 */
[----:B------:R-:W4:Y:S04]  /*10150*/  LDL R15, [R1+0x124] ;  /* 0x00012400010f7983 */ /* 0x000f280000100800 */
[----:B------:R-:W5:Y:S04]  /*10160*/  LDL R14, [R1+0x128] ;  /* 0x00012800010e7983 */ /* 0x000f680000100800 */
[----:B----4-:R0:W-:Y:S04]  /*10170*/  STL [R1+0x4b48], R15 ;  /* 0x004b480f01007387 */ /* 0x0101e80000100800 */
[----:B0-----:R-:W4:Y:S04]  /*10180*/  LDL R15, [R1+0x134] ;  /* 0x00013400010f7983 */ /* 0x001f280000100800 */
[----:B-----5:R0:W-:Y:S04]  /*10190*/  STL [R1+0x4b4c], R14 ;  /* 0x004b4c0e01007387 */ /* 0x0201e80000100800 */
[----:B0-----:R-:W5:Y:S04]  /*101a0*/  LDL R14, [R1+0x138] ;  /* 0x00013800010e7983 */ /* 0x001f680000100800 */
        /* <DEDUP_REMOVED lines=9> */
[----:B------:R-:W4:Y:S04]  /*10240*/  LDL R22, [R1+0x11c] ;  /* 0x00011c0001167983 */ /* 0x000f280000100800 */
        /* <DEDUP_REMOVED lines=37> */
[----:B0-----:R-:W-:-:S05]  /*104a0*/  IMAD.WIDE R14, R24, 0x2, R16 ;  /* 0x00000002180e7825 */ /* 0x001fca00078e0210 */
        /* <DEDUP_REMOVED lines=9> */
[----:B----4-:R-:W-:-:S04]  /*10540*/  IMAD.WIDE R14, R22, 0x2, R16 ;  /* 0x00000002160e7825 */ /* 0x010fc800078e0210 */
        /* <DEDUP_REMOVED lines=37> */
[----:B------:R-:W-:Y:S04]  /*107a0*/  STL.64 [R1+0x2d8], R6 ;  /* 0x0002d80601007387 */ /* 0x000fe80000100a00 */
[----:B------:R-:W3:Y:S04]  /*107b0*/  LDL R14, [R1+0x51c] ;  /* 0x00051c00010e7983 */ /* 0x000ee80000100800 */
[----:B------:R-:W-:Y:S04]  /*107c0*/  STL.64 [R1+0x2d0], R4 ;  /* 0x0002d00401007387 */ /* 0x000fe80000100a00 */
[----:B------:R-:W4:Y:S01]  /*107d0*/  LDL R15, [R1+0x524] ;  /* 0x00052400010f7983 */ /* 0x000f220000100800 */
[----:B--2---:R-:W-:-:S05]  /*107e0*/  IMAD.WIDE R2, R25, 0x2, R16 ;  /* 0x0000000219027825 */ /* 0x004fca00078e0210 */
[----:B------:R-:W-:Y:S04]  /*107f0*/  STL.64 [R1+0x2c8], R2 ;  /* 0x0002c80201007387 */ /* 0x000fe80000100a00 */
[----:B----4-:R0:W-:Y:S04]  /*10800*/  STL [R1+0x4b2c], R15 ;  /* 0x004b2c0f01007387 */ /* 0x0101e80000100800 */
[----:B0-----:R-:W2:Y:S04]  /*10810*/  LDL R15, [R1+0x514] ;  /* 0x00051400010f7983 */ /* 0x001ea80000100800 */
[----:B---3--:R0:W-:Y:S04]  /*10820*/  STL [R1+0x4b30], R14 ;  /* 0x004b300e01007387 */ /* 0x0081e80000100800 */
[----:B0-----:R-:W3:Y:S04]  /*10830*/  LDL R14, [R1+0x50c] ;  /* 0x00050c00010e7983 */ /* 0x001ee80000100800 */
[----:B--2---:R0:W-:Y:S04]  /*10840*/  STL [R1+0x4b34], R15 ;  /* 0x004b340f01007387 */ /* 0x0041e80000100800 */
        /* <DEDUP_REMOVED lines=8> */
[----:B------:R-:W2:Y:S04]  /*108d0*/  LDL.LU R24, [R1+0x52c] ;  /* 0x00052c0001187983 */ /* 0x000ea80000300800 */
[----:B------:R-:W4:Y:S04]  /*108e0*/  LDL.LU R23, [R1+0x534] ;  /* 0x0005340001177983 */ /* 0x000f280000300800 */
[----:B------:R-:W5:Y:S04]  /*108f0*/  LDL.LU R22, [R1+0x53c] ;  /* 0x00053c0001167983 */ /* 0x000f680000300800 */
[----:B------:R-:W2:Y:S04]  /*10900*/  LDL.LU R21, [R1+0x544] ;  /* 0x0005440001157983 */ /* 0x000ea80000300800 */
        /* <DEDUP_REMOVED lines=10> */
[----:B------:R-:W2:Y:S01]  /*109b0*/  LDL.LU R10, [R1+0x59c] ;  /* 0x00059c00010a7983 */ /* 0x000ea20000300800 */
[----:B---3--:R-:W-:-:S03]  /*109c0*/  IMAD.WIDE R14, R14, 0x2, R16 ;  /* 0x000000020e0e7825 */ /* 0x008fc600078e0210 */
[----:B------:R-:W3:Y:S04]  /*109d0*/  LDL.LU R12, [R1+0x5a4] ;  /* 0x0005a400010c7983 */ /* 0x000ee80000300800 */
[----:B------:R-:W2:Y:S04]  /*109e0*/  LDL.LU R19, [R1+0x5ac] ;  /* 0x0005ac0001137983 */ /* 0x000ea80000300800 */
[----:B------:R-:W2:Y:S04]  /*109f0*/  LDL.LU R18, [R1+0x5b4] ;  /* 0x0005b40001127983 */ /* 0x000ea80000300800 */
[----:B------:R-:W2:Y:S04]  /*10a00*/  LDL.LU R20, [R1+0x5bc] ;  /* 0x0005bc0001147983 */ /* 0x000ea80000300800 */
[----:B------:R-:W2:Y:S04]  /*10a10*/  LDL.LU R27, [R1+0x5c4] ;  /* 0x0005c400011b7983 */ /* 0x000ea80000300800 */
[----:B------:R-:W2:Y:S04]  /*10a20*/  LDL.LU R25, [R1+0x5c8] ;  /* 0x0005c80001197983 */ /* 0x000ea80000300800 */
[----:B------:R-:W2:Y:S04]  /*10a30*/  LDL.LU R26, [R1+0x5cc] ;  /* 0x0005cc00011a7983 */ /* 0x000ea80000300800 */
[----:B------:R-:W2:Y:S04]  /*10a40*/  LDL.LU R28, [R1+0x5d0] ;  /* 0x0005d000011c7983 */ /* 0x000ea80000300800 */
        /* <DEDUP_REMOVED lines=24> */
[----:B----4-:R-:W-:-:S05]  /*10bd0*/  IMAD.WIDE R14, R23, 0x2, R16 ;  /* 0x00000002170e7825 */ /* 0x010fca00078e0210 */
[----:B------:R0:W-:Y:S04]  /*10be0*/  STL.64 [R1+0x5e8], R14 ;  /* 0x0005e80e01007387 */ /* 0x0001e80000100a00 */
[----:B-----5:R1:W-:Y:S01]  /*10bf0*/  STL.64 [R1+0x4a80], R22 ;  /* 0x004a801601007387 */ /* 0x0203e20000100a00 */
[----:B0-----:R-:W-:-:S04]  /*10c00*/  IMAD.WIDE R14, R22, 0x2, R16 ;  /* 0x00000002160e7825 */ /* 0x001fc800078e0210 */
[--C-:B-1----:R-:W-:Y:S01]  /*10c10*/  IMAD.WIDE R22, R21, 0x2, R16.reuse ;  /* 0x0000000215167825 */ /* 0x102fe200078e0210 */
[----:B------:R0:W-:Y:S04]  /*10c20*/  STL.64 [R1+0x5f8], R14 ;  /* 0x0005f80e01007387 */ /* 0x0001e80000100a00 */
[----:B------:R1:W-:Y:S01]  /*10c30*/  STL.64 [R1+0x600], R22 ;  /* 0x0006001601007387 */ /* 0x0003e20000100a00 */
        /* <DEDUP_REMOVED lines=11> */
[----:B------:R1:W-:Y:S04]  /*10cf0*/  STL.64 [R1+0x4a88], R2 ;  /* 0x004a880201007387 */ /* 0x0003e80000100a00 */
[----:B------:R2:W-:Y:S01]  /*10d00*/  STL.64 [R1+0x630], R22 ;  /* 0x0006301601007387 */ /* 0x0005e20000100a00 */
[----:B0-----:R-:W-:-:S04]  /*10d10*/  IMAD.WIDE R14, R2, 0x2, R16 ;  /* 0x00000002020e7825 */ /* 0x001fc800078e0210 */
[--C-:B-1----:R-:W-:Y:S01]  /*10d20*/  IMAD.WIDE R2, R4, 0x2, R16.reuse ;  /* 0x0000000204027825 */ /* 0x102fe200078e0210 */
[----:B------:R0:W-:Y:S04]  /*10d30*/  STL.64 [R1+0x638], R14 ;  /* 0x0006380e01007387 */ /* 0x0001e80000100a00 */
[----:B--2---:R-:W2:Y:S04]  /*10d40*/  LDL R23, [R1+0x5d4] ;  /* 0x0005d40001177983 */ /* 0x004ea80000100800 */
[----:B------:R1:W-:Y:S04]  /*10d50*/  STL.64 [R1+0x4a90], R4 ;  /* 0x004a900401007387 */ /* 0x0003e80000100a00 */
[----:B------:R4:W-:Y:S04]  /*10d60*/  STL.64 [R1+0x640], R2 ;  /* 0x0006400201007387 */ /* 0x0009e80000100a00 */
[----:B0-----:R-:W5:Y:S04]  /*10d70*/  LDL R14, [R1+0x5b0] ;  /* 0x0005b000010e7983 */ /* 0x001f680000100800 */
[----:B-1----:R-:W5:Y:S01]  /*10d80*/  LDL R4, [R1+0x5b8] ;  /* 0x0005b80001047983 */ /* 0x002f620000100800 */
[----:B----4-:R-:W-:-:S05]  /*10d90*/  IMAD.WIDE R2, R6, 0x2, R16 ;  /* 0x0000000206027825 */ /* 0x010fca00078e0210 */
[----:B------:R0:W-:Y:S04]  /*10da0*/  STL.64 [R1+0x648], R2 ;  /* 0x0006480201007387 */ /* 0x0001e80000100a00 */
[----:B------:R-:W4:Y:S04]  /*10db0*/  LDL R15, [R1+0x5a8] ;  /* 0x0005a800010f7983 */ /* 0x000f280000100800 */
[----:B------:R1:W-:Y:S01]  /*10dc0*/  STL.64 [R1+0x4a98], R6 ;  /* 0x004a980601007387 */ /* 0x0003e20000100a00 */
[----:B0-----:R-:W-:-:S03]  /*10dd0*/  IMAD.WIDE R2, R8, 0x2, R16 ;  /* 0x0000000208027825 */ /* 0x001fc600078e0210 */
[----:B-1----:R-:W4:Y:S04]  /*10de0*/  LDL R6, [R1+0x5f0] ;  /* 0x0005f00001067983 */ /* 0x002f280000100800 */
[----:B------:R-:W4:Y:S04]  /*10df0*/  LDL R7, [R1+0x5c0] ;  /* 0x0005c00001077983 */ /* 0x000f280000100800 */
[----:B------:R0:W-:Y:S04]  /*10e00*/  STL.64 [R1+0x4aa0], R8 ;  /* 0x004aa00801007387 */ /* 0x0001e80000100a00 */
[----:B0-----:R-:W4:Y:S04]  /*10e10*/  LDL R8, [R1+0x5e0] ;  /* 0x0005e00001087983 */ /* 0x001f280000100800 */
[----:B------:R0:W-:Y:S04]  /*10e20*/  STL.64 [R1+0x650], R2 ;  /* 0x0006500201007387 */ /* 0x0001e80000100a00 */
[----:B------:R-:W5:Y:S04]  /*10e30*/  LDL R9, [R1+0x5e4] ;  /* 0x0005e40001097983 */ /* 0x000f680000100800 */
[----:B------:R1:W-:Y:S01]  /*10e40*/  STL.64 [R1+0x4aa8], R10 ;  /* 0x004aa80a01007387 */ /* 0x0003e20000100a00 */
[----:B0-----:R-:W-:-:S05]  /*10e50*/  IMAD.WIDE R2, R10, 0x2, R16 ;  /* 0x000000020a027825 */ /* 0x001fca00078e0210 */
[----:B------:R0:W-:Y:S01]  /*10e60*/  STL.64 [R1+0x658], R2 ;  /* 0x0006580201007387 */ /* 0x0001e20000100a00 */
[----:B-1----:R-:W-:-:S03]  /*10e70*/  IMAD.WIDE R10, R19, 0x2, R16 ;  /* 0x00000002130a7825 */ /* 0x002fc600078e0210 */
[----:B---3--:R-:W-:Y:S01]  /*10e80*/  STL.64 [R1+0x4ab0], R12 ;  /* 0x004ab00c01007387 */ /* 0x008fe20000100a00 */
[----:B0-----:R-:W-:-:S05]  /*10e90*/  IMAD.WIDE R2, R12, 0x2, R16 ;  /* 0x000000020c027825 */ /* 0x001fca00078e0210 */
[----:B------:R0:W-:Y:S04]  /*10ea0*/  STL.64 [R1+0x660], R2 ;  /* 0x0006600201007387 */ /* 0x0001e80000100a00 */
[----:B------:R-:W-:Y:S04]  /*10eb0*/  STL.64 [R1+0x4ab8], R18 ;  /* 0x004ab81201007387 */ /* 0x000fe80000100a00 */
[----:B------:R1:W-:Y:S01]  /*10ec0*/  STL.64 [R1+0x668], R10 ;  /* 0x0006680a01007387 */ /* 0x0003e20000100a00 */
[----:B0-----:R-:W-:-:S05]  /*10ed0*/  IMAD.WIDE R2, R18, 0x2, R16 ;  /* 0x0000000212027825 */ /* 0x001fca00078e0210 */
[----:B------:R0:W-:Y:S01]  /*10ee0*/  STL.64 [R1+0x670], R2 ;  /* 0x0006700201007387 */ /* 0x0001e20000100a00 */
[----:B-1----:R-:W-:-:S03]  /*10ef0*/  IMAD.WIDE R10, R20, 0x2, R16 ;  /* 0x00000002140a7825 */ /* 0x002fc600078e0210 */
[----:B------:R-:W-:Y:S04]  /*10f00*/  STL.64 [R1+0x4ac0], R20 ;  /* 0x004ac01401007387 */ /* 0x000fe80000100a00 */
[----:B------:R1:W-:Y:S01]  /*10f10*/  STL.64 [R1+0x678], R10 ;  /* 0x0006780a01007387 */ /* 0x0003e20000100a00 */
[----:B0-----:R-:W-:-:S03]  /*10f20*/  IMAD.WIDE R2, R27, 0x2, R16 ;  /* 0x000000021b027825 */ /* 0x001fc600078e0210 */
[----:B------:R-:W3:Y:S04]  /*10f30*/  LDL R5, [R1+0x5a0] ;  /* 0x0005a00001057983 */ /* 0x000ee80000100800 */
[----:B------:R0:W-:Y:S01]  /*10f40*/  STL.64 [R1+0x680], R2 ;  /* 0x0006800201007387 */ /* 0x0001e20000100a00 */
[----:B-1----:R-:W-:-:S03]  /*10f50*/  IMAD.WIDE R10, R25, 0x2, R16 ;  /* 0x00000002190a7825 */ /* 0x002fc600078e0210 */
[----:B0-----:R-:W3:Y:S04]  /*10f60*/  LDL R2, [R1+0x598] ;  /* 0x0005980001027983 */ /* 0x001ee80000100800 */
[----:B------:R0:W-:Y:S01]  /*10f70*/  STL.64 [R1+0x688], R10 ;  /* 0x0006880a01007387 */ /* 0x0001e20000100a00 */
[----:B------:R-:W-:-:S03]  /*10f80*/  IMAD.WIDE R12, R28, 0x2, R16 ;  /* 0x000000021c0c7825 */ /* 0x000fc600078e0210 */
[----:B------:R-:W-:Y:S04]  /*10f90*/  STL.64 [R1+0x4ac8], R24 ;  /* 0x004ac81801007387 */ /* 0x000fe80000100a00 */
[----:B------:R-:W-:Y:S01]  /*10fa0*/  STL.64 [R1+0x4ad0], R26 ;  /* 0x004ad01a01007387 */ /* 0x000fe20000100a00 */
[----:B0-----:R-:W-:-:S05]  /*10fb0*/  IMAD.WIDE R10, R26, 0x2, R16 ;  /* 0x000000021a0a7825 */ /* 0x001fca00078e0210 */
[----:B------:R2:W-:Y:S04]  /*10fc0*/  STL.64 [R1+0x690], R10 ;  /* 0x0006900a01007387 */ /* 0x0005e80000100a00 */
[----:B------:R-:W-:Y:S04]  /*10fd0*/  STL.64 [R1+0x4b20], R28 ;  /* 0x004b201c01007387 */ /* 0x000fe80000100a00 */
[----:B------:R4:W-:Y:S04]  /*10fe0*/  STL.64 [R1+0x698], R12 ;  /* 0x0006980c01007387 */ /* 0x0009e80000100a00 */
[----:B------:R-:W3:Y:S04]  /*10ff0*/  LDL R3, [R1+0x590] ;  /* 0x0005900001037983 */ /* 0x000ee80000100800 */
[----:B------:R-:W3:Y:S01]  /*11000*/  LDL R22, [R1+0x588] ;  /* 0x0005880001167983 */ /* 0x000ee20000100800 */
[----:B--2---:R-:W-:-:S05]  /*11010*/  IMAD.WIDE R10, R23, 0x2, R16 ;  /* 0x00000002170a7825 */ /* 0x004fca00078e0210 */
[----:B------:R5:W-:Y:S04]  /*11020*/  STL.64 [R1+0x6a0], R10 ;  /* 0x0006a00a01007387 */ /* 0x000be80000100a00 */
[----:B------:R-:W2:Y:S01]  /*11030*/  LDL R23, [R1+0x580] ;  /* 0x0005800001177983 */ /* 0x000ea20000100800 */
[----:B----4-:R-:W-:-:S04]  /*11040*/  IMAD.WIDE R12, R8, 0x2, R16 ;  /* 0x00000002080c7825 */ /* 0x010fc800078e0210 */
[--C-:B-----5:R-:W-:Y:S01]  /*11050*/  IMAD.WIDE R10, R9, 0x2, R16.reuse ;  /* 0x00000002090a7825 */ /* 0x120fe200078e0210 */
        /* <DEDUP_REMOVED lines=9> */
[----:B------:R-:W5:Y:S04]  /*110f0*/  LDL R28, [R1+0x578] ;  /* 0x00057800011c7983 */ /* 0x000f680000100800 */
[----:B------:R-:W-:Y:S04]  /*11100*/  STL.64 [R1+0x6d0], R8 ;  /* 0x0006d00801007387 */ /* 0x000fe80000100a00 */
[----:B------:R-:W2:Y:S01]  /*11110*/  LDL R29, [R1+0x570] ;  /* 0x00057000011d7983 */ /* 0x000ea20000100800 */
[----:B----4-:R-:W-:-:S05]  /*11120*/  IMAD.WIDE R6, R15, 0x2, R16 ;  /* 0x000000020f067825 */ /* 0x010fca00078e0210 */
[----:B------:R3:W-:Y:S02]  /*11130*/  STL.64 [R1+0x6d8], R6 ;  /* 0x0006d80601007387 */ /* 0x0007e40000100a00 */
[----:B---3--:R-:W-:-:S04]  /*11140*/  IMAD.WIDE R6, R5, 0x2, R16 ;  /* 0x0000000205067825 */ /* 0x008fc800078e0210 */
[--C-:B------:R-:W-:Y:S01]  /*11150*/  IMAD.WIDE R4, R2, 0x2, R16.reuse ;  /* 0x0000000202047825 */ /* 0x100fe200078e0210 */
[----:B--2---:R-:W-:Y:S04]  /*11160*/  STL [R1+0x4b28], R29 ;  /* 0x004b281d01007387 */ /* 0x004fe80000100800 */
[----:B------:R-:W2:Y:S04]  /*11170*/  LDL R26, [R1+0x568] ;  /* 0x00056800011a7983 */ /* 0x000ea80000100800 */
[----:B------:R-:W3:Y:S04]  /*11180*/  LDL R14, [R1+0x560] ;  /* 0x00056000010e7983 */ /* 0x000ee80000100800 */
[----:B------:R-:W4:Y:S04]  /*11190*/  LDL R15, [R1+0x558] ;  /* 0x00055800010f7983 */ /* 0x000f280000100800 */
        /* <DEDUP_REMOVED lines=10> */
[----:B------:R-:W2:Y:S04]  /*11240*/  LDL R10, [R1+0x4f8] ;  /* 0x0004f800010a7983 */ /* 0x000ea80000100800 */
[----:B------:R1:W-:Y:S01]  /*11250*/  STL.64 [R1+0x6e8], R4 ;  /* 0x0006e80401007387 */ /* 0x0003e20000100a00 */
[----:B0-----:R-:W-:-:S03]  /*11260*/  IMAD.WIDE R6, R3, 0x2, R16 ;  /* 0x0000000203067825 */ /* 0x001fc600078e0210 */
[----:B------:R-:W2:Y:S01]  /*11270*/  LDL R11, [R1+0x4f0] ;  /* 0x0004f000010b7983 */ /* 0x000ea20000100800 */
[----:B------:R-:W-:-:S03]  /*11280*/  IMAD.WIDE R2, R23, 0x2, R16 ;  /* 0x0000000217027825 */ /* 0x000fc600078e0210 */
[----:B------:R-:W2:Y:S01]  /*11290*/  LDL R8, [R1+0x4e8] ;  /* 0x0004e80001087983 */ /* 0x000ea20000100800 */
[----:B-1----:R-:W-:-:S03]  /*112a0*/  IMAD.WIDE R4, R22, 0x2, R16 ;  /* 0x0000000216047825 */ /* 0x002fc600078e0210 */
[----:B------:R-:W2:Y:S04]  /*112b0*/  LDL R9, [R1+0x5f4] ;  /* 0x0005f40001097983 */ /* 0x000ea80000100800 */
[----:B------:R0:W-:Y:S01]  /*112c0*/  STL.64 [R1+0x6f0], R6 ;  /* 0x0006f00601007387 */ /* 0x0001e20000100a00 */
[----:B-----5:R-:W-:-:S03]  /*112d0*/  IMAD.WIDE R28, R28, 0x2, R16 ;  /* 0x000000021c1c7825 */ /* 0x020fc600078e0210 */
[----:B0-----:R-:W5:Y:S04]  /*112e0*/  LDL.LU R6, [R1+0x14] ;  /* 0x0000140001067983 */ /* 0x001f680000300800 */
[----:B------:R0:W-:Y:S04]  /*112f0*/  STL.64 [R1+0x6f8], R4 ;  /* 0x0006f80401007387 */ /* 0x0001e80000100a00 */
[----:B------:R-:W2:Y:S04]  /*11300*/  LDL.LU R7, [R1+0x18] ;  /* 0x0000180001077983 */ /* 0x000ea80000300800 */
[----:B------:R1:W-:Y:S04]  /*11310*/  STL.64 [R1+0x700], R2 ;  /* 0x0007000201007387 */ /* 0x0003e80000100a00 */
[----:B0-----:R-:W2:Y:S04]  /*11320*/  LDL.LU R4, [R1+0x1c] ;  /* 0x00001c0001047983 */ /* 0x001ea80000300800 */
[----:B------:R-:W2:Y:S04]  /*11330*/  LDL.LU R5, [R1+0x20] ;  /* 0x0000200001057983 */ /* 0x000ea80000300800 */
[----:B-1----:R-:W2:Y:S04]  /*11340*/  LDL.LU R2, [R1+0x24] ;  /* 0x0000240001027983 */ /* 0x002ea80000300800 */
[----:B------:R-:W2:Y:S04]  /*11350*/  LDL.LU R3, [R1+0xd0] ;  /* 0x0000d00001037983 */ /* 0x000ea80000300800 */
[----:B------:R-:W2:Y:S04]  /*11360*/  LDL.LU R22, [R1+0xd8] ;  /* 0x0000d80001167983 */ /* 0x000ea80000300800 */
[----:B------:R-:W2:Y:S04]  /*11370*/  LDL.LU R23, [R1+0x108] ;  /* 0x0001080001177983 */ /* 0x000ea80000300800 */
[----:B------:R0:W-:Y:S04]  /*11380*/  STL.64 [R1+0x708], R28 ;  /* 0x0007081c01007387 */ /* 0x0001e80000100a00 */
[----:B0-----:R-:W2:Y:S02]  /*11390*/  LDL.LU R29, [R1+0x4b28] ;  /* 0x004b2800011d7983 */ /* 0x001ea40000300800 */
[----:B--2---:R-:W-:-:S05]  /*113a0*/  IMAD.WIDE R28, R29, 0x2, R16 ;  /* 0x000000021d1c7825 */ /* 0x004fca00078e0210 */
[----:B------:R0:W-:Y:S02]  /*113b0*/  STL.64 [R1+0x710], R28 ;  /* 0x0007101c01007387 */ /* 0x0001e40000100a00 */
[----:B0-----:R-:W-:-:S05]  /*113c0*/  IMAD.WIDE R28, R26, 0x2, R16 ;  /* 0x000000021a1c7825 */ /* 0x001fca00078e0210 */
[----:B------:R3:W-:Y:S02]  /*113d0*/  STL.64 [R1+0x718], R28 ;  /* 0x0007181c01007387 */ /* 0x0007e40000100a00 */
[----:B---3--:R-:W-:-:S04]  /*113e0*/  IMAD.WIDE R28, R14, 0x2, R16 ;  /* 0x000000020e1c7825 */ /* 0x008fc800078e0210 */
[--C-:B----4-:R-:W-:Y:S01]  /*113f0*/  IMAD.WIDE R14, R15, 0x2, R16.reuse ;  /* 0x000000020f0e7825 */ /* 0x110fe200078e0210 */
[----:B------:R0:W-:Y:S04]  /*11400*/  STL.64 [R1+0x720], R28 ;  /* 0x0007201c01007387 */ /* 0x0001e80000100a00 */
[----:B0-----:R-:W2:Y:S04]  /*11410*/  LDL.LU.64 R28, [R1+0x4b20] ;  /* 0x004b2000011c7983 */ /* 0x001ea80000300a00 */
[----:B------:R0:W-:Y:S04]  /*11420*/  STL.64 [R1+0x728], R14 ;  /* 0x0007280e01007387 */ /* 0x0001e80000100a00 */
[----:B0-----:R-:W3:Y:S01]  /*11430*/  LDL.LU.64 R14, [R1+0x4b18] ;  /* 0x004b1800010e7983 */ /* 0x001ee20000300a00 */
[----:B------:R-:W-:-:S05]  /*11440*/  IMAD.WIDE R26, R27, 0x2, R16 ;  /* 0x000000021b1a7825 */ /* 0x000fca00078e0210 */
[----:B------:R0:W-:Y:S02]  /*11450*/  STL.64 [R1+0x730], R26 ;  /* 0x0007301a01007387 */ /* 0x0001e40000100a00 */
[----:B0-----:R-:W-:-:S05]  /*11460*/  IMAD.WIDE R26, R24, 0x2, R16 ;  /* 0x00000002181a7825 */ /* 0x001fca00078e0210 */
[----:B------:R0:W-:Y:S02]  /*11470*/  STL.64 [R1+0x738], R26 ;  /* 0x0007381a01007387 */ /* 0x0001e40000100a00 */
[----:B0-----:R-:W-:-:S04]  /*11480*/  IMAD.WIDE R26, R25, 0x2, R16 ;  /* 0x00000002191a7825 */ /* 0x001fc800078e0210 */
        /* <DEDUP_REMOVED lines=8> */
[--C-:B----4-:R-:W-:Y:S01]  /*11510*/  IMAD.WIDE R20, R12, 0x2, R16.reuse ;  /* 0x000000020c147825 */ /* 0x110fe200078e0210 */
[----:B------:R-:W-:Y:S03]  /*11520*/  STL.64 [R1+0x760], R24 ;  /* 0x0007601801007387 */ /* 0x000fe60000100a00 */
[--C-:B---3--:R-:W-:Y:S02]  /*11530*/  IMAD.WIDE R18, R14, 0x2, R16.reuse ;  /* 0x000000020e127825 */ /* 0x108fe400078e0210 */
[----:B------:R-:W3:Y:S04]  /*11540*/  LDL.LU R14, [R1+0x4b10] ;  /* 0x004b1000010e7983 */ /* 0x000ee80000300800 */
[----:B------:R0:W-:Y:S02]  /*11550*/  STL.64 [R1+0x768], R20 ;  /* 0x0007681401007387 */ /* 0x0001e40000100a00 */
[----:B0-----:R-:W-:-:S02]  /*11560*/  IMAD.WIDE R20, R15, 0x2, R16 ;  /* 0x000000020f147825 */ /* 0x001fc400078e0210 */
[----:B------:R-:W3:Y:S04]  /*11570*/  LDL.LU R15, [R1+0x4b0c] ;  /* 0x004b0c00010f7983 */ /* 0x000ee80000300800 */
[----:B------:R0:W-:Y:S04]  /*11580*/  STL.64 [R1+0x770], R18 ;  /* 0x0007701201007387 */ /* 0x0001e80000100a00 */
[----:B------:R-:W-:Y:S01]  /*11590*/  STL.64 [R1+0x778], R20 ;  /* 0x0007781401007387 */ /* 0x000fe20000100a00 */
        /* <DEDUP_REMOVED lines=9> */
[----:B----4-:R-:W-:Y:S01]  /*11630*/  IMAD.WIDE R10, R0, 0x2, R16 ;  /* 0x00000002000a7825 */ /* 0x010fe200078e0210 */
[----:B------:R-:W-:Y:S04]  /*11640*/  STL.64 [R1+0x7a8], R12 ;  /* 0x0007a80c01007387 */ /* 0x000fe80000100a00 */
[----:B--2---:R-:W-:Y:S04]  /*11650*/  STL [R1+0x4ad8], R28 ;  /* 0x004ad81c01007387 */ /* 0x004fe80000100800 */
[----:B------:R5:W-:Y:S01]  /*11660*/  STL.64 [R1+0x7a0], R10 ;  /* 0x0007a00a01007387 */ /* 0x000be20000100a00 */
[----:B---3--:R-:W-:-:S04]  /*11670*/  IMAD.WIDE R8, R29, 0x2, R14 ;  /* 0x000000021d087825 */ /* 0x008fc800078e020e */
[--C-:B-----5:R-:W-:Y:S01]  /*11680*/  IMAD.WIDE R10, R6, 0x2, R14.reuse ;  /* 0x00000002060a7825 */ /* 0x120fe200078e020e */
        /* <DEDUP_REMOVED lines=12> */
[----:B------:R-:W-:Y:S04]  /*11750*/  STL.64 [R1+0x250], R6 ;  /* 0x0002500601007387 */ /* 0x000fe80000100a00 */
[----:B------:R-:W2:Y:S04]  /*11760*/  LDL.LU R28, [R1+0x148] ;  /* 0x00014800011c7983 */ /* 0x000ea80000300800 */
[----:B------:R-:W-:Y:S04]  /*11770*/  STL.64 [R1+0x248], R4 ;  /* 0x0002480401007387 */ /* 0x000fe80000100a00 */
[----:B------:R-:W3:Y:S01]  /*11780*/  LDL.LU R29, [R1+0x154] ;  /* 0x00015400011d7983 */ /* 0x000ee20000300800 */
[----:B------:R-:W-:-:S05]  /*11790*/  IMAD.WIDE R2, R23, 0x2, R14 ;  /* 0x0000000217027825 */ /* 0x000fca00078e020e */
[----:B------:R-:W-:Y:S04]  /*117a0*/  STL.64 [R1+0x240], R2 ;  /* 0x0002400201007387 */ /* 0x000fe80000100a00 */
[----:B---3--:R0:W-:Y:S04]  /*117b0*/  STL [R1+0x4af4], R29 ;  /* 0x004af41d01007387 */ /* 0x0081e80000100800 */
[----:B0-----:R-:W3:Y:S04]  /*117c0*/  LDL.LU R29, [R1+0x140] ;  /* 0x00014000011d7983 */ /* 0x001ee80000300800 */
[----:B--2---:R0:W-:Y:S04]  /*117d0*/  STL [R1+0x4af8], R28 ;  /* 0x004af81c01007387 */ /* 0x0041e80000100800 */
[----:B0-----:R-:W2:Y:S04]  /*117e0*/  LDL.LU R28, [R1+0x120] ;  /* 0x00012000011c7983 */ /* 0x001ea80000300800 */
[----:B---3--:R0:W-:Y:S04]  /*117f0*/  STL [R1+0x4afc], R29 ;  /* 0x004afc1d01007387 */ /* 0x0081e80000100800 */
[----:B0-----:R-:W3:Y:S04]  /*11800*/  LDL.LU R29, [R1+0x118] ;  /* 0x00011800011d7983 */ /* 0x001ee80000300800 */
[----:B--2---:R0:W-:Y:S04]  /*11810*/  STL [R1+0x4b00], R28 ;  /* 0x004b001c01007387 */ /* 0x0041e80000100800 */
[----:B0-----:R-:W2:Y:S04]  /*11820*/  LDL.LU R28, [R1+0x110] ;  /* 0x00011000011c7983 */ /* 0x001ea80000300800 */
[----:B---3--:R0:W-:Y:S04]  /*11830*/  STL [R1+0x4b04], R29 ;  /* 0x004b041d01007387 */ /* 0x0081e80000100800 */
[----:B0-----:R-:W3:Y:S04]  /*11840*/  LDL.LU R29, [R1+0x10c] ;  /* 0x00010c00011d7983 */ /* 0x001ee80000300800 */
        /* <DEDUP_REMOVED lines=25> */
[----:B---3--:R-:W-:-:S05]  /*119e0*/  IMAD.WIDE R28, R29, 0x2, R14 ;  /* 0x000000021d1c7825 */ /* 0x008fca00078e020e */
[----:B------:R0:W-:Y:S04]  /*119f0*/  STL.64 [R1+0x238], R28 ;  /* 0x0002381c01007387 */ /* 0x0001e80000100a00 */
[----:B0-----:R-:W3:Y:S02]  /*11a00*/  LDL.LU R28, [R1+0x4b08] ;  /* 0x004b0800011c7983 */ /* 0x001ee40000300800 */
        /* <DEDUP_REMOVED lines=16> */
[----:B------:R2:W-:Y:S02]  /*11b10*/  STL.64 [R1+0x208], R28 ;  /* 0x0002081c01007387 */ /* 0x0005e40000100a00 */
[----:B--2---:R-:W-:-:S05]  /*11b20*/  IMAD.WIDE R28, R16, 0x2, R14 ;  /* 0x00000002101c7825 */ /* 0x004fca00078e020e */
[----:B------:R4:W-:Y:S02]  /*11b30*/  STL.64 [R1+0x200], R28 ;  /* 0x0002001c01007387 */ /* 0x0009e40000100a00 */
[----:B----4-:R-:W-:-:S04]  /*11b40*/  IMAD.WIDE R28, R17, 0x2, R14 ;  /* 0x00000002111c7825 */ /* 0x010fc800078e020e */
[--C-:B-----5:R-:W-:Y:S01]  /*11b50*/  IMAD.WIDE R16, R26, 0x2, R14.reuse ;  /* 0x000000021a107825 */ /* 0x120fe200078e020e */
        /* <DEDUP_REMOVED lines=8> */
[----:B------:R0:W-:Y:S03]  /*11be0*/  STL.64 [R1+0x1d8], R16 ;  /* 0x0001d81001007387 */ /* 0x0001e60000100a00 */
[--C-:B------:R-:W-:Y:S01]  /*11bf0*/  IMAD.WIDE R24, R21, 0x2, R14.reuse ;  /* 0x0000000215187825 */ /* 0x100fe200078e020e */
[----:B------:R-:W-:Y:S03]  /*11c00*/  STL.64 [R1+0x1d0], R26 ;  /* 0x0001d01a01007387 */ /* 0x000fe60000100a00 */
[--C-:B------:R-:W-:Y:S01]  /*11c10*/  IMAD.WIDE R20, R19, 0x2, R14.reuse ;  /* 0x0000000213147825 */ /* 0x100fe200078e020e */
[----:B------:R-:W-:Y:S03]  /*11c20*/  STL.64 [R1+0x1c8], R24 ;  /* 0x0001c81801007387 */ /* 0x000fe60000100a00 */
[----:B0-----:R-:W-:-:S04]  /*11c30*/  IMAD.WIDE R16, R18, 0x2, R14 ;  /* 0x0000000212107825 */ /* 0x001fc800078e020e */
[--C-:B------:R-:W-:Y:S01]  /*11c40*/  IMAD.WIDE R18, R12, 0x2, R14.reuse ;  /* 0x000000020c127825 */ /* 0x100fe200078e020e */
[----:B------:R0:W-:Y:S04]  /*11c50*/  STL.64 [R1+0x1c0], R16 ;  /* 0x0001c01001007387 */ /* 0x0001e80000100a00 */
[----:B------:R-:W-:Y:S04]  /*11c60*/  STL.64 [R1+0x1b8], R20 ;  /* 0x0001b81401007387 */ /* 0x000fe80000100a00 */
        /* <DEDUP_REMOVED lines=88> */
[----:B------:R0:W-:Y:S04]  /*121f0*/  STL.64 [R1+0x100], R28 ;  /* 0x0001001c01007387 */ /* 0x0001e80000100a00 */
[----:B0-----:R-:W2:Y:S04]  /*12200*/  LDL.LU R28, [R1+0x4ad8] ;  /* 0x004ad800011c7983 */ /* 0x001ea80000300800 */
[----:B------:R0:W-:Y:S02]  /*12210*/  STL.64 [R1+0xf8], R26 ;  /* 0x0000f81a01007387 */ /* 0x0001e40000100a00 */
[----:B0-----:R-:W-:-:S04]  /*12220*/  IMAD.WIDE R26, R24, 0x2, R14 ;  /* 0x00000002181a7825 */ /* 0x001fc800078e020e */
[--C-:B------:R-:W-:Y:S01]  /*12230*/  IMAD.WIDE R24, R25, 0x2, R14.reuse ;  /* 0x0000000219187825 */ /* 0x100fe200078e020e */
[----:B------:R0:W-:Y:S04]  /*12240*/  STL.64 [R1+0xf0], R26 ;  /* 0x0000f01a01007387 */ /* 0x0001e80000100a00 */
[----:B0-----:R-:W3:Y:S04]  /*12250*/  LDL.LU.64 R26, [R1+0x4ad0] ;  /* 0x004ad000011a7983 */ /* 0x001ee80000300a00 */
[----:B------:R0:W-:Y:S02]  /*12260*/  STL.64 [R1+0xe8], R24 ;  /* 0x0000e81801007387 */ /* 0x0001e40000100a00 */
[----:B0-----:R-:W-:-:S04]  /*12270*/  IMAD.WIDE R24, R20, 0x2, R14 ;  /* 0x0000000214187825 */ /* 0x001fc800078e020e */
[--C-:B------:R-:W-:Y:S01]  /*12280*/  IMAD.WIDE R20, R21, 0x2, R14.reuse ;  /* 0x0000000215147825 */ /* 0x100fe200078e020e */
[----:B------:R0:W-:Y:S04]  /*12290*/  STL.64 [R1+0xe0], R24 ;  /* 0x0000e01801007387 */ /* 0x0001e80000100a00 */
[----:B0-----:R-:W4:Y:S04]  /*122a0*/  LDL.LU.64 R24, [R1+0x4ac8] ;  /* 0x004ac80001187983 */ /* 0x001f280000300a00 */
[----:B------:R0:W-:Y:S02]  /*122b0*/  STL.64 [R1+0xd8], R20 ;  /* 0x0000d81401007387 */ /* 0x0001e40000100a00 */
[----:B0-----:R-:W-:-:S04]  /*122c0*/  IMAD.WIDE R20, R18, 0x2, R14 ;  /* 0x0000000212147825 */ /* 0x001fc800078e020e */
[--C-:B------:R-:W-:Y:S01]  /*122d0*/  IMAD.WIDE R18, R19, 0x2, R14.reuse ;  /* 0x0000000213127825 */ /* 0x100fe200078e020e */
[----:B------:R0:W-:Y:S04]  /*122e0*/  STL.64 [R1+0xd0], R20 ;  /* 0x0000d01401007387 */ /* 0x0001e80000100a00 */
[----:B0-----:R-:W5:Y:S04]  /*122f0*/  LDL.LU.64 R20, [R1+0x4ac0] ;  /* 0x004ac00001147983 */ /* 0x001f680000300a00 */
[----:B------:R0:W-:Y:S02]  /*12300*/  STL.64 [R1+0xc8], R18 ;  /* 0x0000c81201007387 */ /* 0x0001e40000100a00 */
[----:B0-----:R-:W-:-:S04]  /*12310*/  IMAD.WIDE R18, R12, 0x2, R14 ;  /* 0x000000020c127825 */ /* 0x001fc800078e020e */
[--C-:B------:R-:W-:Y:S01]  /*12320*/  IMAD.WIDE R12, R13, 0x2, R14.reuse ;  /* 0x000000020d0c7825 */ /* 0x100fe200078e020e */
[----:B------:R0:W-:Y:S04]  /*12330*/  STL.64 [R1+0xc0], R18 ;  /* 0x0000c01201007387 */ /* 0x0001e80000100a00 */
[----:B0-----:R-:W2:Y:S04]  /*12340*/  LDL.LU.64 R18, [R1+0x4ab8] ;  /* 0x004ab80001127983 */ /* 0x001ea80000300a00 */
        /* <DEDUP_REMOVED lines=30> */
[----:B------:R0:W-:Y:S04]  /*12530*/  STL.64 [R1+0x58], R22 ;  /* 0x0000581601007387 */ /* 0x0001e80000100a00 */
[----:B0-----:R-:W2:Y:S01]  /*12540*/  LDL.LU.64 R22, [R1+0x4a80] ;  /* 0x004a800001167983 */ /* 0x001ea20000300a00 */
[----:B------:R-:W-:-:S05]  /*12550*/  IMAD.WIDE R16, R17, 0x2, R14 ;  /* 0x0000000211107825 */ /* 0x000fca00078e020e */
[----:B------:R4:W-:Y:S02]  /*12560*/  STL.64 [R1+0x50], R16 ;  /* 0x0000501001007387 */ /* 0x0009e40000100a00 */
[----:B----4-:R-:W-:-:S05]  /*12570*/  IMAD.WIDE R16, R24, 0x2, R14 ;  /* 0x0000000218107825 */ /* 0x010fca00078e020e */
[----:B------:R2:W-:Y:S01]  /*12580*/  STL.64 [R1+0x48], R16 ;  /* 0x0000481001007387 */ /* 0x0005e20000100a00 */
[----:B------:R-:W-:-:S04]  /*12590*/  IMAD.WIDE R24, R25, 0x2, R14 ;  /* 0x0000000219187825 */ /* 0x000fc800078e020e */
[----:B--2---:R-:W-:-:S04]  /*125a0*/  IMAD.WIDE R16, R23, 0x2, R14 ;  /* 0x0000000217107825 */ /* 0x004fc800078e020e */
[--C-:B------:R-:W-:Y:S01]  /*125b0*/  IMAD.WIDE R22, R22, 0x2, R14.reuse ;  /* 0x0000000216167825 */ /* 0x100fe200078e020e */
[----:B------:R5:W-:Y:S04]  /*125c0*/  STL.64 [R1+0x40], R16 ;  /* 0x0000401001007387 */ /* 0x000be80000100a00 */
[----:B------:R0:W-:Y:S01]  /*125d0*/  STL.64 [R1+0x38], R22 ;  /* 0x0000381601007387 */ /* 0x0001e20000100a00 */
[----:B-----5:R-:W-:-:S04]  /*125e0*/  IMAD.WIDE R16, R21, 0x2, R14 ;  /* 0x0000000215107825 */ /* 0x020fc800078e020e */
[--C-:B0-----:R-:W-:Y:S01]  /*125f0*/  IMAD.WIDE R22, R13, 0x2, R14.reuse ;  /* 0x000000020d167825 */ /* 0x101fe200078e020e */
        /* <DEDUP_REMOVED lines=8> */
[----:B------:R0:W-:Y:S03]  /*12680*/  STL.64 [R1+0x10], R16 ;  /* 0x0000101001007387 */ /* 0x0001e60000100a00 */
[--C-:B------:R-:W-:Y:S01]  /*12690*/  IMAD.WIDE R4, R4, 0x2, R14.reuse ;  /* 0x0000000204047825 */ /* 0x100fe200078e020e */
[----:B------:R-:W-:Y:S03]  /*126a0*/  STL.64 [R1+0x8], R22 ;  /* 0x0000081601007387 */ /* 0x000fe60000100a00 */
[----:B------:R-:W-:-:S04]  /*126b0*/  IMAD.WIDE R6, R6, 0x2, R14 ;  /* 0x0000000206067825 */ /* 0x000fc800078e020e */
[----:B0-----:R-:W-:-:S04]  /*126c0*/  IMAD.WIDE R16, R3, 0x2, R14 ;  /* 0x0000000203107825 */ /* 0x001fc800078e020e */
[----:B------:R-:W-:-:S04]  /*126d0*/  IMAD.WIDE R2, R2, 0x2, R14 ;  /* 0x0000000202027825 */ /* 0x000fc800078e020e */
[--C-:B------:R-:W-:Y:S01]  /*126e0*/  IMAD.WIDE R8, R8, 0x2, R14.reuse ;  /* 0x0000000208087825 */ /* 0x100fe200078e020e */
[----:B------:R-:W-:Y:S03]  /*126f0*/  STL.64 [R1+0x4a20], R2 ;  /* 0x004a200201007387 */ /* 0x000fe60000100a00 */
[--C-:B------:R-:W-:Y:S01]  /*12700*/  IMAD.WIDE R10, R10, 0x2, R14.reuse ;  /* 0x000000020a0a7825 */ /* 0x100fe200078e020e */
[----:B------:R-:W-:Y:S04]  /*12710*/  STL.64 [R1], R16 ;  /* 0x0000001001007387 */ /* 0x000fe80000100a00 */
[----:B------:R-:W-:Y:S04]  /*12720*/  STL.64 [R1+0x4a18], R4 ;  /* 0x004a180401007387 */ /* 0x000fe80000100a00 */
[----:B------:R-:W-:Y:S04]  /*12730*/  STL.64 [R1+0x4a10], R6 ;  /* 0x004a100601007387 */ /* 0x000fe80000100a00 */
[----:B------:R0:W-:Y:S04]  /*12740*/  STL.64 [R1+0x4a28], R8 ;  /* 0x004a280801007387 */ /* 0x0001e80000100a00 */
[----:B0-----:R-:W2:Y:S04]  /*12750*/  LDL.LU R8, [R1+0x5e4] ;  /* 0x0005e40001087983 */ /* 0x001ea80000300800 */
[----:B------:R0:W-:Y:S04]  /*12760*/  STL.64 [R1+0x4a08], R10 ;  /* 0x004a080a01007387 */ /* 0x0001e80000100a00 */
[----:B0-----:R-:W4:Y:S04]  /*12770*/  LDL.LU R10, [R1+0x5d4] ;  /* 0x0005d400010a7983 */ /* 0x001f280000300800 */
[----:B------:R-:W5:Y:S01]  /*12780*/  LDL.LU R11, [R1+0x5e0] ;  /* 0x0005e000010b7983 */ /* 0x000f620000300800 */
[----:B------:R-:W-:-:S03]  /*12790*/  IMAD.WIDE R12, R12, 0x2, R14 ;  /* 0x000000020c0c7825 */ /* 0x000fc600078e020e */
[----:B------:R-:W2:Y:S01]  /*127a0*/  LDL.LU R9, [R1+0x5f0] ;  /* 0x0005f00001097983 */ /* 0x000ea20000300800 */
[----:B------:R-:W-:-:S03]  /*127b0*/  IMAD.WIDE R16, R19, 0x2, R14 ;  /* 0x0000000213107825 */ /* 0x000fc600078e020e */
[----:B------:R-:W-:Y:S04]  /*127c0*/  STL.64 [R1+0x4a30], R12 ;  /* 0x004a300c01007387 */ /* 0x000fe80000100a00 */
[----:B------:R-:W2:Y:S01]  /*127d0*/  LDL.LU R2, [R1+0x5c0] ;  /* 0x0005c00001027983 */ /* 0x000ea20000300800 */
[----:B------:R-:W-:-:S03]  /*127e0*/  IMAD.WIDE R18, R18, 0x2, R14 ;  /* 0x0000000212127825 */ /* 0x000fc600078e020e */
[----:B------:R-:W-:Y:S04]  /*127f0*/  STL.64 [R1+0x4a38], R16 ;  /* 0x004a381001007387 */ /* 0x000fe80000100a00 */
[----:B------:R-:W2:Y:S01]  /*12800*/  LDL.LU R3, [R1+0x5b8] ;  /* 0x0005b80001037983 */ /* 0x000ea20000300800 */
[----:B------:R-:W-:-:S03]  /*12810*/  IMAD.WIDE R20, R20, 0x2, R14 ;  /* 0x0000000214147825 */ /* 0x000fc600078e020e */
[----:B------:R0:W-:Y:S04]  /*12820*/  STL.64 [R1+0x4a40], R18 ;  /* 0x004a401201007387 */ /* 0x0001e80000100a00 */
[----:B------:R-:W2:Y:S01]  /*12830*/  LDL.LU R4, [R1+0x5b0] ;  /* 0x0005b00001047983 */ /* 0x000ea20000300800 */
[----:B---3--:R-:W-:-:S03]  /*12840*/  IMAD.WIDE R22, R27, 0x2, R14 ;  /* 0x000000021b167825 */ /* 0x008fc600078e020e */
[----:B------:R-:W-:Y:S04]  /*12850*/  STL.64 [R1+0x4a48], R20 ;  /* 0x004a481401007387 */ /* 0x000fe80000100a00 */
[----:B------:R-:W3:Y:S04]  /*12860*/  LDL.LU R5, [R1+0x5a8] ;  /* 0x0005a80001057983 */ /* 0x000ee80000300800 */
[----:B------:R-:W-:Y:S04]  /*12870*/  STL.64 [R1+0x4a50], R22 ;  /* 0x004a501601007387 */ /* 0x000fe80000100a00 */
[----:B------:R-:W3:Y:S04]  /*12880*/  LDL.LU R6, [R1+0x5a0] ;  /* 0x0005a00001067983 */ /* 0x000ee80000300800 */
[----:B------:R1:W-:Y:S04]  /*12890*/  STL.64 [R1+0x4a58], R24 ;  /* 0x004a581801007387 */ /* 0x0003e80000100a00 */
[----:B------:R-:W3:Y:S01]  /*128a0*/  LDL.LU R7, [R1+0x598] ;  /* 0x0005980001077983 */ /* 0x000ee20000300800 */
[----:B------:R-:W-:-:S04]  /*128b0*/  IMAD.WIDE R26, R26, 0x2, R14 ;  /* 0x000000021a1a7825 */ /* 0x000fc800078e020e */
[--C-:B------:R-:W-:Y:S01]  /*128c0*/  IMAD.WIDE R28, R28, 0x2, R14.reuse ;  /* 0x000000021c1c7825 */ /* 0x100fe200078e020e */
[----:B------:R-:W-:Y:S04]  /*128d0*/  STL.64 [R1+0x4a60], R26 ;  /* 0x004a601a01007387 */ /* 0x000fe80000100a00 */
[----:B0-----:R-:W3:Y:S04]  /*128e0*/  LDL.LU R19, [R1+0x590] ;  /* 0x0005900001137983 */ /* 0x001ee80000300800 */
[----:B------:R-:W-:Y:S04]  /*128f0*/  STL.64 [R1+0x4a68], R28 ;  /* 0x004a681c01007387 */ /* 0x000fe80000100a00 */
[----:B-1----:R-:W3:Y:S01]  /*12900*/  LDL.LU R24, [R1+0x588] ;  /* 0x0005880001187983 */ /* 0x002ee20000300800 */
[----:B----4-:R-:W-:-:S04]  /*12910*/  IMAD.WIDE R12, R10, 0x2, R14 ;  /* 0x000000020a0c7825 */ /* 0x010fc800078e020e */
[--C-:B-----5:R-:W-:Y:S01]  /*12920*/  IMAD.WIDE R10, R11, 0x2, R14.reuse ;  /* 0x000000020b0a7825 */ /* 0x120fe200078e020e */
[----:B------:R2:W-:Y:S04]  /*12930*/  STL.64 [R1+0x4c0], R12 ;  /* 0x0004c00c01007387 */ /* 0x0005e80000100a00 */
[----:B------:R-:W4:Y:S04]  /*12940*/  LDL.LU R25, [R1+0x580] ;  /* 0x0005800001197983 */ /* 0x000f280000300800 */
[----:B------:R0:W-:Y:S01]  /*12950*/  STL.64 [R1+0x4c8], R10 ;  /* 0x0004c80a01007387 */ /* 0x0001e20000100a00 */
[----:B--2---:R-:W-:-:S03]  /*12960*/  IMAD.WIDE R12, R8, 0x2, R14 ;  /* 0x00000002080c7825 */ /* 0x004fc600078e020e */
[----:B0-----:R-:W2:Y:S04]  /*12970*/  LDL.LU R10, [R1+0x578] ;  /* 0x00057800010a7983 */ /* 0x001ea80000300800 */
[----:B------:R-:W5:Y:S04]  /*12980*/  LDL.LU R11, [R1+0x570] ;  /* 0x00057000010b7983 */ /* 0x000f680000300800 */
[----:B------:R-:W5:Y:S04]  /*12990*/  LDL.LU R16, [R1+0x568] ;  /* 0x0005680001107983 */ /* 0x000f680000300800 */
[----:B------:R-:W5:Y:S01]  /*129a0*/  LDL.LU R17, [R1+0x560] ;  /* 0x0005600001117983 */ /* 0x000f620000300800 */
[----:B------:R-:W-:-:S03]  /*129b0*/  IMAD.WIDE R8, R9, 0x2, R14 ;  /* 0x0000000209087825 */ /* 0x000fc600078e020e */
[----:B------:R0:W-:Y:S01]  /*129c0*/  STL.64 [R1+0x4d0], R12 ;  /* 0x0004d00c01007387 */ /* 0x0001e20000100a00 */
[----:B------:R-:W-:-:S03]  /*129d0*/  IMAD.WIDE R20, R2, 0x2, R14 ;  /* 0x0000000202147825 */ /* 0x000fc600078e020e */
[----:B0-----:R-:W5:Y:S04]  /*129e0*/  LDL.LU R12, [R1+0x558] ;  /* 0x00055800010c7983 */ /* 0x001f680000300800 */
[----:B------:R-:W5:Y:S04]  /*129f0*/  LDL.LU R13, [R1+0x550] ;  /* 0x00055000010d7983 */ /* 0x000f680000300800 */
[----:B------:R0:W-:Y:S04]  /*12a00*/  STL.64 [R1+0x4d8], R8 ;  /* 0x0004d80801007387 */ /* 0x0001e80000100a00 */
[----:B0-----:R-:W5:Y:S04]  /*12a10*/  LDL.LU R8, [R1+0x548] ;  /* 0x0005480001087983 */ /* 0x001f680000300800 */
[----:B------:R-:W5:Y:S04]  /*12a20*/  LDL.LU R9, [R1+0x540] ;  /* 0x0005400001097983 */ /* 0x000f680000300800 */
[----:B------:R0:W-:Y:S04]  /*12a30*/  STL.64 [R1+0x4e0], R20 ;  /* 0x0004e01401007387 */ /* 0x0001e80000100a00 */
[----:B------:R-:W5:Y:S01]  /*12a40*/  LDL.LU R2, [R1+0x538] ;  /* 0x0005380001027983 */ /* 0x000f620000300800 */
[----:B------:R-:W-:-:S04]  /*12a50*/  IMAD.WIDE R22, R4, 0x2, R14 ;  /* 0x0000000204167825 */ /* 0x000fc800078e020e */
[--C-:B0-----:R-:W-:Y:S02]  /*12a60*/  IMAD.WIDE R20, R3, 0x2, R14.reuse ;  /* 0x0000000203147825 */ /* 0x101fe400078e020e */
[----:B------:R-:W5:Y:S04]  /*12a70*/  LDL.LU R3, [R1+0x530] ;  /* 0x0005300001037983 */ /* 0x000f680000300800 */
[----:B------:R0:W-:Y:S04]  /*12a80*/  STL.64 [R1+0x5b8], R20 ;  /* 0x0005b81401007387 */ /* 0x0001e80000100a00 */
[----:B0-----:R-:W5:Y:S04]  /*12a90*/  LDL.LU R20, [R1+0x528] ;  /* 0x0005280001147983 */ /* 0x001f680000300800 */
[----:B------:R-:W5:Y:S04]  /*12aa0*/  LDL.LU R21, [R1+0x520] ;  /* 0x0005200001157983 */ /* 0x000f680000300800 */
[----:B------:R0:W-:Y:S04]  /*12ab0*/  STL.64 [R1+0x5b0], R22 ;  /* 0x0005b01601007387 */ /* 0x0001e80000100a00 */
[----:B------:R-:W5:Y:S01]  /*12ac0*/  LDL.LU R4, [R1+0x518] ;  /* 0x0005180001047983 */ /* 0x000f620000300800 */
[----:B---3--:R-:W-:-:S04]  /*12ad0*/  IMAD.WIDE R26, R6, 0x2, R14 ;  /* 0x00000002061a7825 */ /* 0x008fc800078e020e */
[--C-:B0-----:R-:W-:Y:S02]  /*12ae0*/  IMAD.WIDE R22, R5, 0x2, R14.reuse ;  /* 0x0000000205167825 */ /* 0x101fe400078e020e */
[----:B------:R-:W3:Y:S04]  /*12af0*/  LDL.LU R5, [R1+0x510] ;  /* 0x0005100001057983 */ /* 0x000ee80000300800 */
[----:B------:R0:W-:Y:S04]  /*12b00*/  STL.64 [R1+0x5a8], R22 ;  /* 0x0005a81601007387 */ /* 0x0001e80000100a00 */
[----:B0-----:R-:W3:Y:S04]  /*12b10*/  LDL.LU R22, [R1+0x508] ;  /* 0x0005080001167983 */ /* 0x001ee80000300800 */
[----:B------:R-:W3:Y:S04]  /*12b20*/  LDL.LU R23, [R1+0x500] ;  /* 0x0005000001177983 */ /* 0x000ee80000300800 */
[----:B------:R0:W-:Y:S04]  /*12b30*/  STL.64 [R1+0x5a0], R26 ;  /* 0x0005a01a01007387 */ /* 0x0001e80000100a00 */
[----:B------:R-:W3:Y:S01]  /*12b40*/  LDL.LU R6, [R1+0x4f8] ;  /* 0x0004f80001067983 */ /* 0x000ee20000300800 */
[----:B0-----:R-:W-:-:S03]  /*12b50*/  IMAD.WIDE R26, R7, 0x2, R14 ;  /* 0x00000002071a7825 */ /* 0x001fc600078e020e */
[----:B------:R-:W3:Y:S04]  /*12b60*/  LDL.LU R7, [R1+0x4f0] ;  /* 0x0004f00001077983 */ /* 0x000ee80000300800 */
[----:B------:R0:W-:Y:S04]  /*12b70*/  STL.64 [R1+0x598], R26 ;  /* 0x0005981a01007387 */ /* 0x0001e80000100a00 */
[----:B------:R-:W3:Y:S01]  /*12b80*/  LDL.LU R18, [R1+0x4e8] ;  /* 0x0004e80001127983 */ /* 0x000ee20000300800 */
[----:B0-----:R-:W-:-:S03]  /*12b90*/  IMAD.WIDE R26, R19, 0x2, R14 ;  /* 0x00000002131a7825 */ /* 0x001fc600078e020e */
[----:B------:R-:W3:Y:S04]  /*12ba0*/  LDL.LU R19, [R1+0x5f4] ;  /* 0x0005f40001137983 */ /* 0x000ee80000300800 */
[----:B------:R0:W-:Y:S02]  /*12bb0*/  STL.64 [R1+0x590], R26 ;  /* 0x0005901a01007387 */ /* 0x0001e40000100a00 */
[----:B0-----:R-:W-:-:S05]  /*12bc0*/  IMAD.WIDE R26, R24, 0x2, R14 ;  /* 0x00000002181a7825 */ /* 0x001fca00078e020e */
[----:B------:R2:W-:Y:S01]  /*12bd0*/  STL.64 [R1+0x588], R26 ;  /* 0x0005881a01007387 */ /* 0x0005e20000100a00 */
[----:B----4-:R-:W-:-:S05]  /*12be0*/  IMAD.WIDE R28, R25, 0x2, R14 ;  /* 0x00000002191c7825 */ /* 0x010fca00078e020e */
[----:B------:R-:W-:Y:S01]  /*12bf0*/  STL.64 [R1+0x580], R28 ;  /* 0x0005801c01007387 */ /* 0x000fe20000100a00 */
[----:B--2---:R-:W-:-:S04]  /*12c00*/  IMAD.WIDE R26, R10, 0x2, R14 ;  /* 0x000000020a1a7825 */ /* 0x004fc800078e020e */
[--C-:B-----5:R-:W-:Y:S02]  /*12c10*/  IMAD.WIDE R24, R11, 0x2, R14.reuse ;  /* 0x000000020b187825 */ /* 0x120fe400078e020e */
[----:B------:R-:W2:Y:S04]  /*12c20*/  LDL.LU.64 R10, [R1+0x4b8] ;  /* 0x0004b800010a7983 */ /* 0x000ea80000300a00 */
[----:B------:R0:W-:Y:S04]  /*12c30*/  STL.64 [R1+0x578], R26 ;  /* 0x0005781a01007387 */ /* 0x0001e80000100a00 */
[----:B------:R1:W-:Y:S01]  /*12c40*/  STL.64 [R1+0x570], R24 ;  /* 0x0005701801007387 */ /* 0x0003e20000100a00 */
[----:B0-----:R-:W-:-:S04]  /*12c50*/  IMAD.WIDE R26, R16, 0x2, R14 ;  /* 0x00000002101a7825 */ /* 0x001fc800078e020e */
[--C-:B-1----:R-:W-:Y:S02]  /*12c60*/  IMAD.WIDE R24, R17, 0x2, R14.reuse ;  /* 0x0000000211187825 */ /* 0x102fe400078e020e */
[----:B------:R-:W4:Y:S04]  /*12c70*/  LDL.LU.64 R16, [R1+0x280] ;  /* 0x0002800001107983 */ /* 0x000f280000300a00 */
[----:B------:R0:W-:Y:S04]  /*12c80*/  STL.64 [R1+0x568], R26 ;  /* 0x0005681a01007387 */ /* 0x0001e80000100a00 */
[----:B------:R1:W-:Y:S01]  /*12c90*/  STL.64 [R1+0x560], R24 ;  /* 0x0005601801007387 */ /* 0x0003e20000100a00 */
[----:B0-----:R-:W-:-:S04]  /*12ca0*/  IMAD.WIDE R26, R12, 0x2, R14 ;  /* 0x000000020c1a7825 */ /* 0x001fc800078e020e */
[--C-:B-1----:R-:W-:Y:S02]  /*12cb0*/  IMAD.WIDE R24, R13, 0x2, R14.reuse ;  /* 0x000000020d187825 */ /* 0x102fe400078e020e */
[----:B------:R-:W5:Y:S04]  /*12cc0*/  LDL.LU.64 R12, [R1+0x4b0] ;  /* 0x0004b000010c7983 */ /* 0x000f680000300a00 */
        /* <DEDUP_REMOVED lines=18> */
[--C-:B---3--:R-:W-:Y:S02]  /*12df0*/  IMAD.WIDE R24, R5, 0x2, R14.reuse ;  /* 0x0000000205187825 */ /* 0x108fe400078e020e */
[----:B------:R-:W3:Y:S04]  /*12e00*/  LDL.LU.64 R4, [R1+0x4a0] ;  /* 0x0004a00001047983 */ /* 0x000ee80000300a00 */
[----:B------:R0:W-:Y:S04]  /*12e10*/  STL.64 [R1+0x518], R26 ;  /* 0x0005181a01007387 */ /* 0x0001e80000100a00 */
[----:B------:R1:W-:Y:S01]  /*12e20*/  STL.64 [R1+0x510], R24 ;  /* 0x0005101801007387 */ /* 0x0003e20000100a00 */
[----:B0-----:R-:W-:-:S04]  /*12e30*/  IMAD.WIDE R26, R22, 0x2, R14 ;  /* 0x00000002161a7825 */ /* 0x001fc800078e020e */
[--C-:B-1----:R-:W-:Y:S02]  /*12e40*/  IMAD.WIDE R24, R23, 0x2, R14.reuse ;  /* 0x0000000217187825 */ /* 0x102fe400078e020e */
[----:B------:R-:W3:Y:S04]  /*12e50*/  LDL.LU.64 R22, [R1+0x268] ;  /* 0x0002680001167983 */ /* 0x000ee80000300a00 */
[----:B------:R0:W-:Y:S04]  /*12e60*/  STL.64 [R1+0x508], R26 ;  /* 0x0005081a01007387 */ /* 0x0001e80000100a00 */
[----:B------:R1:W-:Y:S01]  /*12e70*/  STL.64 [R1+0x500], R24 ;  /* 0x0005001801007387 */ /* 0x0003e20000100a00 */
[----:B0-----:R-:W-:-:S04]  /*12e80*/  IMAD.WIDE R26, R6, 0x2, R14 ;  /* 0x00000002061a7825 */ /* 0x001fc800078e020e */
[--C-:B-1----:R-:W-:Y:S02]  /*12e90*/  IMAD.WIDE R24, R7, 0x2, R14.reuse ;  /* 0x0000000207187825 */ /* 0x102fe400078e020e */
[----:B------:R-:W3:Y:S04]  /*12ea0*/  LDL.LU.64 R6, [R1+0x498] ;  /* 0x0004980001067983 */ /* 0x000ee80000300a00 */
[----:B------:R-:W-:Y:S04]  /*12eb0*/  STL.64 [R1+0x4f8], R26 ;  /* 0x0004f81a01007387 */ /* 0x000fe80000100a00 */
[----:B------:R0:W-:Y:S01]  /*12ec0*/  STL.64 [R1+0x4f0], R24 ;  /* 0x0004f01801007387 */ /* 0x0001e20000100a00 */
[----:B------:R-:W-:-:S03]  /*12ed0*/  IMAD.WIDE R28, R18, 0x2, R14 ;  /* 0x00000002121c7825 */ /* 0x000fc600078e020e */
[----:B0-----:R-:W3:Y:S01]  /*12ee0*/  LDL.LU.64 R24, [R1+0x260] ;  /* 0x0002600001187983 */ /* 0x001ee20000300a00 */
[----:B------:R-:W-:-:S03]  /*12ef0*/  IMAD.WIDE R26, R19, 0x2, R14 ;  /* 0x00000002131a7825 */ /* 0x000fc600078e020e */
[----:B------:R-:W-:Y:S01]  /*12f00*/  STL.64 [R1+0x4e8], R28 ;  /* 0x0004e81c01007387 */ /* 0x000fe20000100a00 */
[----:B------:R-:W-:-:S03]  /*12f10*/  IMAD.WIDE R14, R0, 0x2, R14 ;  /* 0x00000002000e7825 */ /* 0x000fc600078e020e */
[----:B------:R-:W3:Y:S04]  /*12f20*/  LDL.LU.64 R18, [R1+0x490] ;  /* 0x0004900001127983 */ /* 0x000ee80000300a00 */
[----:B------:R-:W-:Y:S04]  /*12f30*/  STL.64 [R1+0x5c0], R26 ;  /* 0x0005c01a01007387 */ /* 0x000fe80000100a00 */
[----:B------:R-:W-:Y:S04]  /*12f40*/  STL.64 [R1+0x4a70], R14 ;  /* 0x004a700e01007387 */ /* 0x000fe80000100a00 */
[----:B--2---:R0:W-:Y:S01]  /*12f50*/  STL [R1+0x47fc], R10 ;  /* 0x0047fc0a01007387 */ /* 0x0041e20000100800 */
[----:B------:R-:W-:-:S03]  /*12f60*/  IMAD.MOV.U32 R0, RZ, RZ, R11 ;  /* 0x000000ffff007224 */ /* 0x000fc600078e000b */
[----:B0-----:R-:W2:Y:S04]  /*12f70*/  LDL.LU.64 R10, [R1+0x258] ;  /* 0x00025800010a7983 */ /* 0x001ea80000300a00 */
[----:B------:R0:W-:Y:S04]  /*12f80*/  STL [R1+0x47f4], R0 ;  /* 0x0047f40001007387 */ /* 0x0001e80000100800 */
[----:B----4-:R1:W-:Y:S01]  /*12f90*/  STL [R1+0x47f8], R16 ;  /* 0x0047f81001007387 */ /* 0x0103e20000100800 */
[----:B0-----:R-:W-:-:S03]  /*12fa0*/  IMAD.MOV.U32 R0, RZ, RZ, R17 ;  /* 0x000000ffff007224 */ /* 0x001fc600078e0011 */
[----:B-1----:R-:W4:Y:S04]  /*12fb0*/  LDL.LU.64 R16, [R1+0x488] ;  /* 0x0004880001107983 */ /* 0x002f280000300a00 */
[----:B------:R0:W-:Y:S04]  /*12fc0*/  STL [R1+0x47ec], R0 ;  /* 0x0047ec0001007387 */ /* 0x0001e80000100800 */
[----:B-----5:R1:W-:Y:S01]  /*12fd0*/  STL [R1+0x47f0], R12 ;  /* 0x0047f00c01007387 */ /* 0x0203e20000100800 */
[----:B0-----:R-:W-:-:S03]  /*12fe0*/  IMAD.MOV.U32 R0, RZ, RZ, R13 ;  /* 0x000000ffff007224 */ /* 0x001fc600078e000d */
[----:B-1----:R-:W5:Y:S04]  /*12ff0*/  LDL.LU.64 R12, [R1+0x250] ;  /* 0x00025000010c7983 */ /* 0x002f680000300a00 */
[----:B------:R0:W-:Y:S04]  /*13000*/  STL [R1+0x47e4], R0 ;  /* 0x0047e40001007387 */ /* 0x0001e80000100800 */
[----:B------:R1:W-:Y:S01]  /*13010*/  STL [R1+0x47e8], R8 ;  /* 0x0047e80801007387 */ /* 0x0003e20000100800 */
        /* <DEDUP_REMOVED lines=11> */
[----:B---3--:R1:W-:Y:S01]  /*130d0*/  STL [R1+0x47d0], R4 ;  /* 0x0047d00401007387 */ /* 0x0083e20000100800 */
[----:B0-----:R-:W-:-:S03]  /*130e0*/  IMAD.MOV.U32 R0, RZ, RZ, R5 ;  /* 0x000000ffff007224 */ /* 0x001fc600078e0005 */
[----:B-1----:R-:W3:Y:S04]  /*130f0*/  LDL.LU.64 R4, [R1+0x240] ;  /* 0x0002400001047983 */ /* 0x002ee80000300a00 */
[----:B------:R0:W-:Y:S04]  /*13100*/  STL [R1+0x47c4], R0 ;  /* 0x0047c40001007387 */ /* 0x0001e80000100800 */
[----:B------:R1:W-:Y:S01]  /*13110*/  STL [R1+0x47c8], R22 ;  /* 0x0047c81601007387 */ /* 0x0003e20000100800 */
        /* <DEDUP_REMOVED lines=15> */
[----:B--2---:R1:W-:Y:S01]  /*13210*/  STL [R1+0x47a8], R10 ;  /* 0x0047a80a01007387 */ /* 0x0043e20000100800 */
[----:B0-----:R-:W-:-:S03]  /*13220*/  IMAD.MOV.U32 R0, RZ, RZ, R11 ;  /* 0x000000ffff007224 */ /* 0x001fc600078e000b */
[----:B-1----:R-:W2:Y:S04]  /*13230*/  LDL.LU.64 R10, [R1+0x460] ;  /* 0x00046000010a7983 */ /* 0x002ea80000300a00 */
        /* <DEDUP_REMOVED lines=304> */
[----:B------:R2:W-:Y:S02]  /*14540*/  STL [R1+0x453c], R0 ;  /* 0x00453c0001007387 */ /* 0x0005e40000100800 */
[----:B--2---:R-:W-:Y:S02]  /*14550*/  IMAD.MOV.U32 R0, RZ, RZ, R11 ;  /* 0x000000ffff007224 */ /* 0x004fe400078e000b */
[----:B------:R0:W-:Y:S04]  /*14560*/  STL [R1+0x4540], R10 ;  /* 0x0045400a01007387 */ /* 0x0001e80000100800 */
        /* <DEDUP_REMOVED lines=34> */
[----:B------:R-:W-:Y:S04]  /*14790*/  STL [R1+0x44f8], R24 ;  /* 0x0044f81801007387 */ /* 0x000fe80000100800 */
[----:B------:R-:W3:Y:S01]  /*147a0*/  LDL.LU.64 R26, [R1+0x308] ;  /* 0x00030800011a7983 */ /* 0x000ee20000300a00 */
[----:B0-----:R-:W-:-:S05]  /*147b0*/  IMAD.MOV.U32 R0, RZ, RZ, R25 ;  /* 0x000000ffff007224 */ /* 0x001fca00078e0019 */
        /* <DEDUP_REMOVED lines=33> */
[----:B------:R1:W-:Y:S04]  /*149d0*/  STL [R1+0x44b0], R22 ;  /* 0x0044b01601007387 */ /* 0x0003e80000100800 */
[----:B------:R-:W3:Y:S01]  /*149e0*/  LDL.LU.64 R24, [R1+0xb0] ;  /* 0x0000b00001187983 */ /* 0x000ee20000300a00 */
[----:B0-----:R-:W-:-:S03]  /*149f0*/  IMAD.MOV.U32 R0, RZ, RZ, R23 ;  /* 0x000000ffff007224 */ /* 0x001fc600078e0017 */
[----:B------:R-:W-:Y:S04]  /*14a00*/  STL [R1+0x44a8], R6 ;  /* 0x0044a80601007387 */ /* 0x000fe80000100800 */
[----:B------:R0:W-:Y:S04]  /*14a10*/  STL [R1+0x44a4], R0 ;  /* 0x0044a40001007387 */ /* 0x0001e80000100800 */
[----:B-1----:R-:W3:Y:S01]  /*14a20*/  LDL.LU.64 R22, [R1+0x2e0] ;  /* 0x0002e00001167983 */ /* 0x002ee20000300a00 */
[----:B0-----:R-:W-:-:S03]  /*14a30*/  IMAD.MOV.U32 R0, RZ, RZ, R7 ;  /* 0x000000ffff007224 */ /* 0x001fc600078e0007 */
[----:B------:R-:W-:Y:S04]  /*14a40*/  STL [R1+0x44a0], R26 ;  /* 0x0044a01a01007387 */ /* 0x000fe80000100800 */
[----:B------:R0:W-:Y:S04]  /*14a50*/  STL [R1+0x449c], R0 ;  /* 0x00449c0001007387 */ /* 0x0001e80000100800 */
[----:B------:R-:W3:Y:S01]  /*14a60*/  LDL.LU.64 R6, [R1+0xa8] ;  /* 0x0000a80001067983 */ /* 0x000ee20000300a00 */
[----:B0-----:R-:W-:-:S03]  /*14a70*/  IMAD.MOV.U32 R0, RZ, RZ, R27 ;  /* 0x000000ffff007224 */ /* 0x001fc600078e001b */
[----:B------:R-:W-:Y:S04]  /*14a80*/  STL [R1+0x4498], R18 ;  /* 0x0044981201007387 */ /* 0x000fe80000100800 */
[----:B------:R0:W-:Y:S02]  /*14a90*/  STL [R1+0x4494], R0 ;  /* 0x0044940001007387 */ /* 0x0001e40000100800 */
[----:B0-----:R-:W-:Y:S02]  /*14aa0*/  IMAD.MOV.U32 R0, RZ, RZ, R19 ;  /* 0x000000ffff007224 */ /* 0x001fe400078e0013 */
[----:B------:R-:W3:Y:S04]  /*14ab0*/  LDL.LU.64 R18, [R1+0x2d8] ;  /* 0x0002d80001127983 */ /* 0x000ee80000300a00 */
[----:B------:R2:W-:Y:S02]  /*14ac0*/  STL [R1+0x448c], R0 ;  /* 0x00448c0001007387 */ /* 0x0005e40000100800 */
[----:B--2---:R-:W-:-:S02]  /*14ad0*/  IMAD.MOV.U32 R0, RZ, RZ, R11 ;  /* 0x000000ffff007224 */ /* 0x004fc400078e000b */
        /* <DEDUP_REMOVED lines=34> */
[----:B------:R0:W-:Y:S04]  /*14d00*/  STL [R1+0x4444], R0 ;  /* 0x0044440001007387 */ /* 0x0001e80000100800 */
[----:B------:R-:W3:Y:S01]  /*14d10*/  LDL.LU.64 R26, [R1+0x80] ;  /* 0x00008000011a7983 */ /* 0x000ee20000300a00 */
[----:B0-----:R-:W-:-:S03]  /*14d20*/  IMAD.MOV.U32 R0, RZ, RZ, R7 ;  /* 0x000000ffff007224 */ /* 0x001fc600078e0007 */
[----:B------:R-:W3:Y:S04]  /*14d30*/  LDL.LU.64 R6, [R1+0x2b0] ;  /* 0x0002b00001067983 */ /* 0x000ee80000300a00 */
[----:B------:R0:W-:Y:S02]  /*14d40*/  STL [R1+0x443c], R0 ;  /* 0x00443c0001007387 */ /* 0x0001e40000100800 */
[----:B0-----:R-:W-:Y:S02]  /*14d50*/  IMAD.MOV.U32 R0, RZ, RZ, R19 ;  /* 0x000000ffff007224 */ /* 0x001fe400078e0013 */
[----:B------:R0:W-:Y:S04]  /*14d60*/  STL [R1+0x4440], R18 ;  /* 0x0044401201007387 */ /* 0x0001e80000100800 */
[----:B0-----:R-:W3:Y:S04]  /*14d70*/  LDL.LU.64 R18, [R1+0x78] ;  /* 0x0000780001127983 */ /* 0x001ee80000300a00 */
        /* <DEDUP_REMOVED lines=9> */
[----:B-----5:R1:W-:Y:S04]  /*14e10*/  STL [R1+0x4428], R12 ;  /* 0x0044280c01007387 */ /* 0x0203e80000100800 */
[----:B------:R-:W5:Y:S01]  /*14e20*/  LDL.LU.64 R24, [R1+0x2a0] ;  /* 0x0002a00001187983 */ /* 0x000f620000300a00 */
[----:B0-----:R-:W-:-:S03]  /*14e30*/  IMAD.MOV.U32 R0, RZ, RZ, R13 ;  /* 0x000000ffff007224 */ /* 0x001fc600078e000d */
[----:B------:R-:W-:Y:S04]  /*14e40*/  STL [R1+0x4420], R8 ;  /* 0x0044200801007387 */ /* 0x000fe80000100800 */
[----:B------:R0:W-:Y:S04]  /*14e50*/  STL [R1+0x441c], R0 ;  /* 0x00441c0001007387 */ /* 0x0001e80000100800 */
[----:B-1----:R-:W5:Y:S01]  /*14e60*/  LDL.LU.64 R12, [R1+0x68] ;  /* 0x00006800010c7983 */ /* 0x002f620000300a00 */
[----:B0-----:R-:W-:-:S03]  /*14e70*/  IMAD.MOV.U32 R0, RZ, RZ, R9 ;  /* 0x000000ffff007224 */ /* 0x001fc600078e0009 */
[----:B------:R-:W-:Y:S04]  /*14e80*/  STL [R1+0x4418], R2 ;  /* 0x0044180201007387 */ /* 0x000fe80000100800 */
[----:B------:R0:W-:Y:S04]  /*14e90*/  STL [R1+0x4414], R0 ;  /* 0x0044140001007387 */ /* 0x0001e80000100800 */
[----:B------:R-:W5:Y:S01]  /*14ea0*/  LDL.LU.64 R8, [R1+0x298] ;  /* 0x0002980001087983 */ /* 0x000f620000300a00 */
[----:B0-----:R-:W-:-:S03]  /*14eb0*/  IMAD.MOV.U32 R0, RZ, RZ, R3 ;  /* 0x000000ffff007224 */ /* 0x001fc600078e0003 */
[----:B------:R-:W-:Y:S04]  /*14ec0*/  STL [R1+0x4410], R20 ;  /* 0x0044101401007387 */ /* 0x000fe80000100800 */
[----:B------:R0:W-:Y:S04]  /*14ed0*/  STL [R1+0x440c], R0 ;  /* 0x00440c0001007387 */ /* 0x0001e80000100800 */
[----:B------:R-:W5:Y:S04]  /*14ee0*/  LDL.LU.64 R2, [R1+0x60] ;  /* 0x0000600001027983 */ /* 0x000f680000300a00 */
[----:B------:R-:W5:Y:S01]  /*14ef0*/  LDL.LU.64 R22, [R1+0x290] ;  /* 0x0002900001167983 */ /* 0x000f620000300a00 */
[----:B0-----:R-:W-:-:S05]  /*14f00*/  IMAD.MOV.U32 R0, RZ, RZ, R21 ;  /* 0x000000ffff007224 */ /* 0x001fca00078e0015 */
[----:B------:R0:W-:Y:S04]  /*14f10*/  STL [R1+0x4404], R0 ;  /* 0x0044040001007387 */ /* 0x0001e80000100800 */
[----:B---3--:R1:W-:Y:S01]  /*14f20*/  STL [R1+0x4408], R4 ;  /* 0x0044080401007387 */ /* 0x0083e20000100800 */
[----:B0-----:R-:W-:-:S03]  /*14f30*/  IMAD.MOV.U32 R0, RZ, RZ, R5 ;  /* 0x000000ffff007224 */ /* 0x001fc600078e0005 */
[----:B-1----:R-:W3:Y:S04]  /*14f40*/  LDL.LU.64 R4, [R1+0x58] ;  /* 0x0000580001047983 */ /* 0x002ee80000300a00 */
[----:B------:R0:W-:Y:S04]  /*14f50*/  STL [R1+0x43fc], R0 ;  /* 0x0043fc0001007387 */ /* 0x0001e80000100800 */
[----:B------:R-:W-:Y:S04]  /*14f60*/  STL [R1+0x4400], R28 ;  /* 0x0044001c01007387 */ /* 0x000fe80000100800 */
[----:B------:R-:W3:Y:S01]  /*14f70*/  LDL.LU.64 R20, [R1+0x288] ;  /* 0x0002880001147983 */ /* 0x000ee20000300a00 */
[----:B0-----:R-:W-:-:S03]  /*14f80*/  IMAD.MOV.U32 R0, RZ, RZ, R29 ;  /* 0x000000ffff007224 */ /* 0x001fc600078e001d */
[----:B------:R-:W-:Y:S04]  /*14f90*/  STL [R1+0x43f8], R26 ;  /* 0x0043f81a01007387 */ /* 0x000fe80000100800 */
[----:B------:R0:W-:Y:S04]  /*14fa0*/  STL [R1+0x43f4], R0 ;  /* 0x0043f40001007387 */ /* 0x0001e80000100800 */
[----:B------:R-:W-:Y:S01]  /*14fb0*/  STL [R1+0x43f0], R6 ;  /* 0x0043f00601007387 */ /* 0x000fe20000100800 */
[----:B0-----:R-:W-:-:S05]  /*14fc0*/  IMAD.MOV.U32 R0, RZ, RZ, R27 ;  /* 0x000000ffff007224 */ /* 0x001fca00078e001b */
[----:B------:R0:W-:Y:S02]  /*14fd0*/  STL [R1+0x43ec], R0 ;  /* 0x0043ec0001007387 */ /* 0x0001e40000100800 */
[----:B0-----:R-:W-:Y:S02]  /*14fe0*/  IMAD.MOV.U32 R0, RZ, RZ, R7 ;  /* 0x000000ffff007224 */ /* 0x001fe400078e0007 */
[----:B------:R-:W3:Y:S04]  /*14ff0*/  LDL.LU.64 R6, [R1+0x50] ;  /* 0x0000500001067983 */ /* 0x000ee80000300a00 */
        /* <DEDUP_REMOVED lines=11> */
[----:B-----5:R-:W-:Y:S04]  /*150b0*/  STL [R1+0x43d0], R24 ;  /* 0x0043d01801007387 */ /* 0x020fe80000100800 */
[----:B------:R0:W-:Y:S04]  /*150c0*/  STL [R1+0x43cc], R0 ;  /* 0x0043cc0001007387 */ /* 0x0001e80000100800 */
[----:B-1----:R-:W4:Y:S01]  /*150d0*/  LDL.LU.64 R16, [R1+0x5e8] ;  /* 0x0005e80001107983 */ /* 0x002f220000300a00 */
[----:B0-----:R-:W-:-:S03]  /*150e0*/  IMAD.MOV.U32 R0, RZ, RZ, R25 ;  /* 0x000000ffff007224 */ /* 0x001fc600078e0019 */
[----:B------:R-:W-:Y:S04]  /*150f0*/  STL [R1+0x43c8], R12 ;  /* 0x0043c80c01007387 */ /* 0x000fe80000100800 */
[----:B------:R0:W-:Y:S02]  /*15100*/  STL [R1+0x43c4], R0 ;  /* 0x0043c40001007387 */ /* 0x0001e40000100800 */
[----:B0-----:R-:W-:Y:S02]  /*15110*/  IMAD.MOV.U32 R0, RZ, RZ, R13 ;  /* 0x000000ffff007224 */ /* 0x001fe400078e000d */
[----:B------:R-:W5:Y:S04]  /*15120*/  LDL.LU.64 R12, [R1+0x40] ;  /* 0x00004000010c7983 */ /* 0x000f680000300a00 */
[----:B------:R0:W-:Y:S04]  /*15130*/  STL [R1+0x43bc], R0 ;  /* 0x0043bc0001007387 */ /* 0x0001e80000100800 */
[----:B------:R1:W-:Y:S01]  /*15140*/  STL [R1+0x43c0], R8 ;  /* 0x0043c00801007387 */ /* 0x0003e20000100800 */
[----:B0-----:R-:W-:-:S03]  /*15150*/  IMAD.MOV.U32 R0, RZ, RZ, R9 ;  /* 0x000000ffff007224 */ /* 0x001fc600078e0009 */
[----:B-1----:R-:W2:Y:S04]  /*15160*/  LDL.LU.64 R8, [R1+0x5f8] ;  /* 0x0005f80001087983 */ /* 0x002ea80000300a00 */
[----:B------:R0:W-:Y:S04]  /*15170*/  STL [R1+0x43b4], R0 ;  /* 0x0043b40001007387 */ /* 0x0001e80000100800 */
[----:B------:R1:W-:Y:S01]  /*15180*/  STL [R1+0x43b8], R2 ;  /* 0x0043b80201007387 */ /* 0x0003e20000100800 */
[----:B0-----:R-:W-:-:S03]  /*15190*/  IMAD.MOV.U32 R0, RZ, RZ, R3 ;  /* 0x000000ffff007224 */ /* 0x001fc600078e0003 */
[----:B------:R-:W-:Y:S04]  /*151a0*/  STL [R1+0x43b0], R22 ;  /* 0x0043b01601007387 */ /* 0x000fe80000100800 */
[----:B------:R0:W-:Y:S04]  /*151b0*/  STL [R1+0x43ac], R0 ;  /* 0x0043ac0001007387 */ /* 0x0001e80000100800 */
[----:B-1----:R-:W2:Y:S01]  /*151c0*/  LDL.LU.64 R2, [R1+0x38] ;  /* 0x0000380001027983 */ /* 0x002ea20000300a00 */
[----:B0-----:R-:W-:-:S03]  /*151d0*/  IMAD.MOV.U32 R0, RZ, RZ, R23 ;  /* 0x000000ffff007224 */ /* 0x001fc600078e0017 */
[----:B---3--:R-:W-:Y:S04]  /*151e0*/  STL [R1+0x43a8], R4 ;  /* 0x0043a80401007387 */ /* 0x008fe80000100800 */
[----:B------:R0:W-:Y:S02]  /*151f0*/  STL [R1+0x43a4], R0 ;  /* 0x0043a40001007387 */ /* 0x0001e40000100800 */
[----:B0-----:R-:W-:Y:S02]  /*15200*/  IMAD.MOV.U32 R0, RZ, RZ, R5 ;  /* 0x000000ffff007224 */ /* 0x001fe400078e0005 */
[----:B------:R-:W-:Y:S04]  /*15210*/  STL [R1+0x43a0], R20 ;  /* 0x0043a01401007387 */ /* 0x000fe80000100800 */
[----:B------:R0:W-:Y:S04]  /*15220*/  STL [R1+0x439c], R0 ;  /* 0x00439c0001007387 */ /* 0x0001e80000100800 */
[----:B------:R-:W3:Y:S01]  /*15230*/  LDL.LU.64 R4, [R1+0x30] ;  /* 0x0000300001047983 */ /* 0x000ee20000300a00 */
[----:B0-----:R-:W-:-:S03]  /*15240*/  IMAD.MOV.U32 R0, RZ, RZ, R21 ;  /* 0x000000ffff007224 */ /* 0x001fc600078e0015 */
[----:B---3--:R0:W-:Y:S04]  /*15250*/  STL.64 [R1+0x4a78], R4 ;  /* 0x004a780401007387 */ /* 0x0081e80000100a00 */
[----:B0-----:R-:W3:Y:S04]  /*15260*/  LDL.LU.64 R4, [R1+0x600] ;  /* 0x0006000001047983 */ /* 0x001ee80000300a00 */
[----:B------:R-:W3:Y:S04]  /*15270*/  LDL.LU.64 R14, [R1+0x608] ;  /* 0x00060800010e7983 */ /* 0x000ee80000300a00 */
[----:B------:R0:W-:Y:S04]  /*15280*/  STL [R1+0x4394], R0 ;  /* 0x0043940001007387 */ /* 0x0001e80000100800 */
[----:B------:R1:W-:Y:S01]  /*15290*/  STL [R1+0x4398], R6 ;  /* 0x0043980601007387 */ /* 0x0003e20000100800 */
[----:B0-----:R-:W-:-:S03]  /*152a0*/  IMAD.MOV.U32 R0, RZ, RZ, R7 ;  /* 0x000000ffff007224 */ /* 0x001fc600078e0007 */
[----:B-1----:R-:W3:Y:S04]  /*152b0*/  LDL.LU.64 R6, [R1+0x28] ;  /* 0x0000280001067983 */ /* 0x002ee80000300a00 */
[----:B------:R0:W-:Y:S04]  /*152c0*/  STL [R1+0x4384], R0 ;  /* 0x0043840001007387 */ /* 0x0001e80000100800 */
[----:B------:R-:W-:Y:S04]  /*152d0*/  STL [R1+0x438c], R18 ;  /* 0x00438c1201007387 */ /* 0x000fe80000100800 */
[----:B------:R-:W3:Y:S01]  /*152e0*/  LDL.LU.64 R28, [R1+0x610] ;  /* 0x00061000011c7983 */ /* 0x000ee20000300a00 */
[----:B0-----:R-:W-:-:S03]  /*152f0*/  IMAD.MOV.U32 R0, RZ, RZ, R19 ;  /* 0x000000ffff007224 */ /* 0x001fc600078e0013 */
[----:B--2---:R-:W-:Y:S04]  /*15300*/  STL [R1+0x4390], R10 ;  /* 0x0043900a01007387 */ /* 0x004fe80000100800 */
[----:B------:R0:W-:Y:S04]  /*15310*/  STL [R1+0x4388], R0 ;  /* 0x0043880001007387 */ /* 0x0001e80000100800 */
[----:B------:R-:W2:Y:S04]  /*15320*/  LDL.LU.64 R26, [R1+0x20] ;  /* 0x00002000011a7983 */ /* 0x000ea80000300a00 */
[----:B------:R-:W2:Y:S01]  /*15330*/  LDL.LU.64 R24, [R1+0x618] ;  /* 0x0006180001187983 */ /* 0x000ea20000300a00 */
[----:B0-----:R-:W-:-:S05]  /*15340*/  IMAD.MOV.U32 R0, RZ, RZ, R11 ;  /* 0x000000ffff007224 */ /* 0x001fca00078e000b */
[----:B------:R0:W-:Y:S04]  /*15350*/  STL [R1+0x4374], R0 ;  /* 0x0043740001007387 */ /* 0x0001e80000100800 */
[----:B----4-:R-:W-:Y:S04]  /*15360*/  STL [R1+0x437c], R16 ;  /* 0x00437c1001007387 */ /* 0x010fe80000100800 */
[----:B------:R-:W4:Y:S01]  /*15370*/  LDL.LU.64 R10, [R1+0x18] ;  /* 0x00001800010a7983 */ /* 0x000f220000300a00 */
[----:B0-----:R-:W-:-:S03]  /*15380*/  IMAD.MOV.U32 R0, RZ, RZ, R17 ;  /* 0x000000ffff007224 */ /* 0x001fc600078e0011 */
[----:B------:R-:W2:Y:S04]  /*15390*/  LDL.LU.64 R22, [R1+0x620] ;  /* 0x0006200001167983 */ /* 0x000ea80000300a00 */
[----:B------:R0:W-:Y:S04]  /*153a0*/  STL [R1+0x4378], R0 ;  /* 0x0043780001007387 */ /* 0x0001e80000100800 */
[----:B-----5:R-:W-:Y:S04]  /*153b0*/  STL [R1+0x4380], R12 ;  /* 0x0043800c01007387 */ /* 0x020fe80000100800 */
[----:B------:R-:W5:Y:S01]  /*153c0*/  LDL.LU.64 R20, [R1+0x10] ;  /* 0x0000100001147983 */ /* 0x000f620000300a00 */
[----:B0-----:R-:W-:-:S05]  /*153d0*/  IMAD.MOV.U32 R0, RZ, RZ, R13 ;  /* 0x000000ffff007224 */ /* 0x001fca00078e000d */
[----:B------:R0:W-:Y:S04]  /*153e0*/  STL [R1+0x4364], R0 ;  /* 0x0043640001007387 */ /* 0x0001e80000100800 */
[----:B------:R-:W-:Y:S04]  /*153f0*/  STL [R1+0x436c], R8 ;  /* 0x00436c0801007387 */ /* 0x000fe80000100800 */
[----:B------:R-:W2:Y:S01]  /*15400*/  LDL.LU.64 R18, [R1+0x628] ;  /* 0x0006280001127983 */ /* 0x000ea20000300a00 */
[----:B0-----:R-:W-:-:S03]  /*15410*/  IMAD.MOV.U32 R0, RZ, RZ, R9 ;  /* 0x000000ffff007224 */ /* 0x001fc600078e0009 */
[----:B------:R-:W2:Y:S04]  /*15420*/  LDL.LU.64 R16, [R1+0x8] ;  /* 0x0000080001107983 */ /* 0x000ea80000300a00 */
[----:B------:R0:W-:Y:S04]  /*15430*/  STL [R1+0x4368], R0 ;  /* 0x0043680001007387 */ /* 0x0001e80000100800 */
[----:B------:R-:W-:Y:S04]  /*15440*/  STL [R1+0x4370], R2 ;  /* 0x0043700201007387 */ /* 0x000fe80000100800 */
[----:B------:R-:W2:Y:S01]  /*15450*/  LDL.LU.64 R12, [R1+0x630] ;  /* 0x00063000010c7983 */ /* 0x000ea20000300a00 */
[----:B0-----:R-:W-:-:S03]  /*15460*/  IMAD.MOV.U32 R0, RZ, RZ, R3 ;  /* 0x000000ffff007224 */ /* 0x001fc600078e0003 */
[----:B------:R-:W2:Y:S04]  /*15470*/  LDL.LU.64 R8, [R1] ;  /* 0x0000000001087983 */ /* 0x000ea80000300a00 */
[----:B------:R0:W-:Y:S04]  /*15480*/  STL [R1+0x4354], R0 ;  /* 0x0043540001007387 */ /* 0x0001e80000100800 */
[----:B---3--:R1:W-:Y:S01]  /*15490*/  STL [R1+0x435c], R4 ;  /* 0x00435c0401007387 */ /* 0x0083e20000100800 */
[----:B0-----:R-:W-:-:S03]  /*154a0*/  IMAD.MOV.U32 R0, RZ, RZ, R5 ;  /* 0x000000ffff007224 */ /* 0x001fc600078e0005 */
[----:B------:R-:W3:Y:S04]  /*154b0*/  LDL.LU.64 R2, [R1+0x638] ;  /* 0x0006380001027983 */ /* 0x000ee80000300a00 */
[----:B-1----:R-:W2:Y:S04]  /*154c0*/  LDL.LU.64 R4, [R1+0x4a78] ;  /* 0x004a780001047983 */ /* 0x002ea80000300a00 */
[----:B--2---:R-:W-:Y:S04]  /*154d0*/  STL [R1+0x4360], R4 ;  /* 0x0043600401007387 */ /* 0x004fe80000100800 */
[----:B------:R0:W-:Y:S04]  /*154e0*/  STL [R1+0x4358], R0 ;  /* 0x0043580001007387 */ /* 0x0001e80000100800 */
[----:B------:R-:W-:Y:S01]  /*154f0*/  STL [R1+0x434c], R14 ;  /* 0x00434c0e01007387 */ /* 0x000fe20000100800 */
[----:B0-----:R-:W-:-:S05]  /*15500*/  IMAD.MOV.U32 R0, RZ, RZ, R5 ;  /* 0x000000ffff007224 */ /* 0x001fca00078e0005 */
[----:B------:R0:W-:Y:S04]  /*15510*/  STL [R1+0x4344], R0 ;  /* 0x0043440001007387 */ /* 0x0001e80000100800 */
[----:B------:R-:W2:Y:S01]  /*15520*/  LDL.LU.64 R4, [R1+0x640] ;  /* 0x0006400001047983 */ /* 0x000ea20000300a00 */
[----:B0-----:R-:W-:-:S03]  /*15530*/  IMAD.MOV.U32 R0, RZ, RZ, R15 ;  /* 0x000000ffff007224 */ /* 0x001fc600078e000f */
[----:B------:R-:W2:Y:S04]  /*15540*/  LDL.LU.64 R14, [R1+0x4a70] ;  /* 0x004a7000010e7983 */ /* 0x000ea80000300a00 */
[----:B------:R-:W-:Y:S04]  /*15550*/  STL [R1+0x4350], R6 ;  /* 0x0043500601007387 */ /* 0x000fe80000100800 */
        /* <DEDUP_REMOVED lines=8> */
[----:B------:R0:W-:Y:S02]  /*155e0*/  STL [R1+0x4338], R0 ;  /* 0x0043380001007387 */ /* 0x0001e40000100800 */
[----:B0-----:R-:W-:-:S02]  /*155f0*/  IMAD.MOV.U32 R0, RZ, RZ, R27 ;  /* 0x000000ffff007224 */ /* 0x001fc400078e001b */
[----:B------:R-:W2:Y:S04]  /*15600*/  LDL.LU.64 R26, [R1+0x4a60] ;  /* 0x004a6000011a7983 */ /* 0x000ea80000300a00 */
[----:B------:R-:W-:Y:S04]  /*15610*/  STL [R1+0x432c], R24 ;  /* 0x00432c1801007387 */ /* 0x000fe80000100800 */
[----:B------:R0:W-:Y:S02]  /*15620*/  STL [R1+0x4324], R0 ;  /* 0x0043240001007387 */ /* 0x0001e40000100800 */
[----:B0-----:R-:W-:-:S02]  /*15630*/  IMAD.MOV.U32 R0, RZ, RZ, R25 ;  /* 0x000000ffff007224 */ /* 0x001fc400078e0019 */
[----:B------:R-:W2:Y:S04]  /*15640*/  LDL.LU.64 R24, [R1+0x4a58] ;  /* 0x004a580001187983 */ /* 0x000ea80000300a00 */
[----:B----4-:R-:W-:Y:S04]  /*15650*/  STL [R1+0x4330], R10 ;  /* 0x0043300a01007387 */ /* 0x010fe80000100800 */
[----:B------:R0:W-:Y:S04]  /*15660*/  STL [R1+0x4328], R0 ;  /* 0x0043280001007387 */ /* 0x0001e80000100800 */
[----:B------:R-:W-:Y:S01]  /*15670*/  STL [R1+0x431c], R22 ;  /* 0x00431c1601007387 */ /* 0x000fe20000100800 */
[----:B0-----:R-:W-:-:S05]  /*15680*/  IMAD.MOV.U32 R0, RZ, RZ, R11 ;  /* 0x000000ffff007224 */ /* 0x001fca00078e000b */
[----:B------:R0:W-:Y:S04]  /*15690*/  STL [R1+0x4314], R0 ;  /* 0x0043140001007387 */ /* 0x0001e80000100800 */
[----:B------:R-:W4:Y:S01]  /*156a0*/  LDL.LU.64 R10, [R1+0x658] ;  /* 0x00065800010a7983 */ /* 0x000f220000300a00 */
[----:B0-----:R-:W-:-:S03]  /*156b0*/  IMAD.MOV.U32 R0, RZ, RZ, R23 ;  /* 0x000000ffff007224 */ /* 0x001fc600078e0017 */
[----:B------:R-:W2:Y:S04]  /*156c0*/  LDL.LU.64 R22, [R1+0x4a50] ;  /* 0x004a500001167983 */ /* 0x000ea80000300a00 */
[----:B-----5:R-:W-:Y:S04]  /*156d0*/  STL [R1+0x4320], R20 ;  /* 0x0043201401007387 */ /* 0x020fe80000100800 */
[----:B------:R0:W-:Y:S02]  /*156e0*/  STL [R1+0x4318], R0 ;  /* 0x0043180001007387 */ /* 0x0001e40000100800 */
[----:B0-----:R-:W-:-:S02]  /*156f0*/  IMAD.MOV.U32 R0, RZ, RZ, R21 ;  /* 0x000000ffff007224 */ /* 0x001fc400078e0015 */
[----:B------:R-:W5:Y:S04]  /*15700*/  LDL.LU.64 R20, [R1+0x4a48] ;  /* 0x004a480001147983 */ /* 0x000f680000300a00 */
        /* <DEDUP_REMOVED lines=16> */
[----:B---3--:R-:W-:Y:S04]  /*15810*/  STL [R1+0x42ec], R2 ;  /* 0x0042ec0201007387 */ /* 0x008fe80000100800 */
[----:B------:R0:W-:Y:S02]  /*15820*/  STL [R1+0x42e4], R0 ;  /* 0x0042e40001007387 */ /* 0x0001e40000100800 */
[----:B0-----:R-:W-:-:S02]  /*15830*/  IMAD.MOV.U32 R0, RZ, RZ, R3 ;  /* 0x000000ffff007224 */ /* 0x001fc400078e0003 */
[----:B------:R-:W3:Y:S04]  /*15840*/  LDL.LU.64 R2, [R1+0x4a20] ;  /* 0x004a200001027983 */ /* 0x000ee80000300a00 */
[----:B---3--:R-:W-:Y:S04]  /*15850*/  STL [R1+0x42f0], R2 ;  /* 0x0042f00201007387 */ /* 0x008fe80000100800 */
[----:B------:R2:W-:Y:S04]  /*15860*/  STL [R1+0x42e8], R0 ;  /* 0x0042e80001007387 */ /* 0x0005e80000100800 */
[----:B------:R0:W-:Y:S01]  /*15870*/  STL [R1+0x42d4], R3 ;  /* 0x0042d40301007387 */ /* 0x0001e20000100800 */
[----:B--2---:R-:W-:-:S03]  /*15880*/  IMAD.MOV.U32 R0, RZ, RZ, R5 ;  /* 0x000000ffff007224 */ /* 0x004fc600078e0005 */
[----:B0-----:R-:W2:Y:S04]  /*15890*/  LDL.LU.64 R2, [R1+0x668] ;  /* 0x0006680001027983 */ /* 0x001ea80000300a00 */
[----:B------:R0:W-:Y:S04]  /*158a0*/  STL [R1+0x42dc], R4 ;  /* 0x0042dc0401007387 */ /* 0x0001e80000100800 */
[----:B0-----:R-:W3:Y:S04]  /*158b0*/  LDL.LU.64 R4, [R1+0x4a18] ;  /* 0x004a180001047983 */ /* 0x001ee80000300a00 */
[----:B---3--:R-:W-:Y:S04]  /*158c0*/  STL [R1+0x42e0], R4 ;  /* 0x0042e00401007387 */ /* 0x008fe80000100800 */
[----:B------:R0:W-:Y:S04]  /*158d0*/  STL [R1+0x42d8], R0 ;  /* 0x0042d80001007387 */ /* 0x0001e80000100800 */
[----:B------:R1:W-:Y:S01]  /*158e0*/  STL [R1+0x42c4], R5 ;  /* 0x0042c40501007387 */ /* 0x0003e20000100800 */
[----:B0-----:R-:W-:-:S03]  /*158f0*/  IMAD.MOV.U32 R0, RZ, RZ, R7 ;  /* 0x000000ffff007224 */ /* 0x001fc600078e0007 */
[----:B-1----:R-:W3:Y:S04]  /*15900*/  LDL.LU.64 R4, [R1+0x650] ;  /* 0x0006500001047983 */ /* 0x002ee80000300a00 */
[----:B------:R0:W-:Y:S04]  /*15910*/  STL [R1+0x42cc], R6 ;  /* 0x0042cc0601007387 */ /* 0x0001e80000100800 */
[----:B0-----:R-:W2:Y:S04]  /*15920*/  LDL.LU.64 R6, [R1+0x4a10] ;  /* 0x004a100001067983 */ /* 0x001ea80000300a00 */
[----:B--2---:R-:W-:Y:S04]  /*15930*/  STL [R1+0x42d0], R6 ;  /* 0x0042d00601007387 */ /* 0x004fe80000100800 */
[----:B------:R3:W-:Y:S04]  /*15940*/  STL [R1+0x42c8], R0 ;  /* 0x0042c80001007387 */ /* 0x0007e80000100800 */
[----:B------:R0:W-:Y:S01]  /*15950*/  STL [R1+0x42b4], R7 ;  /* 0x0042b40701007387 */ /* 0x0001e20000100800 */
[----:B---3--:R-:W-:-:S03]  /*15960*/  IMAD.MOV.U32 R0, RZ, RZ, R5 ;  /* 0x000000ffff007224 */ /* 0x008fc600078e0005 */
[----:B0-----:R-:W2:Y:S04]  /*15970*/  LDL.LU.64 R6, [R1+0x680] ;  /* 0x0006800001067983 */ /* 0x001ea80000300a00 */
[----:B------:R-:W-:Y:S04]  /*15980*/  STL [R1+0x42bc], R4 ;  /* 0x0042bc0401007387 */ /* 0x000fe80000100800 */
[----:B------:R-:W-:Y:S04]  /*15990*/  STL [R1+0x42c0], R8 ;  /* 0x0042c00801007387 */ /* 0x000fe80000100800 */
[----:B------:R4:W-:Y:S04]  /*159a0*/  STL [R1+0x42b8], R0 ;  /* 0x0042b80001007387 */ /* 0x0009e80000100800 */
[----:B------:R0:W-:Y:S01]  /*159b0*/  STL [R1+0x42a4], R9 ;  /* 0x0042a40901007387 */ /* 0x0001e20000100800 */
[----:B----4-:R-:W-:-:S03]  /*159c0*/  IMAD.MOV.U32 R0, RZ, RZ, R11 ;  /* 0x000000ffff007224 */ /* 0x010fc600078e000b */
[----:B0-----:R-:W3:Y:S04]  /*159d0*/  LDL.LU.64 R8, [R1+0x660] ;  /* 0x0006600001087983 */ /* 0x001ee80000300a00 */
[----:B------:R0:W-:Y:S04]  /*159e0*/  STL [R1+0x42ac], R10 ;  /* 0x0042ac0a01007387 */ /* 0x0001e80000100800 */
[----:B------:R-:W4:Y:S04]  /*159f0*/  LDL.LU.64 R4, [R1+0x688] ;  /* 0x0006880001047983 */ /* 0x000f280000300a00 */
[----:B0-----:R-:W2:Y:S04]  /*15a00*/  LDL.LU.64 R10, [R1+0x4a08] ;  /* 0x004a0800010a7983 */ /* 0x001ea80000300a00 */
[----:B--2---:R-:W-:Y:S04]  /*15a10*/  STL [R1+0x42b0], R10 ;  /* 0x0042b00a01007387 */ /* 0x004fe80000100800 */
[----:B------:R3:W-:Y:S04]  /*15a20*/  STL [R1+0x42a8], R0 ;  /* 0x0042a80001007387 */ /* 0x0007e80000100800 */
[----:B------:R0:W-:Y:S01]  /*15a30*/  STL [R1+0x4294], R11 ;  /* 0x0042940b01007387 */ /* 0x0001e20000100800 */
[----:B---3--:R-:W-:-:S03]  /*15a40*/  IMAD.MOV.U32 R0, RZ, RZ, R9 ;  /* 0x000000ffff007224 */ /* 0x008fc600078e0009 */
[----:B0-----:R-:W2:Y:S04]  /*15a50*/  LDL.LU.64 R10, [R1+0x678] ;  /* 0x00067800010a7983 */ /* 0x001ea80000300a00 */
[----:B------:R0:W-:Y:S04]  /*15a60*/  STL [R1+0x429c], R8 ;  /* 0x00429c0801007387 */ /* 0x0001e80000100800 */
[----:B0-----:R-:W3:Y:S04]  /*15a70*/  LDL.LU.64 R8, [R1+0x690] ;  /* 0x0006900001087983 */ /* 0x001ee80000300a00 */
[----:B------:R-:W-:Y:S04]  /*15a80*/  STL [R1+0x4298], R0 ;  /* 0x0042980001007387 */ /* 0x000fe80000100800 */
[----:B------:R-:W-:Y:S04]  /*15a90*/  STL [R1+0x42a0], R12 ;  /* 0x0042a00c01007387 */ /* 0x000fe80000100800 */
[----:B------:R0:W-:Y:S04]  /*15aa0*/  STL [R1+0x4284], R13 ;  /* 0x0042840d01007387 */ /* 0x0001e80000100800 */
[----:B0-----:R-:W2:Y:S01]  /*15ab0*/  LDL.LU.64 R12, [R1+0x670] ;  /* 0x00067000010c7983 */ /* 0x001ea20000300a00 */
[----:B------:R-:W-:-:S03]  /*15ac0*/  IMAD.MOV.U32 R0, RZ, RZ, R3 ;  /* 0x000000ffff007224 */ /* 0x000fc600078e0003 */
[----:B------:R0:W-:Y:S04]  /*15ad0*/  STL [R1+0x428c], R2 ;  /* 0x00428c0201007387 */ /* 0x0001e80000100800 */
[----:B------:R-:W-:Y:S04]  /*15ae0*/  STL [R1+0x4290], R16 ;  /* 0x0042901001007387 */ /* 0x000fe80000100800 */
[----:B------:R2:W-:Y:S04]  /*15af0*/  STL [R1+0x4288], R0 ;  /* 0x0042880001007387 */ /* 0x0005e80000100800 */
[----:B0-----:R-:W3:Y:S04]  /*15b00*/  LDL.LU.64 R2, [R1+0x698] ;  /* 0x0006980001027983 */ /* 0x001ee80000300a00 */
[----:B------:R-:W-:Y:S01]  /*15b10*/  STL [R1+0x4274], R17 ;  /* 0x0042741101007387 */ /* 0x000fe20000100800 */
[----:B--2---:R-:W-:-:S03]  /*15b20*/  IMAD.MOV.U32 R0, RZ, RZ, R13 ;  /* 0x000000ffff007224 */ /* 0x004fc600078e000d */
[----:B------:R-:W-:Y:S04]  /*15b30*/  STL [R1+0x427c], R12 ;  /* 0x00427c0c01007387 */ /* 0x000fe80000100800 */
[----:B------:R-:W-:Y:S04]  /*15b40*/  STL [R1+0x4280], R18 ;  /* 0x0042801201007387 */ /* 0x000fe80000100800 */
[----:B------:R0:W-:Y:S04]  /*15b50*/  STL [R1+0x4278], R0 ;  /* 0x0042780001007387 */ /* 0x0001e80000100800 */
[----:B------:R1:W-:Y:S01]  /*15b60*/  STL [R1+0x4264], R19 ;  /* 0x0042641301007387 */ /* 0x0003e20000100800 */
[----:B0-----:R-:W-:-:S03]  /*15b70*/  IMAD.MOV.U32 R0, RZ, RZ, R11 ;  /* 0x000000ffff007224 */ /* 0x001fc600078e000b */
[----:B------:R-:W-:Y:S04]  /*15b80*/  STL [R1+0x426c], R10 ;  /* 0x00426c0a01007387 */ /* 0x000fe80000100800 */
[----:B-1----:R-:W2:Y:S04]  /*15b90*/  LDL.LU.64 R18, [R1+0x4c0] ;  /* 0x0004c00001127983 */ /* 0x002ea80000300a00 */
[----:B------:R-:W-:Y:S04]  /*15ba0*/  STL [R1+0x4268], R0 ;  /* 0x0042680001007387 */ /* 0x000fe80000100800 */
[----:B-----5:R-:W-:Y:S04]  /*15bb0*/  STL [R1+0x4270], R20 ;  /* 0x0042701401007387 */ /* 0x020fe80000100800 */
[----:B------:R0:W-:Y:S04]  /*15bc0*/  STL [R1+0x4254], R21 ;  /* 0x0042541501007387 */ /* 0x0001e80000100800 */
[----:B0-----:R-:W5:Y:S04]  /*15bd0*/  LDL.LU.64 R20, [R1+0x6a0] ;  /* 0x0006a00001147983 */ /* 0x001f680000300a00 */
[----:B------:R-:W2:Y:S01]  /*15be0*/  LDL.LU.64 R16, [R1+0x6a8] ;  /* 0x0006a80001107983 */ /* 0x000ea20000300a00 */
[----:B------:R-:W-:-:S03]  /*15bf0*/  IMAD.MOV.U32 R0, RZ, RZ, R7 ;  /* 0x000000ffff007224 */ /* 0x000fc600078e0007 */
[----:B------:R-:W-:Y:S04]  /*15c00*/  STL [R1+0x425c], R6 ;  /* 0x00425c0601007387 */ /* 0x000fe80000100800 */
[----:B------:R-:W2:Y:S04]  /*15c10*/  LDL.LU.64 R12, [R1+0x4c8] ;  /* 0x0004c800010c7983 */ /* 0x000ea80000300a00 */
[----:B------:R4:W-:Y:S04]  /*15c20*/  STL [R1+0x4258], R0 ;  /* 0x0042580001007387 */ /* 0x0009e80000100800 */
[----:B------:R-:W-:Y:S04]  /*15c30*/  STL [R1+0x4260], R22 ;  /* 0x0042601601007387 */ /* 0x000fe80000100800 */
[----:B------:R-:W-:Y:S04]  /*15c40*/  STL [R1+0x4244], R23 ;  /* 0x0042441701007387 */ /* 0x000fe80000100800 */
[----:B------:R-:W2:Y:S01]  /*15c50*/  LDL.LU.64 R10, [R1+0x6b0] ;  /* 0x0006b000010a7983 */ /* 0x000ea20000300a00 */
[----:B----4-:R-:W-:-:S03]  /*15c60*/  IMAD.MOV.U32 R0, RZ, RZ, R5 ;  /* 0x000000ffff007224 */ /* 0x010fc600078e0005 */
[----:B------:R0:W-:Y:S04]  /*15c70*/  STL [R1+0x424c], R4 ;  /* 0x00424c0401007387 */ /* 0x0001e80000100800 */
[----:B0-----:R-:W4:Y:S04]  /*15c80*/  LDL.LU.64 R4, [R1+0x4d0] ;  /* 0x0004d00001047983 */ /* 0x001f280000300a00 */
[----:B------:R3:W-:Y:S04]  /*15c90*/  STL [R1+0x4248], R0 ;  /* 0x0042480001007387 */ /* 0x0007e80000100800 */
[----:B------:R-:W-:Y:S04]  /*15ca0*/  STL [R1+0x4250], R24 ;  /* 0x0042501801007387 */ /* 0x000fe80000100800 */
[----:B------:R0:W-:Y:S04]  /*15cb0*/  STL [R1+0x4234], R25 ;  /* 0x0042341901007387 */ /* 0x0001e80000100800 */
[----:B------:R-:W4:Y:S01]  /*15cc0*/  LDL.LU.64 R6, [R1+0x6b8] ;  /* 0x0006b80001067983 */ /* 0x000f220000300a00 */
[----:B---3--:R-:W-:-:S03]  /*15cd0*/  IMAD.MOV.U32 R0, RZ, RZ, R9 ;  /* 0x000000ffff007224 */ /* 0x008fc600078e0009 */
[----:B------:R-:W-:Y:S04]  /*15ce0*/  STL [R1+0x423c], R8 ;  /* 0x00423c0801007387 */ /* 0x000fe80000100800 */
[----:B0-----:R-:W3:Y:S04]  /*15cf0*/  LDL.LU.64 R24, [R1+0x4d8] ;  /* 0x0004d80001187983 */ /* 0x001ee80000300a00 */
[----:B------:R0:W-:Y:S04]  /*15d00*/  STL [R1+0x4238], R0 ;  /* 0x0042380001007387 */ /* 0x0001e80000100800 */
[----:B------:R-:W-:Y:S04]  /*15d10*/  STL [R1+0x4240], R26 ;  /* 0x0042401a01007387 */ /* 0x000fe80000100800 */
[----:B------:R-:W-:Y:S04]  /*15d20*/  STL [R1+0x4224], R27 ;  /* 0x0042241b01007387 */ /* 0x000fe80000100800 */
[----:B------:R-:W3:Y:S01]  /*15d30*/  LDL.LU.64 R22, [R1+0x6c0] ;  /* 0x0006c00001167983 */ /* 0x000ee20000300a00 */
[----:B0-----:R-:W-:-:S03]  /*15d40*/  IMAD.MOV.U32 R0, RZ, RZ, R3 ;  /* 0x000000ffff007224 */ /* 0x001fc600078e0003 */
[----:B------:R0:W-:Y:S04]  /*15d50*/  STL [R1+0x422c], R2 ;  /* 0x00422c0201007387 */ /* 0x0001e80000100800 */
[----:B0-----:R-:W3:Y:S04]  /*15d60*/  LDL.LU.64 R2, [R1+0x4e0] ;  /* 0x0004e00001027983 */ /* 0x001ee80000300a00 */
[----:B------:R0:W-:Y:S04]  /*15d70*/  STL [R1+0x4228], R0 ;  /* 0x0042280001007387 */ /* 0x0001e80000100800 */
[----:B------:R-:W-:Y:S04]  /*15d80*/  STL [R1+0x4230], R28 ;  /* 0x0042301c01007387 */ /* 0x000fe80000100800 */
[----:B------:R-:W-:Y:S04]  /*15d90*/  STL [R1+0x3ffc], R29 ;  /* 0x003ffc1d01007387 */ /* 0x000fe80000100800 */
[----:B------:R-:W3:Y:S04]  /*15da0*/  LDL.LU.64 R8, [R1+0x6c8] ;  /* 0x0006c80001087983 */ /* 0x000ee80000300a00 */
[----:B-----5:R1:W-:Y:S01]  /*15db0*/  STL [R1+0x4004], R20 ;  /* 0x0040041401007387 */ /* 0x0203e20000100800 */
[----:B0-----:R-:W-:-:S03]  /*15dc0*/  IMAD.MOV.U32 R0, RZ, RZ, R21 ;  /* 0x000000ffff007224 */ /* 0x001fc600078e0015 */
[----:B-1----:R-:W5:Y:S04]  /*15dd0*/  LDL.LU.64 R20, [R1+0x5b8] ;  /* 0x0005b80001147983 */ /* 0x002f680000300a00 */
[----:B------:R0:W-:Y:S04]  /*15de0*/  STL [R1+0x4000], R0 ;  /* 0x0040000001007387 */ /* 0x0001e80000100800 */
[----:B--2---:R1:W-:Y:S01]  /*15df0*/  STL [R1+0x400c], R18 ;  /* 0x00400c1201007387 */ /* 0x0043e20000100800 */
[----:B0-----:R-:W-:-:S03]  /*15e00*/  IMAD.MOV.U32 R0, RZ, RZ, R19 ;  /* 0x000000ffff007224 */ /* 0x001fc600078e0013 */
[----:B-1----:R-:W2:Y:S04]  /*15e10*/  LDL.LU.64 R18, [R1+0x6d0] ;  /* 0x0006d00001127983 */ /* 0x002ea80000300a00 */
[----:B------:R0:W-:Y:S04]  /*15e20*/  STL [R1+0x4008], R0 ;  /* 0x0040080001007387 */ /* 0x0001e80000100800 */
[----:B------:R1:W-:Y:S01]  /*15e30*/  STL [R1+0x4014], R16 ;  /* 0x0040141001007387 */ /* 0x0003e20000100800 */
        /* <DEDUP_REMOVED lines=11> */
[----:B----4-:R1:W-:Y:S01]  /*15ef0*/  STL [R1+0x402c], R4 ;  /* 0x00402c0401007387 */ /* 0x0103e20000100800 */
[----:B0-----:R-:W-:-:S03]  /*15f00*/  IMAD.MOV.U32 R0, RZ, RZ, R5 ;  /* 0x000000ffff007224 */ /* 0x001fc600078e0005 */
[----:B-1----:R-:W4:Y:S04]  /*15f10*/  LDL.LU.64 R4, [R1+0x6e0] ;  /* 0x0006e00001047983 */ /* 0x002f280000300a00 */
[----:B------:R0:W-:Y:S04]  /*15f20*/  STL [R1+0x4028], R0 ;  /* 0x0040280001007387 */ /* 0x0001e80000100800 */
[----:B------:R1:W-:Y:S01]  /*15f30*/  STL [R1+0x4034], R6 ;  /* 0x0040340601007387 */ /* 0x0003e20000100800 */
[----:B0-----:R-:W-:-:S03]  /*15f40*/  IMAD.MOV.U32 R0, RZ, RZ, R7 ;  /* 0x000000ffff007224 */ /* 0x001fc600078e0007 */
[----:B-1----:R-:W4:Y:S04]  /*15f50*/  LDL.LU.64 R6, [R1+0x5a0] ;  /* 0x0005a00001067983 */ /* 0x002f280000300a00 */
        /* <DEDUP_REMOVED lines=65> */
[----:B--2---:R-:W-:Y:S04]  /*16370*/  STL [R1+0x40bc], R18 ;  /* 0x0040bc1201007387 */ /* 0x004fe80000100800 */
[----:B------:R-:W2:Y:S01]  /*16380*/  LDL.LU.64 R26, [R1+0x728] ;  /* 0x00072800011a7983 */ /* 0x000ea20000300a00 */
[----:B0-----:R-:W-:-:S05]  /*16390*/  IMAD.MOV.U32 R0, RZ, RZ, R19 ;  /* 0x000000ffff007224 */ /* 0x001fca00078e0013 */
[----:B------:R0:W-:Y:S04]  /*163a0*/  STL [R1+0x40b8], R0 ;  /* 0x0040b80001007387 */ /* 0x0001e80000100800 */
[----:B------:R1:W-:Y:S01]  /*163b0*/  STL [R1+0x40c4], R16 ;  /* 0x0040c41001007387 */ /* 0x0003e20000100800 */
[----:B0-----:R-:W-:-:S03]  /*163c0*/  IMAD.MOV.U32 R0, RZ, RZ, R17 ;  /* 0x000000ffff007224 */ /* 0x001fc600078e0011 */
[----:B-1----:R-:W2:Y:S04]  /*163d0*/  LDL.LU.64 R16, [R1+0x558] ;  /* 0x0005580001107983 */ /* 0x002ea80000300a00 */
[----:B------:R0:W-:Y:S04]  /*163e0*/  STL [R1+0x40c0], R0 ;  /* 0x0040c00001007387 */ /* 0x0001e80000100800 */
[----:B------:R-:W-:Y:S04]  /*163f0*/  STL [R1+0x40cc], R12 ;  /* 0x0040cc0c01007387 */ /* 0x000fe80000100800 */
[----:B------:R-:W2:Y:S01]  /*16400*/  LDL.LU.64 R18, [R1+0x730] ;  /* 0x0007300001127983 */ /* 0x000ea20000300a00 */
[----:B0-----:R-:W-:-:S05]  /*16410*/  IMAD.MOV.U32 R0, RZ, RZ, R13 ;  /* 0x000000ffff007224 */ /* 0x001fca00078e000d */
[----:B------:R0:W-:Y:S02]  /*16420*/  STL [R1+0x40c8], R0 ;  /* 0x0040c80001007387 */ /* 0x0001e40000100800 */
[----:B0-----:R-:W-:Y:S02]  /*16430*/  IMAD.MOV.U32 R0, RZ, RZ, R11 ;  /* 0x000000ffff007224 */ /* 0x001fe400078e000b */
[----:B------:R-:W-:Y:S04]  /*16440*/  STL [R1+0x40d4], R10 ;  /* 0x0040d40a01007387 */ /* 0x000fe80000100800 */
[----:B------:R-:W2:Y:S04]  /*16450*/  LDL.LU.64 R12, [R1+0x550] ;  /* 0x00055000010c7983 */ /* 0x000ea80000300a00 */
[----:B------:R4:W-:Y:S02]  /*16460*/  STL [R1+0x40d0], R0 ;  /* 0x0040d00001007387 */ /* 0x0009e40000100800 */
[----:B----4-:R-:W-:-:S02]  /*16470*/  IMAD.MOV.U32 R0, RZ, RZ, R5 ;  /* 0x000000ffff007224 */ /* 0x010fc400078e0005 */
[----:B------:R0:W-:Y:S04]  /*16480*/  STL [R1+0x40dc], R4 ;  /* 0x0040dc0401007387 */ /* 0x0001e80000100800 */
[----:B0-----:R-:W4:Y:S04]  /*16490*/  LDL.LU.64 R4, [R1+0x738] ;  /* 0x0007380001047983 */ /* 0x001f280000300a00 */
[----:B------:R0:W-:Y:S04]  /*164a0*/  STL [R1+0x40d8], R0 ;  /* 0x0040d80001007387 */ /* 0x0001e80000100800 */
[----:B------:R-:W-:Y:S04]  /*164b0*/  STL [R1+0x40e4], R6 ;  /* 0x0040e40601007387 */ /* 0x000fe80000100800 */
[----:B------:R-:W4:Y:S01]  /*164c0*/  LDL.LU.64 R10, [R1+0x548] ;  /* 0x00054800010a7983 */ /* 0x000f220000300a00 */
[----:B0-----:R-:W-:-:S05]  /*164d0*/  IMAD.MOV.U32 R0, RZ, RZ, R7 ;  /* 0x000000ffff007224 */ /* 0x001fca00078e0007 */
[----:B------:R0:W-:Y:S04]  /*164e0*/  STL [R1+0x40e0], R0 ;  /* 0x0040e00001007387 */ /* 0x0001e80000100800 */
[----:B---3--:R1:W-:Y:S01]  /*164f0*/  STL [R1+0x40ec], R24 ;  /* 0x0040ec1801007387 */ /* 0x0083e20000100800 */
[----:B0-----:R-:W-:-:S03]  /*16500*/  IMAD.MOV.U32 R0, RZ, RZ, R25 ;  /* 0x000000ffff007224 */ /* 0x001fc600078e0019 */
[----:B------:R-:W3:Y:S04]  /*16510*/  LDL.LU.64 R6, [R1+0x740] ;  /* 0x0007400001067983 */ /* 0x000ee80000300a00 */
        /* <DEDUP_REMOVED lines=12> */
[----:B-----5:R-:W-:Y:S04]  /*165e0*/  STL [R1+0x410c], R20 ;  /* 0x00410c1401007387 */ /* 0x020fe80000100800 */
[----:B------:R0:W-:Y:S04]  /*165f0*/  STL [R1+0x4100], R0 ;  /* 0x0041000001007387 */ /* 0x0001e80000100800 */
[----:B------:R-:W5:Y:S01]  /*16600*/  LDL.LU.64 R8, [R1+0x750] ;  /* 0x0007500001087983 */ /* 0x000f620000300a00 */
[----:B0-----:R-:W-:-:S03]  /*16610*/  IMAD.MOV.U32 R0, RZ, RZ, R21 ;  /* 0x000000ffff007224 */ /* 0x001fc600078e0015 */
[----:B--2---:R-:W-:Y:S04]  /*16620*/  STL [R1+0x4114], R26 ;  /* 0x0041141a01007387 */ /* 0x004fe80000100800 */
[----:B------:R0:W-:Y:S04]  /*16630*/  STL [R1+0x4108], R0 ;  /* 0x0041080001007387 */ /* 0x0001e80000100800 */
[----:B------:R-:W2:Y:S01]  /*16640*/  LDL.LU.64 R20, [R1+0x530] ;  /* 0x0005300001147983 */ /* 0x000ea20000300a00 */
[----:B0-----:R-:W-:-:S03]  /*16650*/  IMAD.MOV.U32 R0, RZ, RZ, R27 ;  /* 0x000000ffff007224 */ /* 0x001fc600078e001b */
[----:B------:R-:W-:Y:S04]  /*16660*/  STL [R1+0x411c], R16 ;  /* 0x00411c1001007387 */ /* 0x000fe80000100800 */
[----:B------:R0:W-:Y:S02]  /*16670*/  STL [R1+0x4110], R0 ;  /* 0x0041100001007387 */ /* 0x0001e40000100800 */
[----:B0-----:R-:W-:Y:S02]  /*16680*/  IMAD.MOV.U32 R0, RZ, RZ, R17 ;  /* 0x000000ffff007224 */ /* 0x001fe400078e0011 */
[----:B------:R-:W2:Y:S04]  /*16690*/  LDL.LU.64 R16, [R1+0x758] ;  /* 0x0007580001107983 */ /* 0x000ea80000300a00 */
        /* <DEDUP_REMOVED lines=15> */
[----:B---3--:R-:W-:Y:S04]  /*16790*/  STL [R1+0x4144], R6 ;  /* 0x0041440601007387 */ /* 0x008fe80000100800 */
        /* <DEDUP_REMOVED lines=10> */
[----:B0-----:R-:W-:-:S05]  /*16840*/  IMAD.MOV.U32 R0, RZ, RZ, R23 ;  /* 0x000000ffff007224 */ /* 0x001fca00078e0017 */
[----:B------:R0:W-:Y:S04]  /*16850*/  STL [R1+0x4150], R0 ;  /* 0x0041500001007387 */ /* 0x0001e80000100800 */
[----:B------:R-:W-:Y:S04]  /*16860*/  STL [R1+0x415c], R2 ;  /* 0x00415c0201007387 */ /* 0x000fe80000100800 */
[----:B------:R-:W3:Y:S01]  /*16870*/  LDL.LU.64 R26, [R1+0x510] ;  /* 0x00051000011a7983 */ /* 0x000ee20000300a00 */
[----:B0-----:R-:W-:-:S05]  /*16880*/  IMAD.MOV.U32 R0, RZ, RZ, R3 ;  /* 0x000000ffff007224 */ /* 0x001fca00078e0003 */
[----:B------:R5:W-:Y:S02]  /*16890*/  STL [R1+0x4158], R0 ;  /* 0x0041580001007387 */ /* 0x000be40000100800 */
[----:B-----5:R-:W-:Y:S02]  /*168a0*/  IMAD.MOV.U32 R0, RZ, RZ, R9 ;  /* 0x000000ffff007224 */ /* 0x020fe400078e0009 */
[----:B------:R0:W-:Y:S04]  /*168b0*/  STL [R1+0x4164], R8 ;  /* 0x0041640801007387 */ /* 0x0001e80000100800 */
[----:B------:R-:W5:Y:S04]  /*168c0*/  LDL.LU.64 R2, [R1+0x778] ;  /* 0x0007780001027983 */ /* 0x000f680000300a00 */
[----:B--2---:R-:W-:Y:S04]  /*168d0*/  STL [R1+0x416c], R20 ;  /* 0x00416c1401007387 */ /* 0x004fe80000100800 */
[----:B------:R1:W-:Y:S04]  /*168e0*/  STL [R1+0x4160], R0 ;  /* 0x0041600001007387 */ /* 0x0003e80000100800 */
[----:B0-----:R-:W2:Y:S04]  /*168f0*/  LDL.LU.64 R8, [R1+0x508] ;  /* 0x0005080001087983 */ /* 0x001ea80000300a00 */
[----:B------:R-:W2:Y:S01]  /*16900*/  LDL.LU.64 R24, [R1+0x780] ;  /* 0x0007800001187983 */ /* 0x000ea20000300a00 */
[----:B-1----:R-:W-:-:S05]  /*16910*/  IMAD.MOV.U32 R0, RZ, RZ, R21 ;  /* 0x000000ffff007224 */ /* 0x002fca00078e0015 */
[----:B------:R0:W-:Y:S02]  /*16920*/  STL [R1+0x4168], R0 ;  /* 0x0041680001007387 */ /* 0x0001e40000100800 */
[----:B0-----:R-:W-:Y:S02]  /*16930*/  IMAD.MOV.U32 R0, RZ, RZ, R17 ;  /* 0x000000ffff007224 */ /* 0x001fe400078e0011 */
[----:B------:R-:W-:Y:S04]  /*16940*/  STL [R1+0x4174], R16 ;  /* 0x0041741001007387 */ /* 0x000fe80000100800 */
[----:B------:R-:W2:Y:S04]  /*16950*/  LDL.LU.64 R22, [R1+0x500] ;  /* 0x0005000001167983 */ /* 0x000ea80000300a00 */
[----:B------:R0:W-:Y:S02]  /*16960*/  STL [R1+0x4170], R0 ;  /* 0x0041700001007387 */ /* 0x0001e40000100800 */
[----:B0-----:R-:W-:-:S02]  /*16970*/  IMAD.MOV.U32 R0, RZ, RZ, R19 ;  /* 0x000000ffff007224 */ /* 0x001fc400078e0013 */
[----:B------:R-:W-:Y:S04]  /*16980*/  STL [R1+0x417c], R18 ;  /* 0x00417c1201007387 */ /* 0x000fe80000100800 */
[----:B------:R-:W2:Y:S04]  /*16990*/  LDL.LU.64 R16, [R1+0x788] ;  /* 0x0007880001107983 */ /* 0x000ea80000300a00 */
[----:B------:R-:W-:Y:S04]  /*169a0*/  STL [R1+0x4184], R12 ;  /* 0x0041840c01007387 */ /* 0x000fe80000100800 */
[----:B------:R0:W-:Y:S04]  /*169b0*/  STL [R1+0x4178], R0 ;  /* 0x0041780001007387 */ /* 0x0001e80000100800 */
[----:B------:R-:W2:Y:S01]  /*169c0*/  LDL.LU.64 R20, [R1+0x4f8] ;  /* 0x0004f80001147983 */ /* 0x000ea20000300a00 */
[----:B0-----:R-:W-:-:S03]  /*169d0*/  IMAD.MOV.U32 R0, RZ, RZ, R13 ;  /* 0x000000ffff007224 */ /* 0x001fc600078e000d */
[----:B----4-:R-:W-:Y:S04]  /*169e0*/  STL [R1+0x418c], R4 ;  /* 0x00418c0401007387 */ /* 0x010fe80000100800 */
[----:B------:R0:W-:Y:S04]  /*169f0*/  STL [R1+0x4180], R0 ;  /* 0x0041800001007387 */ /* 0x0001e80000100800 */
[----:B------:R-:W4:Y:S01]  /*16a00*/  LDL.LU.64 R18, [R1+0x790] ;  /* 0x0007900001127983 */ /* 0x000f220000300a00 */
[----:B0-----:R-:W-:-:S03]  /*16a10*/  IMAD.MOV.U32 R0, RZ, RZ, R5 ;  /* 0x000000ffff007224 */ /* 0x001fc600078e0005 */
[----:B------:R-:W4:Y:S04]  /*16a20*/  LDL.LU.64 R4, [R1+0x4f0] ;  /* 0x0004f00001047983 */ /* 0x000f280000300a00 */
[----:B------:R0:W-:Y:S04]  /*16a30*/  STL [R1+0x4188], R0 ;  /* 0x0041880001007387 */ /* 0x0001e80000100800 */
[----:B---3--:R-:W-:Y:S04]  /*16a40*/  STL [R1+0x4194], R10 ;  /* 0x0041940a01007387 */ /* 0x008fe80000100800 */
[----:B------:R-:W3:Y:S01]  /*16a50*/  LDL.LU.64 R12, [R1+0x798] ;  /* 0x00079800010c7983 */ /* 0x000ee20000300a00 */
[----:B0-----:R-:W-:-:S05]  /*16a60*/  IMAD.MOV.U32 R0, RZ, RZ, R11 ;  /* 0x000000ffff007224 */ /* 0x001fca00078e000b */
[----:B------:R0:W-:Y:S04]  /*16a70*/  STL [R1+0x4190], R0 ;  /* 0x0041900001007387 */ /* 0x0001e80000100800 */
[----:B------:R1:W-:Y:S04]  /*16a80*/  STL [R1+0x419c], R6 ;  /* 0x00419c0601007387 */ /* 0x0003e80000100800 */
[----:B0-----:R-:W3:Y:S04]  /*16a90*/  LDL.LU R0, [R1+0x7b0] ;  /* 0x0007b00001007983 */ /* 0x001ee80000300800 */
[----:B------:R-:W3:Y:S01]  /*16aa0*/  LDL.LU.64 R10, [R1+0x4e8] ;  /* 0x0004e800010a7983 */ /* 0x000ee20000300a00 */
[----:B-1----:R-:W-:-:S05]  /*16ab0*/  IMAD.MOV.U32 R6, RZ, RZ, R7 ;  /* 0x000000ffff067224 */ /* 0x002fca00078e0007 */
[----:B------:R0:W-:Y:S04]  /*16ac0*/  STL [R1+0x4198], R6 ;  /* 0x0041980601007387 */ /* 0x0001e80000100800 */
[----:B------:R1:W-:Y:S04]  /*16ad0*/  STL [R1+0x41a4], R28 ;  /* 0x0041a41c01007387 */ /* 0x0003e80000100800 */
[----:B0-----:R-:W3:Y:S01]  /*16ae0*/  LDL.LU.64 R6, [R1+0x7a0] ;  /* 0x0007a00001067983 */ /* 0x001ee20000300a00 */
[----:B-1----:R-:W-:-:S03]  /*16af0*/  IMAD.MOV.U32 R28, RZ, RZ, R29 ;  /* 0x000000ffff1c7224 */ /* 0x002fc600078e001d */
[----:B------:R0:W-:Y:S04]  /*16b00*/  STL [R1+0x41ac], R26 ;  /* 0x0041ac1a01007387 */ /* 0x0001e80000100800 */
[----:B------:R-:W-:Y:S01]  /*16b10*/  STL [R1+0x41a0], R28 ;  /* 0x0041a01c01007387 */ /* 0x000fe20000100800 */
[----:B0-----:R-:W-:-:S03]  /*16b20*/  IMAD.MOV.U32 R26, RZ, RZ, R27 ;  /* 0x000000ffff1a7224 */ /* 0x001fc600078e001b */
[----:B-----5:R0:W-:Y:S04]  /*16b30*/  STL [R1+0x41b4], R2 ;  /* 0x0041b40201007387 */ /* 0x0201e80000100800 */
[----:B------:R-:W-:Y:S04]  /*16b40*/  STL [R1+0x41a8], R26 ;  /* 0x0041a81a01007387 */ /* 0x000fe80000100800 */
[----:B0-----:R-:W5:Y:S04]  /*16b50*/  LDL.LU R2, [R1+0x7b4] ;  /* 0x0007b40001027983 */ /* 0x001f680000300800 */
[----:B------:R0:W-:Y:S04]  /*16b60*/  STL [R1+0x41b0], R3 ;  /* 0x0041b00301007387 */ /* 0x0001e80000100800 */
[----:B--2---:R1:W-:Y:S01]  /*16b70*/  STL [R1+0x41bc], R8 ;  /* 0x0041bc0801007387 */ /* 0x0043e20000100800 */
[----:B0-----:R-:W-:-:S03]  /*16b80*/  IMAD.MOV.U32 R3, RZ, RZ, R9 ;  /* 0x000000ffff037224 */ /* 0x001fc600078e0009 */
[----:B------:R-:W-:Y:S04]  /*16b90*/  STL [R1+0x41c4], R24 ;  /* 0x0041c41801007387 */ /* 0x000fe80000100800 */
[----:B------:R0:W-:Y:S04]  /*16ba0*/  STL [R1+0x41b8], R3 ;  /* 0x0041b80301007387 */ /* 0x0001e80000100800 */
[----:B-1----:R-:W2:Y:S01]  /*16bb0*/  LDL.LU.64 R8, [R1+0x7a8] ;  /* 0x0007a80001087983 */ /* 0x002ea20000300a00 */
[----:B0-----:R-:W-:-:S03]  /*16bc0*/  IMAD.MOV.U32 R3, RZ, RZ, R25 ;  /* 0x000000ffff037224 */ /* 0x001fc600078e0019 */
[----:B------:R-:W-:Y:S04]  /*16bd0*/  STL [R1+0x41cc], R22 ;  /* 0x0041cc1601007387 */ /* 0x000fe80000100800 */
[----:B------:R0:W-:Y:S02]  /*16be0*/  STL [R1+0x41c0], R3 ;  /* 0x0041c00301007387 */ /* 0x0001e40000100800 */
[----:B0-----:R-:W-:Y:S02]  /*16bf0*/  IMAD.MOV.U32 R3, RZ, RZ, R23 ;  /* 0x000000ffff037224 */ /* 0x001fe400078e0017 */
[----:B------:R0:W-:Y:S04]  /*16c00*/  STL [R1+0x41d4], R16 ;  /* 0x0041d41001007387 */ /* 0x0001e80000100800 */
[----:B------:R1:W-:Y:S01]  /*16c10*/  STL [R1+0x41c8], R3 ;  /* 0x0041c80301007387 */ /* 0x0003e20000100800 */
[----:B0-----:R-:W-:-:S03]  /*16c20*/  IMAD.MOV.U32 R16, RZ, RZ, R17 ;  /* 0x000000ffff107224 */ /* 0x001fc600078e0011 */
[----:B-1----:R-:W5:Y:S04]  /*16c30*/  LDL.LU R3, [R1+0x7b8] ;  /* 0x0007b80001037983 */ /* 0x002f680000300800 */
[----:B------:R0:W-:Y:S04]  /*16c40*/  STL [R1+0x41dc], R20 ;  /* 0x0041dc1401007387 */ /* 0x0001e80000100800 */
[----:B------:R1:W-:Y:S01]  /*16c50*/  STL [R1+0x41d0], R16 ;  /* 0x0041d01001007387 */ /* 0x0003e20000100800 */
[----:B0-----:R-:W-:-:S03]  /*16c60*/  IMAD.MOV.U32 R20, RZ, RZ, R21 ;  /* 0x000000ffff147224 */ /* 0x001fc600078e0015 */
[----:B-1----:R-:W5:Y:S04]  /*16c70*/  LDL.LU.64 R16, [R1+0x5c0] ;  /* 0x0005c00001107983 */ /* 0x002f680000300a00 */
[----:B----4-:R0:W-:Y:S04]  /*16c80*/  STL [R1+0x41e4], R18 ;  /* 0x0041e41201007387 */ /* 0x0101e80000100800 */
[----:B------:R-:W-:Y:S04]  /*16c90*/  STL [R1+0x41d8], R20 ;  /* 0x0041d81401007387 */ /* 0x000fe80000100800 */
[----:B------:R1:W-:Y:S01]  /*16ca0*/  STL [R1+0x41ec], R4 ;  /* 0x0041ec0401007387 */ /* 0x0003e20000100800 */
[----:B0-----:R-:W-:-:S05]  /*16cb0*/  IMAD.MOV.U32 R18, RZ, RZ, R19 ;  /* 0x000000ffff127224 */ /* 0x001fca00078e0013 */
[----:B------:R-:W-:Y:S01]  /*16cc0*/  STL [R1+0x41e0], R18 ;  /* 0x0041e01201007387 */ /* 0x000fe20000100800 */
[----:B-1----:R-:W-:-:S03]  /*16cd0*/  IMAD.MOV.U32 R4, RZ, RZ, R5 ;  /* 0x000000ffff047224 */ /* 0x002fc600078e0005 */
[----:B------:R-:W4:Y:S04]  /*16ce0*/  LDL.LU R5, [R1+0x7bc] ;  /* 0x0007bc0001057983 */ /* 0x000f280000300800 */
[----:B------:R0:W-:Y:S04]  /*16cf0*/  STL [R1+0x41e8], R4 ;  /* 0x0041e80401007387 */ /* 0x0001e80000100800 */
[----:B---3--:R1:W-:Y:S01]  /*16d00*/  STL [R1+0x41f4], R12 ;  /* 0x0041f40c01007387 */ /* 0x0083e20000100800 */
[----:B0-----:R-:W-:-:S03]  /*16d10*/  IMAD.MOV.U32 R4, RZ, RZ, R13 ;  /* 0x000000ffff047224 */ /* 0x001fc600078e000d */
[----:B-1----:R-:W3:Y:S04]  /*16d20*/  LDL.LU R13, [R1+0x7c0] ;  /* 0x0007c000010d7983 */ /* 0x002ee80000300800 */
[----:B------:R0:W-:Y:S04]  /*16d30*/  STL [R1+0x41f0], R4 ;  /* 0x0041f00401007387 */ /* 0x0001e80000100800 */
[----:B------:R-:W-:Y:S01]  /*16d40*/  STL [R1+0x41fc], R10 ;  /* 0x0041fc0a01007387 */ /* 0x000fe20000100800 */
[----:B0-----:R-:W-:Y:S02]  /*16d50*/  IMAD.MOV.U32 R4, RZ, RZ, R11 ;  /* 0x000000ffff047224 */ /* 0x001fe400078e000b */
[----:B------:R-:W-:Y:S01]  /*16d60*/  IMAD R0, R0, c[0x0][0x184], RZ ;  /* 0x0000610000007a24 */ /* 0x000fe200078e02ff */
[----:B------:R-:W-:Y:S04]  /*16d70*/  STL [R1+0x4204], R6 ;  /* 0x0042040601007387 */ /* 0x000fe80000100800 */
[----:B------:R0:W-:Y:S01]  /*16d80*/  STL [R1+0x41f8], R4 ;  /* 0x0041f80401007387 */ /* 0x0001e20000100800 */
[----:B------:R-:W-:Y:S01]  /*16d90*/  LEA R28, P0, R0, c[0x0][0x160], 0x1 ;  /* 0x00005800001c7a11 */ /* 0x000fe200078008ff */
[----:B0-----:R-:W-:-:S05]  /*16da0*/  IMAD.MOV.U32 R4, RZ, RZ, R7 ;  /* 0x000000ffff047224 */ /* 0x001fca00078e0007 */
[----:B------:R-:W-:Y:S04]  /*16db0*/  STL [R1+0x4200], R4 ;  /* 0x0042000401007387 */ /* 0x000fe80000100800 */
[----:B------:R-:W-:Y:S01]  /*16dc0*/  STL [R1+0x420c], R14 ;  /* 0x00420c0e01007387 */ /* 0x000fe20000100800 */
[----:B------:R-:W-:-:S03]  /*16dd0*/  LEA.HI.X.SX32 R29, R0, c[0x0][0x164], 0x1, P0 ;  /* 0x00005900001d7a11 */ /* 0x000fc600000f0eff */
[----:B------:R-:W-:Y:S04]  /*16de0*/  STL [R1+0x4208], R15 ;  /* 0x0042080f01007387 */ /* 0x000fe80000100800 */
[----:B------:R-:W3:Y:S04]  /*16df0*/  LDL.LU R7, [R1+0x7c8] ;  /* 0x0007c80001077983 */ /* 0x000ee80000300800 */
[----:B------:R-:W3:Y:S04]  /*16e00*/  LDL.LU R11, [R1+0x7c4] ;  /* 0x0007c400010b7983 */ /* 0x000ee80000300800 */
[----:B--2---:R0:W-:Y:S01]  /*16e10*/  STL [R1+0x4214], R8 ;  /* 0x0042140801007387 */ /* 0x0041e20000100800 */
[----:B------:R-:W-:-:S03]  /*16e20*/  IMAD.MOV.U32 R0, RZ, RZ, R9 ;  /* 0x000000ffff007224 */ /* 0x000fc600078e0009 */
[----:B0-----:R-:W2:Y:S01]  /*16e30*/  LDL.LU R9, [R1+0x7cc] ;  /* 0x0007cc0001097983 */ /* 0x001ea20000300800 */
[----:B-----5:R-:W-:-:S03]  /*16e40*/  IMAD R4, R2, c[0x0][0x184], RZ ;  /* 0x0000610002047a24 */ /* 0x020fc600078e02ff */
[----:B------:R0:W-:Y:S01]  /*16e50*/  STL [R1+0x4210], R0 ;  /* 0x0042100001007387 */ /* 0x0001e20000100800 */
[----:B------:R-:W-:-:S03]  /*16e60*/  IMAD.MOV.U32 R10, RZ, RZ, c[0x0][0x188] ;  /* 0x00006200ff0a7624 */ /* 0x000fc600078e00ff */
[----:B------:R-:W-:Y:S01]  /*16e70*/  STL.64 [R1+0x1760], R28 ;  /* 0x0017601c01007387 */ /* 0x000fe20000100a00 */
[----:B------:R-:W-:Y:S01]  /*16e80*/  LEA R26, P1, R4, c[0x0][0x160], 0x1 ;  /* 0x00005800041a7a11 */ /* 0x000fe200078208ff */
[----:B------:R-:W-:-:S03]  /*16e90*/  IMAD R8, R10, 0x7f, RZ ;  /* 0x0000007f0a087824 */ /* 0x000fc600078e02ff */
[----:B------:R-:W-:Y:S01]  /*16ea0*/  LEA.HI.X.SX32 R27, R4, c[0x0][0x164], 0x1, P1 ;  /* 0x00005900041b7a11 */ /* 0x000fe200008f0eff */
[----:B0-----:R-:W-:-:S05]  /*16eb0*/  IMAD R0, R3, c[0x0][0x184], RZ ;  /* 0x0000610003007a24 */ /* 0x001fca00078e02ff */
[----:B------:R-:W-:Y:S01]  /*16ec0*/  LEA R24, P0, R0, c[0x0][0x160], 0x1 ;  /* 0x0000580000187a11 */ /* 0x000fe200078008ff */
[----:B------:R-:W-:-:S03]  /*16ed0*/  IMAD.WIDE R2, R8, 0x2, R28 ;  /* 0x0000000208027825 */ /* 0x000fc600078e021c */
[----:B------:R-:W-:Y:S01]  /*16ee0*/  LEA.HI.X.SX32 R25, R0, c[0x0][0x164], 0x1, P0 ;  /* 0x0000590000197a11 */ /* 0x000fe200000f0eff */
[----:B------:R-:W-:Y:S01]  /*16ef0*/  IMAD.MOV.U32 R6, RZ, RZ, R17 ;  /* 0x000000ffff067224 */ /* 0x000fe200078e0011 */
[----:B------:R-:W-:Y:S04]  /*16f00*/  STL [R1+0x421c], R16 ;  /* 0x00421c1001007387 */ /* 0x000fe80000100800 */
[----:B------:R4:W-:Y:S04]  /*16f10*/  STL [R1+0x4218], R6 ;  /* 0x0042180601007387 */ /* 0x0009e80000100800 */
[----:B------:R-:W-:Y:S04]  /*16f20*/  STL [R1+0x4220], R2 ;  /* 0x0042200201007387 */ /* 0x000fe80000100800 */
[----:B------:R0:W-:Y:S01]  /*16f30*/  STL [R1+0x3ff4], R3 ;  /* 0x003ff40301007387 */ /* 0x0001e20000100800 */
[----:B----4-:R-:W-:-:S05]  /*16f40*/  IMAD R6, R5, c[0x0][0x184], RZ ;  /* 0x0000610005067a24 */ /* 0x010fca00078e02ff */
[----:B------:R-:W-:Y:S01]  /*16f50*/  LEA R22, P1, R6, c[0x0][0x160], 0x1 ;  /* 0x0000580006167a11 */ /* 0x000fe200078208ff */
[----:B------:R-:W-:-:S03]  /*16f60*/  IMAD.WIDE R4, R8, 0x2, R26 ;  /* 0x0000000208047825 */ /* 0x000fc600078e021a */
[----:B------:R-:W-:Y:S01]  /*16f70*/  LEA.HI.X.SX32 R23, R6, c[0x0][0x164], 0x1, P1 ;  /* 0x0000590006177a11 */ /* 0x000fe200008f0eff */
[----:B0-----:R-:W-:-:S04]  /*16f80*/  IMAD.WIDE R2, R8, 0x2, R24 ;  /* 0x0000000208027825 */ /* 0x001fc800078e0218 */
[----:B---3--:R-:W-:-:S05]  /*16f90*/  IMAD R0, R13, c[0x0][0x184], RZ ;  /* 0x000061000d007a24 */ /* 0x008fca00078e02ff */
[C---:B------:R-:W-:Y:S01]  /*16fa0*/  LEA R20, P0, R0.reuse, c[0x0][0x160], 0x1 ;  /* 0x0000580000147a11 */ /* 0x040fe200078008ff */
[----:B------:R-:W-:Y:S03]  /*16fb0*/  STL.64 [R1+0x1768], R26 ;  /* 0x0017681a01007387 */ /* 0x000fe60000100a00 */
[----:B------:R-:W-:Y:S01]  /*16fc0*/  LEA.HI.X.SX32 R21, R0, c[0x0][0x164], 0x1, P0 ;  /* 0x0000590000157a11 */ /* 0x000fe200000f0eff */
[----:B------:R-:W-:Y:S04]  /*16fd0*/  STL.64 [R1+0x1770], R24 ;  /* 0x0017701801007387 */ /* 0x000fe80000100a00 */
[----:B------:R-:W-:Y:S04]  /*16fe0*/  STL [R1+0x3ff8], R4 ;  /* 0x003ff80401007387 */ /* 0x000fe80000100800 */
[----:B------:R0:W-:Y:S04]  /*16ff0*/  STL [R1+0x3fec], R5 ;  /* 0x003fec0501007387 */ /* 0x0001e80000100800 */
[----:B------:R-:W-:Y:S04]  /*17000*/  STL [R1+0x3ff0], R2 ;  /* 0x003ff00201007387 */ /* 0x000fe80000100800 */
[----:B------:R1:W-:Y:S01]  /*17010*/  STL [R1+0x3fe4], R3 ;  /* 0x003fe40301007387 */ /* 0x0003e20000100800 */
[----:B0-----:R-:W-:-:S03]  /*17020*/  IMAD.WIDE R4, R8, 0x2, R22 ;  /* 0x0000000208047825 */ /* 0x001fc600078e0216 */
[----:B------:R-:W-:Y:S04]  /*17030*/  STL.64 [R1+0x1778], R22 ;  /* 0x0017781601007387 */ /* 0x000fe80000100a00 */
[----:B------:R-:W-:Y:S01]  /*17040*/  STL.64 [R1+0x1780], R20 ;  /* 0x0017801401007387 */ /* 0x000fe20000100a00 */
[----:B-1----:R-:W-:-:S03]  /*17050*/  IMAD.WIDE R2, R8, 0x2, R20 ;  /* 0x0000000208027825 */ /* 0x002fc600078e0214 */
[----:B------:R-:W-:Y:S04]  /*17060*/  STL [R1+0x3fe8], R4 ;  /* 0x003fe80401007387 */ /* 0x000fe80000100800 */
[----:B------:R0:W-:Y:S01]  /*17070*/  STL [R1+0x3fdc], R5 ;  /* 0x003fdc0501007387 */ /* 0x0001e20000100800 */
[----:B------:R-:W-:Y:S02]  /*17080*/  IMAD R7, R7, c[0x0][0x184], RZ ;  /* 0x0000610007077a24 */ /* 0x000fe400078e02ff */
[----:B------:R-:W-:-:S03]  /*17090*/  IMAD R6, R11, c[0x0][0x184], RZ ;  /* 0x000061000b067a24 */ /* 0x000fc600078e02ff */
[----:B------:R-:W-:Y:S02]  /*170a0*/  LEA R14, P0, R7, c[0x0][0x160], 0x1 ;  /* 0x00005800070e7a11 */ /* 0x000fe400078008ff */
[----:B------:R-:W-:-:S04]  /*170b0*/  LEA R18, P2, R6, c[0x0][0x160], 0x1 ;  /* 0x0000580006127a11 */ /* 0x000fc800078408ff */
[----:B------:R-:W-:Y:S02]  /*170c0*/  LEA.HI.X.SX32 R19, R6, c[0x0][0x164], 0x1, P2 ;  /* 0x0000590006137a11 */ /* 0x000fe400010f0eff */
[----:B------:R-:W-:Y:S01]  /*170d0*/  LEA.HI.X.SX32 R15, R7, c[0x0][0x164], 0x1, P0 ;  /* 0x00005900070f7a11 */ /* 0x000fe200000f0eff */
[----:B------:R-:W-:Y:S02]  /*170e0*/  STL [R1+0x3fe0], R2 ;  /* 0x003fe00201007387 */ /* 0x000fe40000100800 */
[C---:B0-----:R-:W-:Y:S02]  /*170f0*/  IMAD.WIDE R4, R8.reuse, 0x2, R18 ;  /* 0x0000000208047825 */ /* 0x041fe400078e0212 */
[----:B------:R0:W-:Y:S04]  /*17100*/  STL [R1+0x3fd4], R3 ;  /* 0x003fd40301007387 */ /* 0x0001e80000100800 */
[----:B------:R-:W-:Y:S01]  /*17110*/  STL.64 [R1+0x1788], R18 ;  /* 0x0017881201007387 */ /* 0x000fe20000100a00 */
[----:B------:R-:W-:-:S03]  /*17120*/  IMAD.WIDE R6, R8, 0x2, R14 ;  /* 0x0000000208067825 */ /* 0x000fc600078e020e */
[----:B------:R-:W-:Y:S01]  /*17130*/  STL.64 [R1+0x1798], R14 ;  /* 0x0017980e01007387 */ /* 0x000fe20000100a00 */
[----:B--2---:R-:W-:-:S05]  /*17140*/  IMAD R0, R9, c[0x0][0x184], RZ ;  /* 0x0000610009007a24 */ /* 0x004fca00078e02ff */
[----:B------:R-:W-:-:S04]  /*17150*/  LEA R16, P1, R0, c[0x0][0x160], 0x1 ;  /* 0x0000580000107a11 */ /* 0x000fc800078208ff */
[----:B------:R-:W-:Y:S01]  /*17160*/  LEA.HI.X.SX32 R17, R0, c[0x0][0x164], 0x1, P1 ;  /* 0x0000590000117a11 */ /* 0x000fe200008f0eff */
[----:B------:R-:W-:-:S04]  /*17170*/  IMAD R0, R10, 0x7e, RZ ;  /* 0x0000007e0a007824 */ /* 0x000fc800078e02ff */
[----:B0-----:R-:W-:Y:S01]  /*17180*/  IMAD.WIDE R2, R8, 0x2, R16 ;  /* 0x0000000208027825 */ /* 0x001fe200078e0210 */
[----:B------:R-:W-:Y:S04]  /*17190*/  STL.64 [R1+0x1790], R16 ;  /* 0x0017901001007387 */ /* 0x000fe80000100a00 */
[----:B------:R-:W-:Y:S04]  /*171a0*/  STL [R1+0x3fd8], R4 ;  /* 0x003fd80401007387 */ /* 0x000fe80000100800 */
[----:B------:R0:W-:Y:S04]  /*171b0*/  STL [R1+0x3fcc], R5 ;  /* 0x003fcc0501007387 */ /* 0x0001e80000100800 */
[----:B------:R-:W-:Y:S04]  /*171c0*/  STL [R1+0x3fd0], R2 ;  /* 0x003fd00201007387 */ /* 0x000fe80000100800 */
[----:B------:R1:W-:Y:S01]  /*171d0*/  STL [R1+0x3fc4], R3 ;  /* 0x003fc40301007387 */ /* 0x0003e20000100800 */
[----:B0-----:R-:W-:-:S03]  /*171e0*/  IMAD.WIDE R4, R0, 0x2, R28 ;  /* 0x0000000200047825 */ /* 0x001fc600078e021c */
[----:B------:R-:W-:Y:S04]  /*171f0*/  STL [R1+0x3fc8], R6 ;  /* 0x003fc80601007387 */ /* 0x000fe80000100800 */
[----:B------:R0:W-:Y:S01]  /*17200*/  STL [R1+0x3fbc], R7 ;  /* 0x003fbc0701007387 */ /* 0x0001e20000100800 */
[----:B-1----:R-:W-:-:S03]  /*17210*/  IMAD.WIDE R2, R0, 0x2, R26 ;  /* 0x0000000200027825 */ /* 0x002fc600078e021a */
[----:B------:R-:W-:Y:S04]  /*17220*/  STL [R1+0x3fc0], R4 ;  /* 0x003fc00401007387 */ /* 0x000fe80000100800 */
[----:B------:R1:W-:Y:S01]  /*17230*/  STL [R1+0x3fb4], R5 ;  /* 0x003fb40501007387 */ /* 0x0003e20000100800 */
[----:B0-----:R-:W-:-:S03]  /*17240*/  IMAD.WIDE R6, R0, 0x2, R22 ;  /* 0x0000000200067825 */ /* 0x001fc600078e0216 */
[----:B------:R-:W-:Y:S01]  /*17250*/  STL [R1+0x3fb8], R2 ;  /* 0x003fb80201007387 */ /* 0x000fe20000100800 */
[----:B-1----:R-:W-:-:S03]  /*17260*/  IMAD.WIDE R4, R0, 0x2, R24 ;  /* 0x0000000200047825 */ /* 0x002fc600078e0218 */
[----:B------:R0:W-:Y:S04]  /*17270*/  STL [R1+0x3fac], R3 ;  /* 0x003fac0301007387 */ /* 0x0001e80000100800 */
[----:B------:R-:W-:Y:S04]  /*17280*/  STL [R1+0x3fb0], R4 ;  /* 0x003fb00401007387 */ /* 0x000fe80000100800 */
[----:B------:R1:W-:Y:S01]  /*17290*/  STL [R1+0x3fa4], R5 ;  /* 0x003fa40501007387 */ /* 0x0003e20000100800 */
[----:B0-----:R-:W-:-:S03]  /*172a0*/  IMAD.WIDE R2, R0, 0x2, R20 ;  /* 0x0000000200027825 */ /* 0x001fc600078e0214 */
[----:B------:R-:W-:Y:S04]  /*172b0*/  STL [R1+0x3fa8], R6 ;  /* 0x003fa80601007387 */ /* 0x000fe80000100800 */
[----:B------:R0:W-:Y:S01]  /*172c0*/  STL [R1+0x3f9c], R7 ;  /* 0x003f9c0701007387 */ /* 0x0001e20000100800 */
[----:B-1----:R-:W-:-:S03]  /*172d0*/  IMAD.WIDE R4, R0, 0x2, R18 ;  /* 0x0000000200047825 */ /* 0x002fc600078e0212 */
[----:B------:R-:W-:Y:S01]  /*172e0*/  STL [R1+0x3fa0], R2 ;  /* 0x003fa00201007387 */ /* 0x000fe20000100800 */
[----:B------:R-:W-:-:S03]  /*172f0*/  IMAD R8, R10, 0x7d, RZ ;  /* 0x0000007d0a087824 */ /* 0x000fc600078e02ff */
        /* <DEDUP_REMOVED lines=293> */
[----:B------:R-:W-:Y:S01]  /*18550*/  STL [R1+0x3ca4], R5 ;  /* 0x003ca40501007387 */ /* 0x000fe20000100800 */
[----:B0-----:R-:W-:-:S03]  /*18560*/  IMAD.WIDE R2, R0, 0x2, R20 ;  /* 0x0000000200027825 */ /* 0x001fc600078e0214 */
[----:B------:R-:W-:Y:S04]  /*18570*/  STL [R1+0x3ca8], R6 ;  /* 0x003ca80601007387 */ /* 0x000fe80000100800 */
[----:B------:R0:W-:Y:S01]  /*18580*/  STL [R1+0x3c9c], R7 ;  /* 0x003c9c0701007387 */ /* 0x0001e20000100800 */
[----:B------:R-:W-:-:S03]  /*18590*/  IMAD R8, R10, 0x71, RZ ;  /* 0x000000710a087824 */ /* 0x000fc600078e02ff */
[----:B------:R-:W-:Y:S04]  /*185a0*/  STL [R1+0x3ca0], R2 ;  /* 0x003ca00201007387 */ /* 0x000fe80000100800 */
[----:B------:R1:W-:Y:S01]  /*185b0*/  STL [R1+0x3c94], R3 ;  /* 0x003c940301007387 */ /* 0x0003e20000100800 */
[----:B0-----:R-:W-:-:S04]  /*185c0*/  IMAD.WIDE R6, R0, 0x2, R18 ;  /* 0x0000000200067825 */ /* 0x001fc800078e0212 */
[C---:B------:R-:W-:Y:S01]  /*185d0*/  IMAD.WIDE R4, R0.reuse, 0x2, R14 ;  /* 0x0000000200047825 */ /* 0x040fe200078e020e */
[----:B------:R-:W-:Y:S03]  /*185e0*/  STL [R1+0x3c98], R6 ;  /* 0x003c980601007387 */ /* 0x000fe60000100800 */
[----:B-1----:R-:W-:Y:S01]  /*185f0*/  IMAD.WIDE R2, R0, 0x2, R16 ;  /* 0x0000000200027825 */ /* 0x002fe200078e0210 */
        /* <DEDUP_REMOVED lines=336> */
[----:B------:R-:W-:-:S04]  /*19b00*/  IMAD.WIDE R8, R0, 0x2, R20 ;  /* 0x0000000200087825 */ /* 0x000fc800078e0214 */
[----:B-1----:R-:W-:Y:S01]  /*19b10*/  IMAD.WIDE R4, R0, 0x2, R24 ;  /* 0x0000000200047825 */ /* 0x002fe200078e0218 */
[----:B------:R0:W-:Y:S04]  /*19b20*/  STL [R1+0x2040], R3 ;  /* 0x0020400301007387 */ /* 0x0001e80000100800 */
[----:B------:R-:W-:Y:S01]  /*19b30*/  STL [R1+0x2048], R4 ;  /* 0x0020480401007387 */ /* 0x000fe20000100800 */
[----:B------:R-:W-:-:S03]  /*19b40*/  IMAD R11, R10, 0x63, RZ ;  /* 0x000000630a0b7824 */ /* 0x000fc600078e02ff */
        /* <DEDUP_REMOVED lines=874> */
[----:B------:R-:W-:-:S03]  /*1d1f0*/  IMAD.SHL.U32 R0, R10, 0x40, RZ ;  /* 0x000000400a007824 */ /* 0x000fc600078e00ff */
        /* <DEDUP_REMOVED lines=728> */
[----:B------:R-:W-:Y:S02]  /*1ff80*/  IMAD R12, R10, 0x23, RZ ;  /* 0x000000230a0c7824 */ /* 0x000fe400078e02ff */
[----:B-1----:R-:W-:Y:S01]  /*1ff90*/  IMAD.WIDE R4, R0, 0x2, R16 ;  /* 0x0000000200047825 */ /* 0x002fe200078e0210 */
[----:B------:R-:W-:Y:S04]  /*1ffa0*/  STL [R1+0x3058], R8 ;  /* 0x0030580801007387 */ /* 0x000fe80000100800 */
[----:B------:R-:W-:Y:S04]  /*1ffb0*/  STL [R1+0x3054], R9 ;  /* 0x0030540901007387 */ /* 0x000fe80000100800 */
[----:B------:R-:W-:Y:S01]  /*1ffc0*/  STL [R1+0x3060], R2 ;  /* 0x0030600201007387 */ /* 0x000fe20000100800 */
[----:B0-----:R-:W-:-:S03]  /*1ffd0*/  IMAD.WIDE R6, R12, 0x2, R28 ;  /* 0x000000020c067825 */ /* 0x001fc600078e021c */
[----:B------:R0:W-:Y:S04]  /*1ffe0*/  STL [R1+0x305c], R3 ;  /* 0x00305c0301007387 */ /* 0x0001e80000100800 */
[----:B------:R-:W-:Y:S01]  /*1fff0*/  STL [R1+0x3068], R4 ;  /* 0x0030680401007387 */ /* 0x000fe20000100800 */
[----:B0-----:R-:W-:-:S03]  /*20000*/  IMAD.WIDE R2, R0, 0x2, R14 ;  /* 0x0000000200027825 */ /* 0x001fc600078e020e */
        /* <DEDUP_REMOVED lines=12> */
[----:B------:R-:W-:-:S04]  /*200d0*/  IMAD.WIDE R8, R0, 0x2, R28 ;  /* 0x0000000200087825 */ /* 0x000fc800078e021c */
        /* <DEDUP_REMOVED lines=797> */
[----:B------:R-:W-:Y:S04]  /*232b0*/  STL [R1+0x387c], R9 ;  /* 0x00387c0901007387 */ /* 0x000fe80000100800 */
[----:B------:R-:W-:Y:S04]  /*232c0*/  STL [R1+0x3888], R2 ;  /* 0x0038880201007387 */ /* 0x000fe80000100800 */
[----:B------:R1:W-:Y:S04]  /*232d0*/  STL [R1+0x3884], R3 ;  /* 0x0038840301007387 */ /* 0x0003e80000100800 */
[----:B------:R-:W-:Y:S01]  /*232e0*/  STL [R1+0x3890], R4 ;  /* 0x0038900401007387 */ /* 0x000fe20000100800 */
[----:B0-----:R-:W-:-:S03]  /*232f0*/  IMAD.WIDE R6, R0, 0x2, R26 ;  /* 0x0000000200067825 */ /* 0x001fc600078e021a */
[----:B------:R0:W-:Y:S01]  /*23300*/  STL [R1+0x388c], R5 ;  /* 0x00388c0501007387 */ /* 0x0001e20000100800 */
[----:B-1----:R-:W-:-:S04]  /*23310*/  IMAD.WIDE R2, R11, 0x2, R14 ;  /* 0x000000020b027825 */ /* 0x002fc800078e020e */
[C---:B------:R-:W-:Y:S01]  /*23320*/  IMAD.WIDE R8, R0.reuse, 0x2, R24 ;  /* 0x0000000200087825 */ /* 0x040fe200078e0218 */
[----:B------:R-:W-:Y:S03]  /*23330*/  STL [R1+0x3898], R2 ;  /* 0x0038980201007387 */ /* 0x000fe60000100800 */
[C---:B0-----:R-:W-:Y:S01]  /*23340*/  IMAD.WIDE R4, R0.reuse, 0x2, R28 ;  /* 0x0000000200047825 */ /* 0x041fe200078e021c */
        /* <DEDUP_REMOVED lines=35> */
[----:B------:R-:W-:Y:S04]  /*23580*/  STL [R1+0x38f4], R3 ;  /* 0x0038f40301007387 */ /* 0x000fe80000100800 */
[----:B------:R-:W-:Y:S01]  /*23590*/  STL [R1+0x3900], R4 ;  /* 0x0039000401007387 */ /* 0x000fe20000100800 */
[----:B-1----:R-:W-:-:S03]  /*235a0*/  IMAD.WIDE R8, R10, 0x2, R16 ;  /* 0x000000020a087825 */ /* 0x002fc600078e0210 */
[----:B------:R-:W-:Y:S04]  /*235b0*/  STL [R1+0x38fc], R5 ;  /* 0x0038fc0501007387 */ /* 0x000fe80000100800 */
[----:B------:R-:W-:Y:S04]  /*235c0*/  STL [R1+0x3908], R6 ;  /* 0x0039080601007387 */ /* 0x000fe80000100800 */
[----:B------:R0:W-:Y:S02]  /*235d0*/  STL [R1+0x3904], R7 ;  /* 0x0039040701007387 */ /* 0x0001e40000100800 */
[----:B0-----:R-:W-:-:S02]  /*235e0*/  IMAD.WIDE R6, R12, 0x2, R16 ;  /* 0x000000020c067825 */ /* 0x001fc400078e0210 */
[----:B------:R-:W0:Y:S02]  /*235f0*/  S2R R17, SR_TID.X ;  /* 0x0000000000117919 */ /* 0x000e240000002100 */
[----:B------:R-:W-:Y:S02]  /*23600*/  IMAD.WIDE R2, R10, 0x2, R14 ;  /* 0x000000020a027825 */ /* 0x000fe400078e020e */
[----:B------:R-:W-:Y:S02]  /*23610*/  STL [R1+0x3910], R8 ;  /* 0x0039100801007387 */ /* 0x000fe40000100800 */
[C---:B------:R-:W-:Y:S02]  /*23620*/  IMAD.WIDE R4, R12.reuse, 0x2, R18 ;  /* 0x000000020c047825 */ /* 0x040fe400078e0212 */
[----:B------:R-:W-:Y:S04]  /*23630*/  STL [R1+0x390c], R9 ;  /* 0x00390c0901007387 */ /* 0x000fe80000100800 */
[----:B------:R-:W-:Y:S04]  /*23640*/  STL [R1+0x3918], R2 ;  /* 0x0039180201007387 */ /* 0x000fe80000100800 */
[----:B------:R1:W-:Y:S04]  /*23650*/  STL [R1+0x3914], R3 ;  /* 0x0039140301007387 */ /* 0x0003e80000100800 */
[----:B------:R-:W-:Y:S04]  /*23660*/  STL [R1+0x3920], R4 ;  /* 0x0039200401007387 */ /* 0x000fe80000100800 */
[----:B------:R0:W-:Y:S01]  /*23670*/  STL [R1+0x391c], R5 ;  /* 0x00391c0501007387 */ /* 0x0001e20000100800 */
[----:B-1----:R-:W-:-:S03]  /*23680*/  IMAD.WIDE R2, R12, 0x2, R14 ;  /* 0x000000020c027825 */ /* 0x002fc600078e020e */
[----:B------:R-:W-:Y:S04]  /*23690*/  STL [R1+0x3928], R6 ;  /* 0x0039280601007387 */ /* 0x000fe80000100800 */
[----:B------:R-:W-:Y:S01]  /*236a0*/  STL [R1+0x3924], R7 ;  /* 0x0039240701007387 */ /* 0x000fe20000100800 */
[----:B0-----:R-:W-:-:S03]  /*236b0*/  IMAD.SHL.U32 R5, R17, 0x200, RZ ;  /* 0x0000020011057824 */ /* 0x001fc600078e00ff */
[----:B------:R-:W-:Y:S04]  /*236c0*/  STL [R1+0x3930], R2 ;  /* 0x0039300201007387 */ /* 0x000fe80000100800 */
[----:B------:R0:W-:Y:S04]  /*236d0*/  STL [R1+0x392c], R3 ;  /* 0x00392c0301007387 */ /* 0x0001e80000100800 */
[----:B------:R1:W-:Y:S04]  /*236e0*/  STL [R1+0x203c], RZ ;  /* 0x00203cff01007387 */ /* 0x0003e80000100800 */
[----:B------:R1:W-:Y:S04]  /*236f0*/  STL [R1+0x1ba0], RZ ;  /* 0x001ba0ff01007387 */ /* 0x0003e80000100800 */
[----:B------:R1:W-:Y:S04]  /*23700*/  STL [R1+0x4808], R5 ;  /* 0x0048080501007387 */ /* 0x0003e80000100800 */
        /* <DEDUP_REMOVED lines=784> */
[----:B------:R-:W2:Y:S04]  /*26810*/  S2R R13, SR_TID.X ;  /* 0x00000000000d7919 */ /* 0x000ea80000002100 */
        /* <DEDUP_REMOVED lines=20> */
[----:B--2---:R-:W-:-:S05]  /*26960*/  LOP3.LUT R13, R13, 0x3f, RZ, 0xc0, !PT ;  /* 0x0000003f0d0d7812 */ /* 0x004fca00078ec0ff */
[----:B0-----:R-:W-:Y:S02]  /*26970*/  IMAD.SHL.U32 R3, R13, 0x2, RZ ;  /* 0x000000020d037824 */ /* 0x001fe400078e00ff */
[----:B------:R-:W-:Y:S02]  /*26980*/  IMAD.MOV.U32 R13, RZ, RZ, c[0x0][0x18c] ;  /* 0x00006300ff0d7624 */ /* 0x000fe400078e00ff */
[----:B------:R-:W-:Y:S02]  /*26990*/  IMAD.SHL.U32 R10, R10, 0x80, RZ ;  /* 0x000000800a0a7824 */ /* 0x000fe400078e00ff */
[----:B------:R-:W-:-:S03]  /*269a0*/  IMAD.SHL.U32 R4, R13, 0x80, RZ ;  /* 0x000000800d047824 */ /* 0x000fc600078e00ff */
[----:B------:R-:W-:Y:S02]  /*269b0*/  SHF.R.S32.HI R0, RZ, 0x1f, R10 ;  /* 0x0000001fff007819 */ /* 0x000fe4000001140a */
[----:B------:R-:W-:-:S03]  /*269c0*/  SHF.R.S32.HI R2, RZ, 0x1f, R4 ;  /* 0x0000001fff027819 */ /* 0x000fc60000011404 */
[----:B-1----:R-:W0:Y:S01]  /*269d0*/  S2R R16, SR_TID.X ;  /* 0x0000000000107919 */ /* 0x002e220000002100 */
[----:B------:R-:W-:Y:S01]  /*269e0*/  SHF.L.U64.HI R2, R4, 0x1, R2 ;  /* 0x0000000104027819 */ /* 0x000fe20000010202 */
[----:B------:R-:W-:Y:S01]  /*269f0*/  IMAD.MOV.U32 R18, RZ, RZ, 0x7f ;  /* 0x0000007fff127424 */ /* 0x000fe200078e00ff */
[----:B------:R-:W-:Y:S01]  /*26a00*/  LOP3.LUT R7, R3, 0x20, RZ, 0x3c, !PT ;  /* 0x0000002003077812 */ /* 0x000fe200078e3cff */
[----:B------:R-:W1:Y:S01]  /*26a10*/  S2R R21, SR_TID.X ;  /* 0x0000000000157919 */ /* 0x000e620000002100 */
[----:B------:R-:W-:Y:S01]  /*26a20*/  IMAD.SHL.U32 R17, R17, 0x2, RZ ;  /* 0x0000000211117824 */ /* 0x000fe200078e00ff */
[C---:B------:R-:W-:Y:S01]  /*26a30*/  SHF.L.U64.HI R0, R10.reuse, 0x1, R0 ;  /* 0x000000010a007819 */ /* 0x040fe20000010200 */
[----:B------:R-:W-:Y:S01]  /*26a40*/  IMAD.SHL.U32 R28, R10, 0x2, RZ ;  /* 0x000000020a1c7824 */ /* 0x000fe200078e00ff */
[----:B------:R-:W-:Y:S01]  /*26a50*/  STL [R1+0xd14], RZ ;  /* 0x000d14ff01007387 */ /* 0x000fe20000100800 */
[----:B------:R-:W-:-:S02]  /*26a60*/  IADD3 R18, R18, c[0x0][0x180], RZ ;  /* 0x0000600012127a10 */ /* 0x000fc40007ffe0ff */
[----:B------:R-:W-:Y:S01]  /*26a70*/  LOP3.LUT R7, R3, 0x60, RZ, 0x3c, !PT ;  /* 0x0000006003077812 */ /* 0x000fe200078e3cff */
[----:B------:R-:W-:Y:S04]  /*26a80*/  STL [R1+0xd18], RZ ;  /* 0x000d18ff01007387 */ /* 0x000fe80000100800 */
[----:B------:R-:W-:Y:S01]  /*26a90*/  STL [R1+0xd1c], RZ ;  /* 0x000d1cff01007387 */ /* 0x000fe20000100800 */
[C---:B0-----:R-:W-:Y:S01]  /*26aa0*/  IMAD.SHL.U32 R13, R16.reuse, 0x2, RZ ;  /* 0x00000002100d7824 */ /* 0x041fe200078e00ff */
[----:B------:R-:W-:Y:S02]  /*26ab0*/  LOP3.LUT R19, R16, 0x7, RZ, 0xc0, !PT ;  /* 0x0000000710137812 */ /* 0x000fe400078ec0ff */
[----:B------:R-:W-:Y:S02]  /*26ac0*/  SHF.R.S32.HI R16, RZ, 0x1f, R18 ;  /* 0x0000001fff107819 */ /* 0x000fe40000011412 */
[----:B------:R-:W-:Y:S01]  /*26ad0*/  LOP3.LUT R13, R13, 0x10, RZ, 0xc0, !PT ;  /* 0x000000100d0d7812 */ /* 0x000fe200078ec0ff */
[----:B------:R-:W-:Y:S01]  /*26ae0*/  IMAD R19, R19, 0x410, RZ ;  /* 0x0000041013137824 */ /* 0x000fe200078e02ff */
[----:B------:R-:W-:-:S02]  /*26af0*/  LEA.HI R16, R16, R18, RZ, 0x7 ;  /* 0x0000001210107211 */ /* 0x000fc400078f38ff */
[----:B-1----:R-:W-:Y:S02]  /*26b00*/  LOP3.LUT R13, R13, 0x20, R21, 0xf8, !PT ;  /* 0x000000200d0d7812 */ /* 0x002fe400078ef815 */
[----:B------:R-:W-:Y:S02]  /*26b10*/  SHF.R.S32.HI R6, RZ, 0x7, R16 ;  /* 0x00000007ff067819 */ /* 0x000fe40000011410 */
[----:B------:R-:W-:Y:S02]  /*26b20*/  LOP3.LUT R13, R19, R13, RZ, 0x3c, !PT ;  /* 0x0000000d130d7212 */ /* 0x000fe400078e3cff */
[----:B------:R-:W-:Y:S02]  /*26b30*/  LOP3.LUT R6, R3, 0x40, RZ, 0x3c, !PT ;  /* 0x0000004003067812 */ /* 0x000fe400078e3cff */
[----:B------:R-:W-:Y:S02]  /*26b40*/  LOP3.LUT R4, R13, 0x2000, R5, 0xf8, !PT ;  /* 0x000020000d047812 */ /* 0x000fe400078ef805 */
[----:B------:R-:W0:Y:S01]  /*26b50*/  S2R R13, SR_TID.X ;  /* 0x00000000000d7919 */ /* 0x000e220000002100 */
[----:B------:R-:W-:-:S02]  /*26b60*/  LOP3.LUT R5, R3, 0x10, RZ, 0x3c, !PT ;  /* 0x0000001003057812 */ /* 0x000fc400078e3cff */
[C---:B------:R-:W-:Y:S01]  /*26b70*/  LOP3.LUT R5, R3.reuse, 0x30, RZ, 0x3c, !PT ;  /* 0x0000003003057812 */ /* 0x040fe200078e3cff */
[----:B------:R1:W-:Y:S01]  /*26b80*/  STL [R1+0x11c0], R4 ;  /* 0x0011c00401007387 */ /* 0x0003e20000100800 */
[C---:B------:R-:W-:Y:S02]  /*26b90*/  LOP3.LUT R5, R3.reuse, 0x50, RZ, 0x3c, !PT ;  /* 0x0000005003057812 */ /* 0x040fe400078e3cff */
[----:B------:R-:W-:Y:S01]  /*26ba0*/  LOP3.LUT R6, R3, 0x70, RZ, 0x3c, !PT ;  /* 0x0000007003067812 */ /* 0x000fe200078e3cff */
[----:B------:R2:W-:Y:S04]  /*26bb0*/  STL [R1+0xd00], RZ ;  /* 0x000d00ff01007387 */ /* 0x0005e80000100800 */
[----:B------:R2:W-:Y:S01]  /*26bc0*/  STL [R1+0xd04], RZ ;  /* 0x000d04ff01007387 */ /* 0x0005e20000100800 */
[----:B-1----:R-:W-:-:S03]  /*26bd0*/  LOP3.LUT R4, R4, 0x40, RZ, 0x3c, !PT ;  /* 0x0000004004047812 */ /* 0x002fc600078e3cff */
[----:B------:R2:W-:Y:S04]  /*26be0*/  STL [R1+0xd08], RZ ;  /* 0x000d08ff01007387 */ /* 0x0005e80000100800 */
[----:B------:R2:W-:Y:S04]  /*26bf0*/  STL [R1+0xd0c], RZ ;  /* 0x000d0cff01007387 */ /* 0x0005e80000100800 */
[----:B------:R2:W-:Y:S01]  /*26c00*/  STL [R1+0xcf0], RZ ;  /* 0x000cf0ff01007387 */ /* 0x0005e20000100800 */
[----:B0-----:R-:W-:-:S03]  /*26c10*/  LOP3.LUT R13, R13, 0x7, RZ, 0xc0, !PT ;  /* 0x000000070d0d7812 */ /* 0x001fc600078ec0ff */
[----:B------:R2:W-:Y:S02]  /*26c20*/  STL [R1+0xcf4], RZ ;  /* 0x000cf4ff01007387 */ /* 0x0005e40000100800 */
[----:B------:R-:W-:Y:S02]  /*26c30*/  IMAD R13, R13, 0x110, RZ ;  /* 0x000001100d0d7824 */ /* 0x000fe400078e02ff */
[----:B------:R2:W-:Y:S03]  /*26c40*/  STL [R1+0xcf8], RZ ;  /* 0x000cf8ff01007387 */ /* 0x0005e60000100800 */
[----:B------:R-:W-:Y:S01]  /*26c50*/  LOP3.LUT R13, R13, 0x30, R17, 0x78, !PT ;  /* 0x000000300d0d7812 */ /* 0x000fe200078e7811 */
[----:B------:R2:W-:Y:S03]  /*26c60*/  STL [R1+0xcfc], RZ ;  /* 0x000cfcff01007387 */ /* 0x0005e60000100800 */
[----:B------:R-:W-:Y:S01]  /*26c70*/  LOP3.LUT R5, R13, 0x40, RZ, 0x3c, !PT ;  /* 0x000000400d057812 */ /* 0x000fe200078e3cff */
        /* <DEDUP_REMOVED lines=208> */
[----:B------:R2:W-:Y:S02]  /*27980*/  STL [R1+0x11c4], R4 ;  /* 0x0011c40401007387 */ /* 0x0005e40000100800 */
.L_x_3:
[----:B0-----:R-:W3:Y:S04]  /*27990*/  LDL.64 R6, [R1+0x1798] ;  /* 0x0017980001067983 */ /* 0x001ee80000100a00 */
[----:B---3--:R0:W-:Y:S04]  /*279a0*/  STL [R1+0x5ecc], R7 ;  /* 0x005ecc0701007387 */ /* 0x0081e80000100800 */
[----:B0-----:R-:W3:Y:S01]  /*279b0*/  LDL R7, [R1+0x203c] ;  /* 0x00203c0001077983 */ /* 0x001ee20000100800 */
[----:B--2--5:R-:W-:-:S03]  /*279c0*/  IMAD.MOV.U32 R4, RZ, RZ, -0x80 ;  /* 0xffffff80ff047424 */ /* 0x024fc600078e00ff */
[----:B------:R-:W-:Y:S04]  /*279d0*/  STL [R1+0x4fcc], R15 ;  /* 0x004fcc0f01007387 */ /* 0x000fe80000100800 */
        /* <DEDUP_REMOVED lines=73> */
[----:B------:R-:W-:Y:S01]  /*27e70*/  STL [R1+0x50f4], R15 ;  /* 0x0050f40f01007387 */ /* 0x000fe20000100800 */
[----:B---3--:R-:W-:-:S03]  /*27e80*/  IMAD R4, R7, R4, c[0x0][0x180] ;  /* 0x0000600007047624 */ /* 0x008fc600078e0204 */
        /* <DEDUP_REMOVED lines=886> */
[----:B------:R0:W-:Y:S04]  /*2b5f0*/  STL [R1+0x5ec8], R3 ;  /* 0x005ec80301007387 */ /* 0x0001e80000100800 */
        /* <DEDUP_REMOVED lines=78> */
[----:B------:R-:W2:Y:S01]  /*2bae0*/  LDL.LU R7, [R1+0x5ecc] ;  /* 0x005ecc0001077983 */ /* 0x000ea20000300800 */
[----:B------:R-:W-:-:S02]  /*2baf0*/  ISETP.GT.AND P0, PT, R4, RZ, PT ;  /* 0x000000ff0400720c */ /* 0x000fc40003f04270 */
[----:B0-----:R-:W-:Y:S02]  /*2bb00*/  PRMT R3, RZ, 0x7610, R3 ;  /* 0x00007610ff037816 */ /* 0x001fe40000000003 */
[----:B------:R-:W-:Y:S02]  /*2bb10*/  PRMT R15, RZ, 0x7610, R15 ;  /* 0x00007610ff0f7816 */ /* 0x000fe4000000000f */
[----:B------:R-:W-:-:S07]  /*2bb20*/  PRMT R14, RZ, 0x7610, R14 ;  /* 0x00007610ff0e7816 */ /* 0x000fce000000000e */
[----:B--2---:R-:W2:Y:S04]  /*2bb30*/  @P0 LDG.E.U16 R3, [R6.64] ;  /* 0x0000000406030981 */ /* 0x004ea8000c1e1500 */
[----:B--2---:R0:W-:Y:S04]  /*2bb40*/  STL [R1+0x1ff8], R3 ;  /* 0x001ff80301007387 */ /* 0x0041e80000100800 */
[----:B0-----:R-:W2:Y:S04]  /*2bb50*/  LDL.LU R3, [R1+0x5ec8] ;  /* 0x005ec80001037983 */ /* 0x001ea80000300800 */
[----:B------:R-:W3:Y:S04]  /*2bb60*/  LDL.64 R6, [R1+0x1790] ;  /* 0x0017900001067983 */ /* 0x000ee80000100a00 */
[----:B---3--:R-:W3:Y:S04]  /*2bb70*/  @P0 LDG.E.U16 R15, [R6.64] ;  /* 0x00000004060f0981 */ /* 0x008ee8000c1e1500 */
[----:B---3--:R0:W-:Y:S04]  /*2bb80*/  STL [R1+0x1ff4], R15 ;  /* 0x001ff40f01007387 */ /* 0x0081e80000100800 */
[----:B0-----:R-:W3:Y:S04]  /*2bb90*/  LDL.LU R15, [R1+0x5ec4] ;  /* 0x005ec400010f7983 */ /* 0x001ee80000300800 */
[----:B------:R-:W4:Y:S01]  /*2bba0*/  LDL.64 R6, [R1+0x1788] ;  /* 0x0017880001067983 */ /* 0x000f220000100a00 */
[----:B---3--:R-:W-:-:S03]  /*2bbb0*/  PRMT R15, RZ, 0x7610, R15 ;  /* 0x00007610ff0f7816 */ /* 0x008fc6000000000f */
[----:B----4-:R-:W3:Y:S04]  /*2bbc0*/  @P0 LDG.E.U16 R14, [R6.64] ;  /* 0x00000004060e0981 */ /* 0x010ee8000c1e1500 */
        /* <DEDUP_REMOVED lines=8> */
[----:B------:R-:W-:-:S02]  /*2bc50*/  ISETP.GT.AND P1, PT, R4, 0x1, PT ;  /* 0x000000010400780c */ /* 0x000fc40003f24270 */
[----:B---3--:R-:W-:Y:S01]  /*2bc60*/  PRMT R15, RZ, 0x7610, R15 ;  /* 0x00007610ff0f7816 */ /* 0x008fe2000000000f */
        /* <DEDUP_REMOVED lines=18> */
[----:B------:R-:W4:Y:S04]  /*2bd90*/  LDL R6, [R1+0x3914] ;  /* 0x0039140001067983 */ /* 0x000f280000100800 */
[----:B------:R-:W4:Y:S01]  /*2bda0*/  LDL R7, [R1+0x3918] ;  /* 0x0039180001077983 */ /* 0x000f220000100800 */
[----:B---3--:R-:W-:-:S02]  /*2bdb0*/  PRMT R15, RZ, 0x7610, R15 ;  /* 0x00007610ff0f7816 */ /* 0x008fc4000000000f */
[----:B----4-:R-:W-:-:S04]  /*2bdc0*/  @P1 LOP3.LUT R7, R7, R6, RZ, 0x3c, !PT ;  /* 0x0000000607071212 */ /* 0x010fc800078e3cff */
[----:B------:R-:W-:-:S04]  /*2bdd0*/  @P1 LOP3.LUT R6, R7, R6, RZ, 0x3c, !PT ;  /* 0x0000000607061212 */ /* 0x000fc800078e3cff */
[----:B------:R-:W-:-:S05]  /*2bde0*/  @P1 LOP3.LUT R7, R7, R6, RZ, 0x3c, !PT ;  /* 0x0000000607071212 */ /* 0x000fca00078e3cff */
[----:B------:R-:W3:Y:S04]  /*2bdf0*/  @P1 LDG.E.U16 R14, [R6.64] ;  /* 0x00000004060e1981 */ /* 0x000ee8000c1e1500 */
        /* <DEDUP_REMOVED lines=31> */
[----:B------:R-:W-:-:S02]  /*2bff0*/  ISETP.GT.AND P0, PT, R4, 0x2, PT ;  /* 0x000000020400780c */ /* 0x000fc40003f04270 */
[----:B---3--:R-:W-:Y:S02]  /*2c000*/  PRMT R15, RZ, 0x7610, R15 ;  /* 0x00007610ff0f7816 */ /* 0x008fe4000000000f */
        /* <DEDUP_REMOVED lines=1273> */
[----:B0-----:R-:W3:Y:S01]  /*30fa0*/  LDL.LU R15, [R1+0x5c6c] ;  /* 0x005c6c00010f7983 */ /* 0x001ee20000300800 */
[----:B------:R-:W4:Y:S02]  /*30fb0*/  LDL R6, [R1+0x3494] ;  /* 0x0034940001067983 */ /* 0x000f240000100800 */
        /* <DEDUP_REMOVED lines=5301> */
[----:B------:R-:W4:Y:S02]  /*45b10*/  LDL R7, [R1+0x2288] ;  /* 0x0022880001077983 */ /* 0x000f240000100800 */
[----:B----4-:R-:W-:-:S04]  /*45b20*/  @P1 LOP3.LUT R7, R7, R6, RZ, 0x3c, !PT ;  /* 0x0000000607071212 */ /* 0x010fc800078e3cff */
[----:B------:R-:W-:-:S04]  /*45b30*/  @P1 LOP3.LUT R6, R7, R6, RZ, 0x3c, !PT ;  /* 0x0000000607061212 */ /* 0x000fc800078e3cff */
[----:B------:R-:W-:-:S05]  /*45b40*/  @P1 LOP3.LUT R7, R7, R6, RZ, 0x3c, !PT ;  /* 0x0000000607071212 */ /* 0x000fca00078e3cff */
[----:B------:R-:W4:Y:S04]  /*45b50*/  @P1 LDG.E.U16 R15, [R6.64] ;  /* 0x00000004060f1981 */ /* 0x000f28000c1e1500 */
[----:B----4-:R0:W-:Y:S04]  /*45b60*/  STL [R1+0x450], R15 ;  /* 0x0004500f01007387 */ /* 0x0101e80000100800 */
[----:B0-----:R-:W4:Y:S01]  /*45b70*/  LDL.LU R15, [R1+0x5354] ;  /* 0x00535400010f7983 */ /* 0x001f220000300800 */
[----:B------:R-:W2:Y:S02]  /*45b80*/  LDL R6, [R1+0x227c] ;  /* 0x00227c0001067983 */ /* 0x000ea40000100800 */
[----:B------:R-:W2:Y:S01]  /*45b90*/  LDL R7, [R1+0x2280] ;  /* 0x0022800001077983 */ /* 0x000ea20000100800 */
[----:B----4-:R-:W-:-:S02]  /*45ba0*/  PRMT R15, RZ, 0x7610, R15 ;  /* 0x00007610ff0f7816 */ /* 0x010fc4000000000f */
[----:B--2---:R-:W-:-:S04]  /*45bb0*/  @P1 LOP3.LUT R7, R7, R6, RZ, 0x3c, !PT ;  /* 0x0000000607071212 */ /* 0x004fc800078e3cff */
[----:B------:R-:W-:-:S04]  /*45bc0*/  @P1 LOP3.LUT R6, R7, R6, RZ, 0x3c, !PT ;  /* 0x0000000607061212 */ /* 0x000fc800078e3cff */
[----:B------:R-:W-:-:S05]  /*45bd0*/  @P1 LOP3.LUT R7, R7, R6, RZ, 0x3c, !PT ;  /* 0x0000000607071212 */ /* 0x000fca00078e3cff */
[----:B------:R-:W2:Y:S04]  /*45be0*/  @P1 LDG.E.U16 R15, [R6.64] ;  /* 0x00000004060f1981 */ /* 0x000ea8000c1e1500 */
[----:B--2---:R0:W-:Y:S04]  /*45bf0*/  STL [R1+0x44c], R15 ;  /* 0x00044c0f01007387 */ /* 0x0041e80000100800 */
[----:B0-----:R-:W2:Y:S01]  /*45c00*/  LDL.LU R15, [R1+0x5350] ;  /* 0x00535000010f7983 */ /* 0x001ea20000300800 */
[----:B------:R-:W4:Y:S02]  /*45c10*/  LDL R6, [R1+0x2274] ;  /* 0x0022740001067983 */ /* 0x000f240000100800 */
[----:B------:R-:W4:Y:S01]  /*45c20*/  LDL R7, [R1+0x2278] ;  /* 0x0022780001077983 */ /* 0x000f220000100800 */
[----:B------:R-:W-:-:S02]  /*45c30*/  ISETP.GT.AND P0, PT, R4, 0x5c, PT ;  /* 0x0000005c0400780c */ /* 0x000fc40003f04270 */
[----:B--2---:R-:W-:Y:S02]  /*45c40*/  PRMT R15, RZ, 0x7610, R15 ;  /* 0x00007610ff0f7816 */ /* 0x004fe4000000000f */
[----:B----4-:R-:W-:-:S04]  /*45c50*/  @P1 LOP3.LUT R7, R7, R6, RZ, 0x3c, !PT ;  /* 0x0000000607071212 */ /* 0x010fc800078e3cff */
[----:B------:R-:W-:-:S04]  /*45c60*/  @P1 LOP3.LUT R6, R7, R6, RZ, 0x3c, !PT ;  /* 0x0000000607061212 */ /* 0x000fc800078e3cff */
[----:B------:R-:W-:-:S05]  /*45c70*/  @P1 LOP3.LUT R7, R7, R6, RZ, 0x3c, !PT ;  /* 0x0000000607071212 */ /* 0x000fca00078e3cff */
[----:B------:R-:W2:Y:S04]  /*45c80*/  @P1 LDG.E.U16 R15, [R6.64] ;  /* 0x00000004060f1981 */ /* 0x000ea8000c1e1500 */
[----:B--2---:R0:W-:Y:S04]  /*45c90*/  STL [R1+0x448], R15 ;  /* 0x0004480f01007387 */ /* 0x0041e80000100800 */
[----:B0-----:R-:W2:Y:S01]  /*45ca0*/  LDL.LU R15, [R1+0x534c] ;  /* 0x00534c00010f7983 */ /* 0x001ea20000300800 */
[----:B------:R-:W4:Y:S02]  /*45cb0*/  LDL R6, [R1+0x226c] ;  /* 0x00226c0001067983 */ /* 0x000f240000100800 */
[----:B------:R-:W4:Y:S01]  /*45cc0*/  LDL R7, [R1+0x2270] ;  /* 0x0022700001077983 */ /* 0x000f220000100800 */
[----:B--2---:R-:W-:-:S02]  /*45cd0*/  PRMT R15, RZ, 0x7610, R15 ;  /* 0x00007610ff0f7816 */ /* 0x004fc4000000000f */
        /* <DEDUP_REMOVED lines=1404> */
[----:B------:R-:W-:-:S02]  /*4b4a0*/  PRMT R28, RZ, 0x7610, R28 ;  /* 0x00007610ff1c7816 */ /* 0x000fc4000000001c */
[----:B----4-:R-:W-:-:S04]  /*4b4b0*/  @P1 LOP3.LUT R7, R7, R6, RZ, 0x3c, !PT ;  /* 0x0000000607071212 */ /* 0x010fc800078e3cff */
[----:B------:R-:W-:-:S04]  /*4b4c0*/  @P1 LOP3.LUT R6, R7, R6, RZ, 0x3c, !PT ;  /* 0x0000000607061212 */ /* 0x000fc800078e3cff */
[----:B------:R-:W-:-:S05]  /*4b4d0*/  @P1 LOP3.LUT R7, R7, R6, RZ, 0x3c, !PT ;  /* 0x0000000607071212 */ /* 0x000fca00078e3cff */
[----:B------:R0:W4:Y:S04]  /*4b4e0*/  @P1 LDG.E.U16 R28, [R6.64] ;  /* 0x00000004061c1981 */ /* 0x000128000c1e1500 */
[----:B0-----:R-:W2:Y:S04]  /*4b4f0*/  LDL R6, [R1+0x3bd4] ;  /* 0x003bd40001067983 */ /* 0x001ea80000100800 */
[----:B------:R-:W2:Y:S01]  /*4b500*/  LDL R7, [R1+0x3be0] ;  /* 0x003be00001077983 */ /* 0x000ea20000100800 */
[----:B------:R-:W-:-:S03]  /*4b510*/  PRMT R2, RZ, 0x7610, R2 ;  /* 0x00007610ff027816 */ /* 0x000fc60000000002 */
[----:B----4-:R-:W-:Y:S01]  /*4b520*/  STL [R1+0x4dec], R28 ;  /* 0x004dec1c01007387 */ /* 0x010fe20000100800 */
[----:B--2---:R-:W-:-:S04]  /*4b530*/  @P1 LOP3.LUT R7, R7, R6, RZ, 0x3c, !PT ;  /* 0x0000000607071212 */ /* 0x004fc800078e3cff */
[----:B------:R-:W-:-:S04]  /*4b540*/  @P1 LOP3.LUT R6, R7, R6, RZ, 0x3c, !PT ;  /* 0x0000000607061212 */ /* 0x000fc800078e3cff */
[----:B------:R-:W-:-:S05]  /*4b550*/  @P1 LOP3.LUT R7, R7, R6, RZ, 0x3c, !PT ;  /* 0x0000000607071212 */ /* 0x000fca00078e3cff */
[----:B------:R0:W2:Y:S04]  /*4b560*/  @P1 LDG.E.U16 R2, [R6.64] ;  /* 0x0000000406021981 */ /* 0x0000a8000c1e1500 */
[----:B0-----:R-:W4:Y:S04]  /*4b570*/  LDL R6, [R1+0x3bdc] ;  /* 0x003bdc0001067983 */ /* 0x001f280000100800 */
[----:B------:R-:W4:Y:S01]  /*4b580*/  LDL R7, [R1+0x3be8] ;  /* 0x003be80001077983 */ /* 0x000f220000100800 */
[----:B------:R-:W-:-:S03]  /*4b590*/  PRMT R15, RZ, 0x7610, R15 ;  /* 0x00007610ff0f7816 */ /* 0x000fc6000000000f */
[----:B--2---:R-:W-:Y:S01]  /*4b5a0*/  STL [R1+0x4df0], R2 ;  /* 0x004df00201007387 */ /* 0x004fe20000100800 */
        /* <DEDUP_REMOVED lines=465> */
[----:B------:R-:W-:Y:S02]  /*4d2c0*/  ISETP.GT.AND P0, PT, R4, 0x76, PT ;  /* 0x000000760400780c */ /* 0x000fe40003f04270 */
[----:B----4-:R-:W-:-:S04]  /*4d2d0*/  @P1 LOP3.LUT R7, R7, R6, RZ, 0x3c, !PT ;  /* 0x0000000607071212 */ /* 0x010fc800078e3cff */
[----:B------:R-:W-:-:S04]  /*4d2e0*/  @P1 LOP3.LUT R6, R7, R6, RZ, 0x3c, !PT ;  /* 0x0000000607061212 */ /* 0x000fc800078e3cff */
[----:B------:R-:W-:-:S05]  /*4d2f0*/  @P1 LOP3.LUT R7, R7, R6, RZ, 0x3c, !PT ;  /* 0x0000000607071212 */ /* 0x000fca00078e3cff */
[----:B------:R0:W4:Y:S04]  /*4d300*/  @P1 LDG.E.U16 R0, [R6.64] ;  /* 0x0000000406001981 */ /* 0x000128000c1e1500 */
[----:B0-----:R-:W3:Y:S04]  /*4d310*/  LDL R6, [R1+0x3d7c] ;  /* 0x003d7c0001067983 */ /* 0x001ee80000100800 */
[----:B------:R-:W3:Y:S01]  /*4d320*/  LDL R7, [R1+0x3d88] ;  /* 0x003d880001077983 */ /* 0x000ee20000100800 */
[----:B--2---:R-:W-:-:S03]  /*4d330*/  PRMT R15, RZ, 0x7610, R15 ;  /* 0x00007610ff0f7816 */ /* 0x004fc6000000000f */
[----:B----4-:R-:W-:Y:S01]  /*4d340*/  STL [R1+0x4e6c], R0 ;  /* 0x004e6c0001007387 */ /* 0x010fe20000100800 */
[----:B---3--:R-:W-:-:S04]  /*4d350*/  @P0 LOP3.LUT R7, R7, R6, RZ, 0x3c, !PT ;  /* 0x0000000607070212 */ /* 0x008fc800078e3cff */
[----:B------:R-:W-:-:S04]  /*4d360*/  @P0 LOP3.LUT R6, R7, R6, RZ, 0x3c, !PT ;  /* 0x0000000607060212 */ /* 0x000fc800078e3cff */
[----:B------:R-:W-:-:S05]  /*4d370*/  @P0 LOP3.LUT R7, R7, R6, RZ, 0x3c, !PT ;  /* 0x0000000607070212 */ /* 0x000fca00078e3cff */
[----:B------:R-:W2:Y:S04]  /*4d380*/  @P0 LDG.E.U16 R15, [R6.64] ;  /* 0x00000004060f0981 */ /* 0x000ea8000c1e1500 */
[----:B--2---:R0:W-:Y:S04]  /*4d390*/  STL [R1+0xa4], R15 ;  /* 0x0000a40f01007387 */ /* 0x0041e80000100800 */
[----:B0-----:R-:W2:Y:S01]  /*4d3a0*/  LDL.LU R15, [R1+0x5014] ;  /* 0x00501400010f7983 */ /* 0x001ea20000300800 */
[----:B------:R-:W3:Y:S02]  /*4d3b0*/  LDL R6, [R1+0x3d84] ;  /* 0x003d840001067983 */ /* 0x000ee40000100800 */
[----:B------:R-:W3:Y:S01]  /*4d3c0*/  LDL R7, [R1+0x3d90] ;  /* 0x003d900001077983 */ /* 0x000ee20000100800 */
[----:B--2---:R-:W-:-:S02]  /*4d3d0*/  PRMT R15, RZ, 0x7610, R15 ;  /* 0x00007610ff0f7816 */ /* 0x004fc4000000000f */
        /* <DEDUP_REMOVED lines=17> */
[----:B------:R-:W-:-:S02]  /*4d4f0*/  PRMT R28, RZ, 0x7610, R28 ;  /* 0x00007610ff1c7816 */ /* 0x000fc4000000001c */
[----:B---3--:R-:W-:-:S04]  /*4d500*/  @P0 LOP3.LUT R7, R7, R6, RZ, 0x3c, !PT ;  /* 0x0000000607070212 */ /* 0x008fc800078e3cff */
[----:B------:R-:W-:-:S04]  /*4d510*/  @P0 LOP3.LUT R6, R7, R6, RZ, 0x3c, !PT ;  /* 0x0000000607060212 */ /* 0x000fc800078e3cff */
[----:B------:R-:W-:-:S05]  /*4d520*/  @P0 LOP3.LUT R7, R7, R6, RZ, 0x3c, !PT ;  /* 0x0000000607070212 */ /* 0x000fca00078e3cff */
[----:B------:R0:W3:Y:S04]  /*4d530*/  @P0 LDG.E.U16 R28, [R6.64] ;  /* 0x00000004061c0981 */ /* 0x0000e8000c1e1500 */
[----:B0-----:R-:W4:Y:S04]  /*4d540*/  LDL R6, [R1+0x3d9c] ;  /* 0x003d9c0001067983 */ /* 0x001f280000100800 */
[----:B------:R-:W4:Y:S01]  /*4d550*/  LDL R7, [R1+0x3da8] ;  /* 0x003da80001077983 */ /* 0x000f220000100800 */
[----:B--2---:R-:W-:-:S03]  /*4d560*/  PRMT R15, RZ, 0x7610, R15 ;  /* 0x00007610ff0f7816 */ /* 0x004fc6000000000f */
[----:B---3--:R-:W-:Y:S01]  /*4d570*/  STL [R1+0x4e40], R28 ;  /* 0x004e401c01007387 */ /* 0x008fe20000100800 */
[----:B----4-:R-:W-:-:S04]  /*4d580*/  @P0 LOP3.LUT R7, R7, R6, RZ, 0x3c, !PT ;  /* 0x0000000607070212 */ /* 0x010fc800078e3cff */
        /* <DEDUP_REMOVED lines=26> */
[----:B------:R-:W-:Y:S02]  /*4d730*/  ISETP.GT.AND P1, PT, R4, 0x77, PT ;  /* 0x000000770400780c */ /* 0x000fe40003f24270 */
        /* <DEDUP_REMOVED lines=70> */
[----:B------:R-:W-:-:S02]  /*4dba0*/  ISETP.GT.AND P0, PT, R4, 0x78, PT ;  /* 0x000000780400780c */ /* 0x000fc40003f04270 */
[----:B--2---:R-:W-:Y:S02]  /*4dbb0*/  PRMT R15, RZ, 0x7610, R15 ;  /* 0x00007610ff0f7816 */ /* 0x004fe4000000000f */
        /* <DEDUP_REMOVED lines=57> */
[----:B------:R-:W3:Y:S04]  /*4df50*/  @P0 LDG.E.U16 R14, [R6.64] ;  /* 0x00000004060e0981 */ /* 0x000ee8000c1e1500 */
[----:B---3--:R0:W-:Y:S04]  /*4df60*/  STL [R1+0x70], R14 ;  /* 0x0000700e01007387 */ /* 0x0081e80000100800 */
[----:B0-----:R-:W3:Y:S01]  /*4df70*/  LDL.LU R14, [R1+0x4fc8] ;  /* 0x004fc800010e7983 */ /* 0x001ee20000300800 */
[----:B------:R-:W4:Y:S02]  /*4df80*/  LDL R6, [R1+0x3e2c] ;  /* 0x003e2c0001067983 */ /* 0x000f240000100800 */
[----:B------:R-:W4:Y:S01]  /*4df90*/  LDL R7, [R1+0x3e38] ;  /* 0x003e380001077983 */ /* 0x000f220000100800 */
[----:B------:R-:W-:-:S02]  /*4dfa0*/  PRMT R3, RZ, 0x7610, R3 ;  /* 0x00007610ff037816 */ /* 0x000fc40000000003 */
        /* <DEDUP_REMOVED lines=8> */
[----:B------:R-:W-:-:S02]  /*4e030*/  PRMT R28, RZ, 0x7610, R28 ;  /* 0x00007610ff1c7816 */ /* 0x000fc4000000001c */
[----:B------:R-:W-:Y:S02]  /*4e040*/  ISETP.GT.AND P1, PT, R4, 0x79, PT ;  /* 0x000000790400780c */ /* 0x000fe40003f24270 */
[----:B--2---:R-:W-:-:S04]  /*4e050*/  @P0 LOP3.LUT R7, R7, R6, RZ, 0x3c, !PT ;  /* 0x0000000607070212 */ /* 0x004fc800078e3cff */
[----:B------:R-:W-:-:S04]  /*4e060*/  @P0 LOP3.LUT R6, R7, R6, RZ, 0x3c, !PT ;  /* 0x0000000607060212 */ /* 0x000fc800078e3cff */
[----:B------:R-:W-:-:S05]  /*4e070*/  @P0 LOP3.LUT R7, R7, R6, RZ, 0x3c, !PT ;  /* 0x0000000607070212 */ /* 0x000fca00078e3cff */
[----:B------:R0:W2:Y:S04]  /*4e080*/  @P0 LDG.E.U16 R28, [R6.64] ;  /* 0x00000004061c0981 */ /* 0x0000a8000c1e1500 */
[----:B0-----:R-:W3:Y:S04]  /*4e090*/  LDL R6, [R1+0x3e3c] ;  /* 0x003e3c0001067983 */ /* 0x001ee80000100800 */
[----:B------:R-:W3:Y:S01]  /*4e0a0*/  LDL R7, [R1+0x3e48] ;  /* 0x003e480001077983 */ /* 0x000ee20000100800 */
[----:B------:R-:W-:-:S03]  /*4e0b0*/  PRMT R29, RZ, 0x7610, R29 ;  /* 0x00007610ff1d7816 */ /* 0x000fc6000000001d */
[----:B--2---:R-:W-:Y:S01]  /*4e0c0*/  STL [R1+0x4f40], R28 ;  /* 0x004f401c01007387 */ /* 0x004fe20000100800 */
        /* <DEDUP_REMOVED lines=15> */
[----:B------:R-:W2:Y:S02]  /*4e1c0*/  LDL R6, [R1+0x3e4c] ;  /* 0x003e4c0001067983 */ /* 0x000ea40000100800 */
[----:B------:R-:W2:Y:S01]  /*4e1d0*/  LDL R7, [R1+0x3e58] ;  /* 0x003e580001077983 */ /* 0x000ea20000100800 */
[----:B------:R-:W-:-:S02]  /*4e1e0*/  PRMT R26, RZ, 0x7610, R26 ;  /* 0x00007610ff1a7816 */ /* 0x000fc4000000001a */
[----:B--2---:R-:W-:-:S04]  /*4e1f0*/  @P1 LOP3.LUT R7, R7, R6, RZ, 0x3c, !PT ;  /* 0x0000000607071212 */ /* 0x004fc800078e3cff */
[----:B------:R-:W-:-:S04]  /*4e200*/  @P1 LOP3.LUT R6, R7, R6, RZ, 0x3c, !PT ;  /* 0x0000000607061212 */ /* 0x000fc800078e3cff */
[----:B------:R-:W-:-:S05]  /*4e210*/  @P1 LOP3.LUT R7, R7, R6, RZ, 0x3c, !PT ;  /* 0x0000000607071212 */ /* 0x000fca00078e3cff */
[----:B------:R-:W2:Y:S04]  /*4e220*/  @P1 LDG.E.U16 R26, [R6.64] ;  /* 0x00000004061a1981 */ /* 0x000ea8000c1e1500 */
[----:B--2---:R0:W-:Y:S04]  /*4e230*/  STL [R1+0x5c], R26 ;  /* 0x00005c1a01007387 */ /* 0x0041e80000100800 */
[----:B0-----:R-:W2:Y:S01]  /*4e240*/  LDL.LU R26, [R1+0x4fb8] ;  /* 0x004fb800011a7983 */ /* 0x001ea20000300800 */
        /* <DEDUP_REMOVED lines=39> */
[----:B------:R-:W-:Y:S02]  /*4e4c0*/  ISETP.GT.AND P0, PT, R4, 0x7a, PT ;  /* 0x0000007a0400780c */ /* 0x000fe40003f04270 */
        /* <DEDUP_REMOVED lines=30> */
[----:B------:R0:W2:Y:S04]  /*4e6b0*/  @P0 LDG.E.U16 R28, [R6.64] ;  /* 0x00000004061c0981 */ /* 0x0000a8000c1e1500 */
[----:B0-----:R-:W3:Y:S04]  /*4e6c0*/  LDL R6, [R1+0x3e94] ;  /* 0x003e940001067983 */ /* 0x001ee80000100800 */
[----:B------:R-:W3:Y:S01]  /*4e6d0*/  LDL R7, [R1+0x3ea0] ;  /* 0x003ea00001077983 */ /* 0x000ee20000100800 */
[----:B------:R-:W-:-:S03]  /*4e6e0*/  PRMT R18, RZ, 0x7610, R18 ;  /* 0x00007610ff127816 */ /* 0x000fc60000000012 */
[----:B--2---:R0:W-:Y:S04]  /*4e6f0*/  STL [R1+0x3c], R28 ;  /* 0x00003c1c01007387 */ /* 0x0041e80000100800 */
[----:B0-----:R-:W2:Y:S01]  /*4e700*/  LDL R28, [R1+0x3ec8] ;  /* 0x003ec800011c7983 */ /* 0x001ea20000100800 */
        /* <DEDUP_REMOVED lines=40> */
[----:B------:R-:W2:Y:S01]  /*4e990*/  @P0 LDG.E.U16 R12, [R6.64] ;  /* 0x00000004060c0981 */ /* 0x000ea2000c1e1500 */
[----:B------:R-:W-:-:S03]  /*4e9a0*/  PRMT R15, RZ, 0x7610, R15 ;  /* 0x00007610ff0f7816 */ /* 0x000fc6000000000f */
[----:B--2---:R0:W-:Y:S04]  /*4e9b0*/  STL [R1+0x28], R12 ;  /* 0x0000280c01007387 */ /* 0x0041e80000100800 */
[----:B0-----:R-:W2:Y:S01]  /*4e9c0*/  LDL.LU R12, [R1+0x4f88] ;  /* 0x004f8800010c7983 */ /* 0x001ea20000300800 */
[----:B------:R-:W2:Y:S02]  /*4e9d0*/  LDL R7, [R1+0x3ebc] ;  /* 0x003ebc0001077983 */ /* 0x000ea40000100800 */
[----:B------:R-:W-:Y:S01]  /*4e9e0*/  @P1 IMAD.MOV.U32 R6, RZ, RZ, R28 ;  /* 0x000000ffff061224 */ /* 0x000fe200078e001c */
[----:B------:R-:W-:Y:S01]  /*4e9f0*/  PRMT R11, RZ, 0x7610, R11 ;  /* 0x00007610ff0b7816 */ /* 0x000fe2000000000b */
[----:B------:R-:W3:Y:S04]  /*4ea00*/  LDL R28, [R1+0x3eec] ;  /* 0x003eec00011c7983 */ /* 0x000ee80000100800 */
[----:B--2---:R0:W2:Y:S04]  /*4ea10*/  @P1 LDG.E.U16 R15, [R6.64] ;  /* 0x00000004060f1981 */ /* 0x0040a8000c1e1500 */
[----:B0-----:R-:W2:Y:S04]  /*4ea20*/  LDL R6, [R1+0x3ec4] ;  /* 0x003ec40001067983 */ /* 0x001ea80000100800 */
[----:B------:R-:W2:Y:S02]  /*4ea30*/  LDL R7, [R1+0x3ed0] ;  /* 0x003ed00001077983 */ /* 0x000ea40000100800 */
[----:B--2---:R-:W-:-:S04]  /*4ea40*/  @P1 LOP3.LUT R7, R7, R6, RZ, 0x3c, !PT ;  /* 0x0000000607071212 */ /* 0x004fc800078e3cff */
[----:B------:R-:W-:-:S04]  /*4ea50*/  @P1 LOP3.LUT R6, R7, R6, RZ, 0x3c, !PT ;  /* 0x0000000607061212 */ /* 0x000fc800078e3cff */
[----:B------:R-:W-:-:S05]  /*4ea60*/  @P1 LOP3.LUT R7, R7, R6, RZ, 0x3c, !PT ;  /* 0x0000000607071212 */ /* 0x000fca00078e3cff */
[----:B------:R-:W2:Y:S04]  /*4ea70*/  @P1 LDG.E.U16 R11, [R6.64] ;  /* 0x00000004060b1981 */ /* 0x000ea8000c1e1500 */
[----:B------:R0:W-:Y:S04]  /*4ea80*/  STL [R1+0x24], R15 ;  /* 0x0000240f01007387 */ /* 0x0001e80000100800 */
[----:B0-----:R-:W3:Y:S04]  /*4ea90*/  LDL R15, [R1+0x3ef8] ;  /* 0x003ef800010f7983 */ /* 0x001ee80000100800 */
        /* <DEDUP_REMOVED lines=18> */
[----:B0-----:R-:W2:Y:S04]  /*4ebc0*/  LDL R6, [R1+0x3edc] ;  /* 0x003edc0001067983 */ /* 0x001ea80000100800 */
[----:B------:R-:W2:Y:S01]  /*4ebd0*/  LDL R7, [R1+0x3ee8] ;  /* 0x003ee80001077983 */ /* 0x000ea20000100800 */
[----:B------:R-:W-:Y:S02]  /*4ebe0*/  PRMT R9, RZ, 0x7610, R9 ;  /* 0x00007610ff097816 */ /* 0x000fe40000000009 */
        /* <DEDUP_REMOVED lines=11> */
[----:B------:R-:W-:Y:S02]  /*4eca0*/  PRMT R5, RZ, 0x7610, R5 ;  /* 0x00007610ff057816 */ /* 0x000fe40000000005 */
[----:B--2---:R-:W-:-:S04]  /*4ecb0*/  @P1 LOP3.LUT R7, R7, R6, RZ, 0x3c, !PT ;  /* 0x0000000607071212 */ /* 0x004fc800078e3cff */
[----:B------:R-:W-:-:S04]  /*4ecc0*/  @P1 LOP3.LUT R6, R7, R6, RZ, 0x3c, !PT ;  /* 0x0000000607061212 */ /* 0x000fc800078e3cff */
[----:B------:R-:W-:-:S05]  /*4ecd0*/  @P1 LOP3.LUT R7, R7, R6, RZ, 0x3c, !PT ;  /* 0x0000000607071212 */ /* 0x000fca00078e3cff */
[----:B------:R3:W2:Y:S02]  /*4ece0*/  @P1 LDG.E.U16 R8, [R6.64] ;  /* 0x0000000406081981 */ /* 0x0006a4000c1e1500 */
[----:B---3--:R-:W-:Y:S02]  /*4ecf0*/  @P1 IMAD.MOV.U32 R6, RZ, RZ, R15 ;  /* 0x000000ffff061224 */ /* 0x008fe400078e000f */
[----:B------:R-:W-:-:S05]  /*4ed00*/  @P1 IMAD.MOV.U32 R7, RZ, RZ, R28 ;  /* 0x000000ffff071224 */ /* 0x000fca00078e001c */
[----:B------:R-:W3:Y:S04]  /*4ed10*/  @P1 LDG.E.U16 R5, [R6.64] ;  /* 0x0000000406051981 */ /* 0x000ee8000c1e1500 */
[----:B--2---:R0:W-:Y:S04]  /*4ed20*/  STL [R1+0x10], R8 ;  /* 0x0000100801007387 */ /* 0x0041e80000100800 */
[----:B0-----:R-:W2:Y:S01]  /*4ed30*/  LDL.LU R8, [R1+0x4f78] ;  /* 0x004f780001087983 */ /* 0x001ea20000300800 */
[----:B------:R-:W2:Y:S02]  /*4ed40*/  LDL R28, [R1+0x3f0c] ;  /* 0x003f0c00011c7983 */ /* 0x000ea40000100800 */
[----:B------:R-:W2:Y:S01]  /*4ed50*/  LDL R15, [R1+0x3f18] ;  /* 0x003f1800010f7983 */ /* 0x000ea20000100800 */
[----:B---3--:R0:W-:Y:S04]  /*4ed60*/  STL [R1+0xc], R5 ;  /* 0x00000c0501007387 */ /* 0x0081e80000100800 */
[----:B0-----:R-:W3:Y:S01]  /*4ed70*/  LDL.LU R5, [R1+0x4f74] ;  /* 0x004f740001057983 */ /* 0x001ee20000300800 */
[----:B------:R-:W2:Y:S02]  /*4ed80*/  LDL R6, [R1+0x3ef4] ;  /* 0x003ef40001067983 */ /* 0x000ea40000100800 */
[----:B------:R-:W2:Y:S01]  /*4ed90*/  LDL R7, [R1+0x3f00] ;  /* 0x003f000001077983 */ /* 0x000ea20000100800 */
[----:B----4-:R-:W-:-:S02]  /*4eda0*/  PRMT R3, RZ, 0x7610, R3 ;  /* 0x00007610ff037816 */ /* 0x010fc40000000003 */
[----:B--2---:R-:W-:-:S04]  /*4edb0*/  @P1 LOP3.LUT R7, R7, R6, RZ, 0x3c, !PT ;  /* 0x0000000607071212 */ /* 0x004fc800078e3cff */
[----:B------:R-:W-:-:S04]  /*4edc0*/  @P1 LOP3.LUT R6, R7, R6, RZ, 0x3c, !PT ;  /* 0x0000000607061212 */ /* 0x000fc800078e3cff */
[----:B------:R-:W-:-:S05]  /*4edd0*/  @P1 LOP3.LUT R7, R7, R6, RZ, 0x3c, !PT ;  /* 0x0000000607071212 */ /* 0x000fca00078e3cff */
[----:B------:R-:W2:Y:S01]  /*4ede0*/  @P1 LDG.E.U16 R3, [R6.64] ;  /* 0x0000000406031981 */ /* 0x000ea2000c1e1500 */
[----:B------:R-:W-:Y:S02]  /*4edf0*/  ISETP.GT.AND P0, PT, R4, 0x7c, PT ;  /* 0x0000007c0400780c */ /* 0x000fe40003f04270 */
[----:B------:R-:W-:Y:S01]  /*4ee00*/  PRMT R2, RZ, 0x7610, R2 ;  /* 0x00007610ff027816 */ /* 0x000fe20000000002 */
[----:B--2---:R-:W-:Y:S01]  /*4ee10*/  STL [R1+0x8], R3 ;  /* 0x0000080301007387 */ /* 0x004fe20000100800 */
[----:B------:R-:W2:Y:S09]  /*4ee20*/  LDL R7, [R1+0x3efc] ;  /* 0x003efc0001077983 */ /* 0x000eb20000100800 */
[----:B------:R-:W-:Y:S01]  /*4ee30*/  @P0 IMAD.MOV.U32 R6, RZ, RZ, R14 ;  /* 0x000000ffff060224 */ /* 0x000fe200078e000e */
[----:B------:R-:W-:-:S02]  /*4ee40*/  PRMT R0, RZ, 0x7610, R0 ;  /* 0x00007610ff007816 */ /* 0x000fc40000000000 */
[----:B------:R-:W-:Y:S01]  /*4ee50*/  PRMT R29, RZ, 0x7610, R29 ;  /* 0x00007610ff1d7816 */ /* 0x000fe2000000001d */
[----:B------:R-:W4:Y:S04]  /*4ee60*/  LDL R14, [R1+0x3f28] ;  /* 0x003f2800010e7983 */ /* 0x000f280000100800 */
[----:B--2---:R0:W2:Y:S04]  /*4ee70*/  @P0 LDG.E.U16 R2, [R6.64] ;  /* 0x0000000406020981 */ /* 0x0040a8000c1e1500 */
[----:B0-----:R-:W2:Y:S04]  /*4ee80*/  LDL R6, [R1+0x3f04] ;  /* 0x003f040001067983 */ /* 0x001ea80000100800 */
[----:B------:R-:W2:Y:S02]  /*4ee90*/  LDL R7, [R1+0x3f10] ;  /* 0x003f100001077983 */ /* 0x000ea40000100800 */
[----:B--2---:R-:W-:-:S04]  /*4eea0*/  @P0 LOP3.LUT R7, R7, R6, RZ, 0x3c, !PT ;  /* 0x0000000607070212 */ /* 0x004fc800078e3cff */
[----:B------:R-:W-:-:S04]  /*4eeb0*/  @P0 LOP3.LUT R6, R7, R6, RZ, 0x3c, !PT ;  /* 0x0000000607060212 */ /* 0x000fc800078e3cff */
[----:B------:R-:W-:-:S05]  /*4eec0*/  @P0 LOP3.LUT R7, R7, R6, RZ, 0x3c, !PT ;  /* 0x0000000607070212 */ /* 0x000fca00078e3cff */
[----:B------:R0:W2:Y:S04]  /*4eed0*/  @P0 LDG.E.U16 R0, [R6.64] ;  /* 0x0000000406000981 */ /* 0x0000a8000c1e1500 */
[----:B------:R1:W-:Y:S01]  /*4eee0*/  STL [R1+0x4eb8], R2 ;  /* 0x004eb80201007387 */ /* 0x0003e20000100800 */
[----:B0-----:R-:W-:Y:S02]  /*4eef0*/  @P0 IMAD.MOV.U32 R6, RZ, RZ, R15 ;  /* 0x000000ffff060224 */ /* 0x001fe400078e000f */
[----:B------:R-:W-:Y:S01]  /*4ef00*/  @P0 IMAD.MOV.U32 R7, RZ, RZ, R28 ;  /* 0x000000ffff070224 */ /* 0x000fe200078e001c */
[----:B-1----:R-:W3:Y:S04]  /*4ef10*/  LDL R2, [R1+0x3f1c] ;  /* 0x003f1c0001027983 */ /* 0x002ee80000100800 */
[----:B------:R0:W3:Y:S04]  /*4ef20*/  @P0 LDG.E.U16 R29, [R6.64] ;  /* 0x00000004061d0981 */ /* 0x0000e8000c1e1500 */
[----:B--2---:R-:W-:Y:S01]  /*4ef30*/  STL [R1+0x4ebc], R0 ;  /* 0x004ebc0001007387 */ /* 0x004fe20000100800 */
[----:B0-----:R-:W2:Y:S02]  /*4ef40*/  LDL R6, [R1+0x3f14] ;  /* 0x003f140001067983 */ /* 0x001ea40000100800 */
[----:B------:R-:W2:Y:S01]  /*4ef50*/  LDL R7, [R1+0x3f20] ;  /* 0x003f200001077983 */ /* 0x000ea20000100800 */
[----:B------:R-:W-:Y:S01]  /*4ef60*/  PRMT R27, RZ, 0x7610, R27 ;  /* 0x00007610ff1b7816 */ /* 0x000fe2000000001b */
[----:B------:R-:W3:Y:S04]  /*4ef70*/  LDL R28, [R1+0x3f2c] ;  /* 0x003f2c00011c7983 */ /* 0x000ee80000100800 */
[----:B------:R-:W3:Y:S01]  /*4ef80*/  LDL R15, [R1+0x3f38] ;  /* 0x003f3800010f7983 */ /* 0x000ee20000100800 */
[----:B--2---:R-:W-:-:S04]  /*4ef90*/  @P0 LOP3.LUT R7, R7, R6, RZ, 0x3c, !PT ;  /* 0x0000000607070212 */ /* 0x004fc800078e3cff */
[----:B------:R-:W-:-:S04]  /*4efa0*/  @P0 LOP3.LUT R6, R7, R6, RZ, 0x3c, !PT ;  /* 0x0000000607060212 */ /* 0x000fc800078e3cff */
[----:B------:R-:W-:-:S05]  /*4efb0*/  @P0 LOP3.LUT R7, R7, R6, RZ, 0x3c, !PT ;  /* 0x0000000607070212 */ /* 0x000fca00078e3cff */
[----:B------:R4:W2:Y:S04]  /*4efc0*/  @P0 LDG.E.U16 R27, [R6.64] ;  /* 0x00000004061b0981 */ /* 0x0008a8000c1e1500 */
[----:B---3--:R0:W-:Y:S04]  /*4efd0*/  STL [R1+0x4ec0], R29 ;  /* 0x004ec01d01007387 */ /* 0x0081e80000100800 */
[----:B0-----:R-:W3:Y:S01]  /*4efe0*/  LDL R29, [R1+0x3f30] ;  /* 0x003f3000011d7983 */ /* 0x001ee20000100800 */
[----:B------:R-:W-:Y:S01]  /*4eff0*/  PRMT R26, RZ, 0x7610, R26 ;  /* 0x00007610ff1a7816 */ /* 0x000fe2000000001a */
[----:B----4-:R-:W-:-:S02]  /*4f000*/  @P0 IMAD.MOV.U32 R6, RZ, RZ, R14 ;  /* 0x000000ffff060224 */ /* 0x010fc400078e000e */
[----:B------:R-:W-:-:S05]  /*4f010*/  @P0 IMAD.MOV.U32 R7, RZ, RZ, R2 ;  /* 0x000000ffff070224 */ /* 0x000fca00078e0002 */
[----:B------:R3:W4:Y:S04]  /*4f020*/  @P0 LDG.E.U16 R26, [R6.64] ;  /* 0x00000004061a0981 */ /* 0x000728000c1e1500 */
[----:B--2---:R0:W-:Y:S01]  /*4f030*/  STL [R1+0x4ec4], R27 ;  /* 0x004ec41b01007387 */ /* 0x0041e20000100800 */
[----:B------:R-:W2:Y:S02]  /*4f040*/  LDL R14, [R1+0x3f34] ;  /* 0x003f3400010e7983 */ /* 0x000ea40000100800 */
[----:B------:R-:W2:Y:S01]  /*4f050*/  LDL R2, [R1+0x3f40] ;  /* 0x003f400001027983 */ /* 0x000ea20000100800 */
[----:B0-----:R-:W2:Y:S01]  /*4f060*/  LDL R27, [R1+0x3f24] ;  /* 0x003f2400011b7983 */ /* 0x001ea20000100800 */
[----:B------:R-:W-:Y:S01]  /*4f070*/  PRMT R25, RZ, 0x7610, R25 ;  /* 0x00007610ff197816 */ /* 0x000fe20000000019 */
[----:B---3--:R-:W-:Y:S01]  /*4f080*/  @P0 IMAD.MOV.U32 R6, RZ, RZ, R29 ;  /* 0x000000ffff060224 */ /* 0x008fe200078e001d */
[----:B------:R-:W-:-:S02]  /*4f090*/  PRMT R24, RZ, 0x7610, R24 ;  /* 0x00007610ff187816 */ /* 0x000fc40000000018 */
[----:B------:R-:W-:Y:S01]  /*4f0a0*/  PRMT R23, RZ, 0x7610, R23 ;  /* 0x00007610ff177816 */ /* 0x000fe20000000017 */
[----:B----4-:R0:W-:Y:S04]  /*4f0b0*/  STL [R1+0x4ec8], R26 ;  /* 0x004ec81a01007387 */ /* 0x0101e80000100800 */
[----:B0-----:R-:W3:Y:S01]  /*4f0c0*/  LDL R26, [R1+0x3f48] ;  /* 0x003f4800011a7983 */ /* 0x001ee20000100800 */
[----:B--2---:R-:W-:-:S03]  /*4f0d0*/  @P0 IMAD.MOV.U32 R7, RZ, RZ, R27 ;  /* 0x000000ffff070224 */ /* 0x004fc600078e001b */
[----:B------:R-:W2:Y:S04]  /*4f0e0*/  LDL R27, [R1+0x3f3c] ;  /* 0x003f3c00011b7983 */ /* 0x000ea80000100800 */
[----:B------:R0:W4:Y:S02]  /*4f0f0*/  @P0 LDG.E.U16 R25, [R6.64] ;  /* 0x0000000406190981 */ /* 0x000124000c1e1500 */
[----:B0-----:R-:W-:Y:S02]  /*4f100*/  @P0 IMAD.MOV.U32 R6, RZ, RZ, R15 ;  /* 0x000000ffff060224 */ /* 0x001fe400078e000f */
[----:B------:R-:W-:-:S05]  /*4f110*/  @P0 IMAD.MOV.U32 R7, RZ, RZ, R28 ;  /* 0x000000ffff070224 */ /* 0x000fca00078e001c */
[----:B------:R0:W2:Y:S02]  /*4f120*/  @P0 LDG.E.U16 R24, [R6.64] ;  /* 0x0000000406180981 */ /* 0x0000a4000c1e1500 */
[----:B0-----:R-:W-:Y:S02]  /*4f130*/  @P0 IMAD.MOV.U32 R6, RZ, RZ, R2 ;  /* 0x000000ffff060224 */ /* 0x001fe400078e0002 */
[----:B------:R-:W-:-:S05]  /*4f140*/  @P0 IMAD.MOV.U32 R7, RZ, RZ, R14 ;  /* 0x000000ffff070224 */ /* 0x000fca00078e000e */
[----:B------:R3:W2:Y:S01]  /*4f150*/  @P0 LDG.E.U16 R23, [R6.64] ;  /* 0x0000000406170981 */ /* 0x0006a2000c1e1500 */
[----:B------:R-:W-:-:S13]  /*4f160*/  ISETP.GT.AND P1, PT, R4, 0x7d, PT ;  /* 0x0000007d0400780c */ /* 0x000fda0003f24270 */
[----:B---3--:R-:W-:Y:S01]  /*4f170*/  @P1 IMAD.MOV.U32 R6, RZ, RZ, R26 ;  /* 0x000000ffff061224 */ /* 0x008fe200078e001a */
[----:B------:R-:W-:Y:S01]  /*4f180*/  PRMT R22, RZ, 0x7610, R22 ;  /* 0x00007610ff167816 */ /* 0x000fe20000000016 */
[----:B----4-:R0:W-:Y:S01]  /*4f190*/  STL [R1+0x4ecc], R25 ;  /* 0x004ecc1901007387 */ /* 0x0101e20000100800 */
[----:B------:R-:W3:Y:S02]  /*4f1a0*/  LDL R28, [R1+0x3f44] ;  /* 0x003f4400011c7983 */ /* 0x000ee40000100800 */
[----:B------:R-:W4:Y:S02]  /*4f1b0*/  LDL R15, [R1+0x3f50] ;  /* 0x003f5000010f7983 */ /* 0x000f240000100800 */
[----:B--2---:R-:W-:-:S05]  /*4f1c0*/  @P1 IMAD.MOV.U32 R7, RZ, RZ, R27 ;  /* 0x000000ffff071224 */ /* 0x004fca00078e001b */
[----:B------:R3:W2:Y:S04]  /*4f1d0*/  @P1 LDG.E.U16 R22, [R6.64] ;  /* 0x0000000406161981 */ /* 0x0006a8000c1e1500 */
[----:B------:R-:W-:Y:S01]  /*4f1e0*/  STL [R1+0x4ed0], R24 ;  /* 0x004ed01801007387 */ /* 0x000fe20000100800 */
[----:B------:R-:W2:Y:S02]  /*4f1f0*/  LDL R14, [R1+0x3f4c] ;  /* 0x003f4c00010e7983 */ /* 0x000ea40000100800 */
[----:B------:R-:W2:Y:S01]  /*4f200*/  LDL R2, [R1+0x3f58] ;  /* 0x003f580001027983 */ /* 0x000ea20000100800 */
[----:B------:R1:W-:Y:S01]  /*4f210*/  STL [R1+0x4eb4], R23 ;  /* 0x004eb41701007387 */ /* 0x0003e20000100800 */
[----:B------:R-:W2:Y:S02]  /*4f220*/  LDL R27, [R1+0x3f54] ;  /* 0x003f5400011b7983 */ /* 0x000ea40000100800 */
[----:B------:R-:W2:Y:S02]  /*4f230*/  LDL R26, [R1+0x3f60] ;  /* 0x003f6000011a7983 */ /* 0x000ea40000100800 */
[----:B0-----:R-:W2:Y:S01]  /*4f240*/  LDL R25, [R1+0x3f5c] ;  /* 0x003f5c0001197983 */ /* 0x001ea20000100800 */
[----:B-1----:R-:W2:Y:S01]  /*4f250*/  LDL R23, [R1+0x3f68] ;  /* 0x003f680001177983 */ /* 0x002ea20000100800 */
[----:B------:R-:W-:-:S02]  /*4f260*/  PRMT R21, RZ, 0x7610, R21 ;  /* 0x00007610ff157816 */ /* 0x000fc40000000015 */
[----:B------:R-:W-:Y:S02]  /*4f270*/  PRMT R20, RZ, 0x7610, R20 ;  /* 0x00007610ff147816 */ /* 0x000fe40000000014 */
[----:B------:R-:W-:Y:S02]  /*4f280*/  PRMT R19, RZ, 0x7610, R19 ;  /* 0x00007610ff137816 */ /* 0x000fe40000000013 */
[----:B------:R-:W-:Y:S01]  /*4f290*/  PRMT R18, RZ, 0x7610, R18 ;  /* 0x00007610ff127816 */ /* 0x000fe20000000012 */
[----:B---3--:R-:W-:Y:S02]  /*4f2a0*/  @P1 IMAD.MOV.U32 R7, RZ, RZ, R28 ;  /* 0x000000ffff071224 */ /* 0x008fe400078e001c */
[----:B----4-:R-:W-:-:S05]  /*4f2b0*/  @P1 IMAD.MOV.U32 R6, RZ, RZ, R15 ;  /* 0x000000ffff061224 */ /* 0x010fca00078e000f */
[----:B------:R2:W3:Y:S02]  /*4f2c0*/  @P1 LDG.E.U16 R21, [R6.64] ;  /* 0x0000000406151981 */ /* 0x0004e4000c1e1500 */
[----:B--2---:R-:W-:Y:S02]  /*4f2d0*/  @P1 IMAD.MOV.U32 R7, RZ, RZ, R14 ;  /* 0x000000ffff071224 */ /* 0x004fe400078e000e */
[----:B------:R-:W-:-:S05]  /*4f2e0*/  @P1 IMAD.MOV.U32 R6, RZ, RZ, R2 ;  /* 0x000000ffff061224 */ /* 0x000fca00078e0002 */
[----:B------:R0:W2:Y:S02]  /*4f2f0*/  @P1 LDG.E.U16 R20, [R6.64] ;  /* 0x0000000406141981 */ /* 0x0000a4000c1e1500 */
[----:B0-----:R-:W-:Y:S02]  /*4f300*/  @P1 IMAD.MOV.U32 R7, RZ, RZ, R27 ;  /* 0x000000ffff071224 */ /* 0x001fe400078e001b */
[----:B------:R-:W-:-:S05]  /*4f310*/  @P1 IMAD.MOV.U32 R6, RZ, RZ, R26 ;  /* 0x000000ffff061224 */ /* 0x000fca00078e001a */
[----:B------:R0:W4:Y:S04]  /*4f320*/  @P1 LDG.E.U16 R19, [R6.64] ;  /* 0x0000000406131981 */ /* 0x000128000c1e1500 */
[----:B------:R-:W-:Y:S01]  /*4f330*/  STL [R1+0x4e70], R22 ;  /* 0x004e701601007387 */ /* 0x000fe20000100800 */
[----:B------:R-:W4:Y:S02]  /*4f340*/  LDL R24, [R1+0x3f64] ;  /* 0x003f640001187983 */ /* 0x000f240000100800 */
[----:B------:R-:W4:Y:S02]  /*4f350*/  LDL R15, [R1+0x3f70] ;  /* 0x003f7000010f7983 */ /* 0x000f240000100800 */
[----:B0-----:R-:W-:Y:S02]  /*4f360*/  @P1 IMAD.MOV.U32 R6, RZ, RZ, R23 ;  /* 0x000000ffff061224 */ /* 0x001fe400078e0017 */
[----:B------:R-:W-:-:S05]  /*4f370*/  @P1 IMAD.MOV.U32 R7, RZ, RZ, R25 ;  /* 0x000000ffff071224 */ /* 0x000fca00078e0019 */
[----:B------:R0:W4:Y:S01]  /*4f380*/  @P1 LDG.E.U16 R18, [R6.64] ;  /* 0x0000000406121981 */ /* 0x000122000c1e1500 */
[----:B------:R-:W-:-:S03]  /*4f390*/  PRMT R17, RZ, 0x7610, R17 ;  /* 0x00007610ff117816 */ /* 0x000fc60000000011 */
[----:B---3--:R1:W-:Y:S01]  /*4f3a0*/  STL [R1+0x4e74], R21 ;  /* 0x004e741501007387 */ /* 0x0083e20000100800 */
[----:B------:R-:W3:Y:S02]  /*4f3b0*/  LDL R14, [R1+0x3f6c] ;  /* 0x003f6c00010e7983 */ /* 0x000ee40000100800 */
[----:B------:R-:W3:Y:S01]  /*4f3c0*/  LDL R2, [R1+0x3f78] ;  /* 0x003f780001027983 */ /* 0x000ee20000100800 */
[----:B--2---:R2:W-:Y:S04]  /*4f3d0*/  STL [R1+0x4e78], R20 ;  /* 0x004e781401007387 */ /* 0x0045e80000100800 */
[----:B----4-:R-:W-:Y:S01]  /*4f3e0*/  STL [R1+0x4e7c], R19 ;  /* 0x004e7c1301007387 */ /* 0x010fe20000100800 */
[----:B------:R-:W4:Y:S02]  /*4f3f0*/  LDL R23, [R1+0x3f74] ;  /* 0x003f740001177983 */ /* 0x000f240000100800 */
[----:B-1----:R-:W4:Y:S02]  /*4f400*/  LDL R21, [R1+0x3f80] ;  /* 0x003f800001157983 */ /* 0x002f240000100800 */
[----:B0-----:R-:W-:-:S02]  /*4f410*/  @P1 IMAD.MOV.U32 R6, RZ, RZ, R15 ;  /* 0x000000ffff061224 */ /* 0x001fc400078e000f */
[----:B------:R-:W-:-:S05]  /*4f420*/  @P1 IMAD.MOV.U32 R7, RZ, RZ, R24 ;  /* 0x000000ffff071224 */ /* 0x000fca00078e0018 */
[----:B------:R3:W4:Y:S04]  /*4f430*/  @P1 LDG.E.U16 R17, [R6.64] ;  /* 0x0000000406111981 */ /* 0x000728000c1e1500 */
[----:B------:R0:W-:Y:S01]  /*4f440*/  STL [R1+0x4e80], R18 ;  /* 0x004e801201007387 */ /* 0x0001e20000100800 */
[----:B--2---:R-:W2:Y:S03]  /*4f450*/  LDL R20, [R1+0x3f7c] ;  /* 0x003f7c0001147983 */ /* 0x004ea60000100800 */
[----:B0-----:R-:W2:Y:S01]  /*4f460*/  LDL R18, [R1+0x3f88] ;  /* 0x003f880001127983 */ /* 0x001ea20000100800 */
[----:B------:R-:W-:Y:S02]  /*4f470*/  PRMT R16, RZ, 0x7610, R16 ;  /* 0x00007610ff107816 */ /* 0x000fe40000000010 */
[----:B------:R-:W-:-:S02]  /*4f480*/  PRMT R13, RZ, 0x7610, R13 ;  /* 0x00007610ff0d7816 */ /* 0x000fc4000000000d */
[----:B------:R-:W-:Y:S02]  /*4f490*/  ISETP.GT.AND P0, PT, R4, 0x7e, PT ;  /* 0x0000007e0400780c */ /* 0x000fe40003f04270 */
[----:B------:R-:W-:Y:S01]  /*4f4a0*/  PRMT R12, RZ, 0x7610, R12 ;  /* 0x00007610ff0c7816 */ /* 0x000fe2000000000c */
[----:B---3--:R-:W-:Y:S02]  /*4f4b0*/  @P1 IMAD.MOV.U32 R7, RZ, RZ, R14 ;  /* 0x000000ffff071224 */ /* 0x008fe400078e000e */
[----:B------:R-:W-:-:S05]  /*4f4c0*/  @P1 IMAD.MOV.U32 R6, RZ, RZ, R2 ;  /* 0x000000ffff061224 */ /* 0x000fca00078e0002 */
[----:B------:R4:W3:Y:S02]  /*4f4d0*/  @P1 LDG.E.U16 R16, [R6.64] ;  /* 0x0000000406101981 */ /* 0x0008e4000c1e1500 */
[----:B----4-:R-:W-:Y:S02]  /*4f4e0*/  @P1 IMAD.MOV.U32 R7, RZ, RZ, R23 ;  /* 0x000000ffff071224 */ /* 0x010fe400078e0017 */
[----:B------:R-:W-:-:S05]  /*4f4f0*/  @P1 IMAD.MOV.U32 R6, RZ, RZ, R21 ;  /* 0x000000ffff061224 */ /* 0x000fca00078e0015 */
[----:B------:R2:W4:Y:S04]  /*4f500*/  @P1 LDG.E.U16 R13, [R6.64] ;  /* 0x00000004060d1981 */ /* 0x000528000c1e1500 */
[----:B------:R0:W-:Y:S01]  /*4f510*/  STL [R1+0x4e84], R17 ;  /* 0x004e841101007387 */ /* 0x0001e20000100800 */
[----:B------:R-:W4:Y:S02]  /*4f520*/  LDL R15, [R1+0x3f90] ;  /* 0x003f9000010f7983 */ /* 0x000f240000100800 */
[----:B------:R-:W4:Y:S02]  /*4f530*/  LDL R14, [R1+0x3f8c] ;  /* 0x003f8c00010e7983 */ /* 0x000f240000100800 */
[----:B------:R-:W4:Y:S01]  /*4f540*/  LDL R2, [R1+0x3f98] ;  /* 0x003f980001027983 */ /* 0x000f220000100800 */
[----:B0-----:R-:W4:Y:S01]  /*4f550*/  LDL R17, [R1+0x3f84] ;  /* 0x003f840001117983 */ /* 0x001f220000100800 */
[----:B--2---:R-:W-:-:S02]  /*4f560*/  @P0 IMAD.MOV.U32 R7, RZ, RZ, R20 ;  /* 0x000000ffff070224 */ /* 0x004fc400078e0014 */
[----:B------:R-:W-:-:S05]  /*4f570*/  @P0 IMAD.MOV.U32 R6, RZ, RZ, R18 ;  /* 0x000000ffff060224 */ /* 0x000fca00078e0012 */
[----:B------:R0:W2:Y:S01]  /*4f580*/  @P0 LDG.E.U16 R12, [R6.64] ;  /* 0x00000004060c0981 */ /* 0x0000a2000c1e1500 */
[----:B------:R-:W-:-:S03]  /*4f590*/  PRMT R11, RZ, 0x7610, R11 ;  /* 0x00007610ff0b7816 */ /* 0x000fc6000000000b */
[----:B---3--:R-:W-:Y:S04]  /*4f5a0*/  STL [R1+0x4e88], R16 ;  /* 0x004e881001007387 */ /* 0x008fe80000100800 */
[----:B----4-:R1:W-:Y:S01]  /*4f5b0*/  STL [R1+0x4e8c], R13 ;  /* 0x004e8c0d01007387 */ /* 0x0103e20000100800 */
[----:B------:R-:W3:Y:S02]  /*4f5c0*/  LDL R21, [R1+0x3f94] ;  /* 0x003f940001157983 */ /* 0x000ee40000100800 */
[----:B------:R-:W4:Y:S02]  /*4f5d0*/  LDL R20, [R1+0x3fa0] ;  /* 0x003fa00001147983 */ /* 0x000f240000100800 */
[----:B0-----:R-:W-:Y:S02]  /*4f5e0*/  @P0 IMAD.MOV.U32 R6, RZ, RZ, R15 ;  /* 0x000000ffff060224 */ /* 0x001fe400078e000f */
[----:B------:R-:W-:-:S05]  /*4f5f0*/  @P0 IMAD.MOV.U32 R7, RZ, RZ, R17 ;  /* 0x000000ffff070224 */ /* 0x000fca00078e0011 */
[----:B------:R0:W4:Y:S04]  /*4f600*/  @P0 LDG.E.U16 R11, [R6.64] ;  /* 0x00000004060b0981 */ /* 0x000128000c1e1500 */
[----:B--2---:R2:W-:Y:S01]  /*4f610*/  STL [R1+0x4e48], R12 ;  /* 0x004e480c01007387 */ /* 0x0045e20000100800 */
[----:B------:R-:W2:Y:S02]  /*4f620*/  LDL R18, [R1+0x3f9c] ;  /* 0x003f9c0001127983 */ /* 0x000ea40000100800 */
[----:B-1----:R-:W2:Y:S01]  /*4f630*/  LDL R13, [R1+0x3fa8] ;  /* 0x003fa800010d7983 */ /* 0x002ea20000100800 */
[----:B------:R-:W-:Y:S01]  /*4f640*/  PRMT R10, RZ, 0x7610, R10 ;  /* 0x00007610ff0a7816 */ /* 0x000fe2000000000a */
[----:B0-----:R-:W-:Y:S02]  /*4f650*/  @P0 IMAD.MOV.U32 R6, RZ, RZ, R2 ;  /* 0x000000ffff060224 */ /* 0x001fe400078e0002 */
[----:B------:R-:W-:Y:S01]  /*4f660*/  @P0 IMAD.MOV.U32 R7, RZ, RZ, R14 ;  /* 0x000000ffff070224 */ /* 0x000fe200078e000e */
[----:B------:R-:W-:-:S04]  /*4f670*/  PRMT R9, RZ, 0x7610, R9 ;  /* 0x00007610ff097816 */ /* 0x000fc80000000009 */
[----:B------:R3:W2:Y:S01]  /*4f680*/  @P0 LDG.E.U16 R10, [R6.64] ;  /* 0x00000004060a0981 */ /* 0x0006a2000c1e1500 */
[----:B------:R-:W-:Y:S01]  /*4f690*/  PRMT R8, RZ, 0x7610, R8 ;  /* 0x00007610ff087816 */ /* 0x000fe20000000008 */
[----:B---3--:R-:W-:Y:S02]  /*4f6a0*/  @P0 IMAD.MOV.U32 R7, RZ, RZ, R21 ;  /* 0x000000ffff070224 */ /* 0x008fe400078e0015 */
[----:B----4-:R-:W-:-:S05]  /*4f6b0*/  @P0 IMAD.MOV.U32 R6, RZ, RZ, R20 ;  /* 0x000000ffff060224 */ /* 0x010fca00078e0014 */
[----:B------:R2:W3:Y:S04]  /*4f6c0*/  @P0 LDG.E.U16 R9, [R6.64] ;  /* 0x0000000406090981 */ /* 0x0004e8000c1e1500 */
[----:B------:R-:W-:Y:S01]  /*4f6d0*/  STL [R1+0x4e4c], R11 ;  /* 0x004e4c0b01007387 */ /* 0x000fe20000100800 */
[----:B------:R-:W4:Y:S02]  /*4f6e0*/  LDL R15, [R1+0x3fa4] ;  /* 0x003fa400010f7983 */ /* 0x000f240000100800 */
[----:B------:R-:W4:Y:S02]  /*4f6f0*/  LDL R14, [R1+0x3fb0] ;  /* 0x003fb000010e7983 */ /* 0x000f240000100800 */
[----:B------:R-:W4:Y:S01]  /*4f700*/  LDL R17, [R1+0x3fac] ;  /* 0x003fac0001117983 */ /* 0x000f220000100800 */
[----:B------:R-:W4:Y:S01]  /*4f710*/  LDL R2, [R1+0x3fb8] ;  /* 0x003fb80001027983 */ /* 0x000f220000100800 */
[----:B--2---:R-:W-:-:S02]  /*4f720*/  @P0 IMAD.MOV.U32 R7, RZ, RZ, R18 ;  /* 0x000000ffff070224 */ /* 0x004fc400078e0012 */
[----:B------:R-:W-:-:S05]  /*4f730*/  @P0 IMAD.MOV.U32 R6, RZ, RZ, R13 ;  /* 0x000000ffff060224 */ /* 0x000fca00078e000d */
[----:B------:R0:W2:Y:S04]  /*4f740*/  @P0 LDG.E.U16 R8, [R6.64] ;  /* 0x0000000406080981 */ /* 0x0000a8000c1e1500 */
[----:B------:R-:W-:Y:S01]  /*4f750*/  STL [R1+0x4e50], R10 ;  /* 0x004e500a01007387 */ /* 0x000fe20000100800 */
[----:B------:R-:W2:Y:S01]  /*4f760*/  LDL R12, [R1+0x3fc0] ;  /* 0x003fc000010c7983 */ /* 0x000ea20000100800 */
[----:B0-----:R-:W-:Y:S02]  /*4f770*/  PRMT R7, RZ, 0x7610, R7 ;  /* 0x00007610ff077816 */ /* 0x001fe40000000007 */
[----:B------:R-:W-:Y:S01]  /*4f780*/  PRMT R6, RZ, 0x7610, R6 ;  /* 0x00007610ff067816 */ /* 0x000fe20000000006 */
[----:B---3--:R0:W-:Y:S01]  /*4f790*/  STL [R1+0x4e54], R9 ;  /* 0x004e540901007387 */ /* 0x0081e20000100800 */
[----:B------:R-:W3:Y:S03]  /*4f7a0*/  LDL R13, [R1+0x3fb4] ;  /* 0x003fb400010d7983 */ /* 0x000ee60000100800 */
[----:B0-----:R-:W3:Y:S04]  /*4f7b0*/  LDL R9, [R1+0x3fc8] ;  /* 0x003fc80001097983 */ /* 0x001ee80000100800 */
[----:B----4-:R0:W4:Y:S02]  /*4f7c0*/  @P0 LDG.E.U16 R7, [R14.64] ;  /* 0x000000040e070981 */ /* 0x010124000c1e1500 */
[----:B0-----:R-:W-:-:S02]  /*4f7d0*/  @P0 IMAD.MOV.U32 R14, RZ, RZ, R2 ;  /* 0x000000ffff0e0224 */ /* 0x001fc400078e0002 */
[----:B------:R-:W-:Y:S01]  /*4f7e0*/  @P0 IMAD.MOV.U32 R15, RZ, RZ, R17 ;  /* 0x000000ffff0f0224 */ /* 0x000fe200078e0011 */
[----:B--2---:R-:W-:Y:S04]  /*4f7f0*/  STL [R1+0x4e58], R8 ;  /* 0x004e580801007387 */ /* 0x004fe80000100800 */
[----:B------:R0:W2:Y:S01]  /*4f800*/  @P0 LDG.E.U16 R6, [R14.64] ;  /* 0x000000040e060981 */ /* 0x0000a2000c1e1500 */
[----:B------:R-:W2:Y:S01]  /*4f810*/  LDL R10, [R1+0x3fbc] ;  /* 0x003fbc00010a7983 */ /* 0x000ea20000100800 */
[----:B------:R-:W-:Y:S01]  /*4f820*/  PRMT R5, RZ, 0x7610, R5 ;  /* 0x00007610ff057816 */ /* 0x000fe20000000005 */
[----:B0-----:R-:W-:Y:S01]  /*4f830*/  @P0 IMAD.MOV.U32 R14, RZ, RZ, R12 ;  /* 0x000000ffff0e0224 */ /* 0x001fe200078e000c */
[----:B------:R-:W-:Y:S01]  /*4f840*/  ISETP.GT.AND P1, PT, R4, 0x7f, PT ;  /* 0x0000007f0400780c */ /* 0x000fe20003f24270 */
[----:B---3--:R-:W-:-:S05]  /*4f850*/  @P0 IMAD.MOV.U32 R15, RZ, RZ, R13 ;  /* 0x000000ffff0f0224 */ /* 0x008fca00078e000d */
[----:B------:R0:W3:Y:S04]  /*4f860*/  @P0 LDG.E.U16 R5, [R14.64] ;  /* 0x000000040e050981 */ /* 0x0000e8000c1e1500 */
[----:B----4-:R1:W-:Y:S01]  /*4f870*/  STL [R1+0x4e5c], R7 ;  /* 0x004e5c0701007387 */ /* 0x0103e20000100800 */
[----:B------:R-:W4:Y:S02]  /*4f880*/  LDL R2, [R1+0x3fd0] ;  /* 0x003fd00001027983 */ /* 0x000f240000100800 */
[----:B0-----:R-:W-:Y:S01]  /*4f890*/  @P1 IMAD.MOV.U32 R14, RZ, RZ, R9 ;  /* 0x000000ffff0e1224 */ /* 0x001fe200078e0009 */
[----:B-1----:R-:W4:Y:S04]  /*4f8a0*/  LDL R7, [R1+0x3fc4] ;  /* 0x003fc40001077983 */ /* 0x002f280000100800 */
[----:B--2---:R-:W-:Y:S01]  /*4f8b0*/  STL [R1+0x4e60], R6 ;  /* 0x004e600601007387 */ /* 0x004fe20000100800 */
[----:B------:R0:W-:Y:S02]  /*4f8c0*/  STL [R1+0x4e00], R4 ;  /* 0x004e000401007387 */ /* 0x0001e40000100800 */
[----:B------:R-:W-:-:S02]  /*4f8d0*/  @P1 IMAD.MOV.U32 R15, RZ, RZ, R10 ;  /* 0x000000ffff0f1224 */ /* 0x000fc400078e000a */
[----:B------:R-:W2:Y:S01]  /*4f8e0*/  LDL R21, [R1+0x3fcc] ;  /* 0x003fcc0001157983 */ /* 0x000ea20000100800 */
[----:B------:R-:W2:Y:S01]  /*4f8f0*/  LDL R20, [R1+0x3fd8] ;  /* 0x003fd80001147983 */ /* 0x000ea20000100800 */
[----:B0-----:R-:W-:-:S06]  /*4f900*/  PRMT R4, RZ, 0x7610, R4 ;  /* 0x00007610ff047816 */ /* 0x001fcc0000000004 */
[----:B------:R4:W2:Y:S04]  /*4f910*/  @P1 LDG.E.U16 R4, [R14.64] ;  /* 0x000000040e041981 */ /* 0x0008a8000c1e1500 */
[----:B---3--:R-:W-:Y:S01]  /*4f920*/  STL [R1+0x4e64], R5 ;  /* 0x004e640501007387 */ /* 0x008fe20000100800 */
[----:B------:R-:W3:Y:S02]  /*4f930*/  LDL R18, [R1+0x3fd4] ;  /* 0x003fd40001127983 */ /* 0x000ee40000100800 */
[----:B------:R-:W3:Y:S02]  /*4f940*/  LDL R17, [R1+0x3fe0] ;  /* 0x003fe00001117983 */ /* 0x000ee40000100800 */
[----:B------:R-:W3:Y:S01]  /*4f950*/  LDL R13, [R1+0x3fdc] ;  /* 0x003fdc00010d7983 */ /* 0x000ee20000100800 */
[----:B------:R-:W3:Y:S04]  /*4f960*/  LDL R12, [R1+0x3fe8] ;  /* 0x003fe800010c7983 */ /* 0x000ee80000100800 */
[----:B------:R-:W3:Y:S04]  /*4f970*/  LDL R10, [R1+0x3fe4] ;  /* 0x003fe400010a7983 */ /* 0x000ee80000100800 */
[----:B------:R-:W3:Y:S04]  /*4f980*/  LDL R9, [R1+0x3ff0] ;  /* 0x003ff00001097983 */ /* 0x000ee80000100800 */
[----:B------:R-:W3:Y:S01]  /*4f990*/  LDL R6, [R1+0x3ff8] ;  /* 0x003ff80001067983 */ /* 0x000ee20000100800 */
[----:B----4-:R-:W-:-:S02]  /*4f9a0*/  @P1 IMAD.MOV.U32 R14, RZ, RZ, R2 ;  /* 0x000000ffff0e1224 */ /* 0x010fc400078e0002 */
[----:B------:R-:W-:Y:S02]  /*4f9b0*/  @P1 IMAD.MOV.U32 R15, RZ, RZ, R7 ;  /* 0x000000ffff0f1224 */ /* 0x000fe400078e0007 */
[----:B------:R-:W4:Y:S04]  /*4f9c0*/  LDL R7, [R1+0x3fec] ;  /* 0x003fec0001077983 */ /* 0x000f280000100800 */
[----:B--2---:R0:W-:Y:S01]  /*4f9d0*/  STL [R1+0x6bc], R4 ;  /* 0x0006bc0401007387 */ /* 0x0041e20000100800 */
[----:B------:R-:W2:Y:S03]  /*4f9e0*/  LDL R2, [R1+0x4220] ;  /* 0x0042200001027983 */ /* 0x000ea60000100800 */
[----:B0-----:R-:W2:Y:S01]  /*4f9f0*/  LDL R4, [R1+0x3ff4] ;  /* 0x003ff40001047983 */ /* 0x001ea20000100800 */
[----:B------:R-:W-:-:S02]  /*4fa00*/  PRMT R22, RZ, 0x7610, R22 ;  /* 0x00007610ff167816 */ /* 0x000fc40000000016 */
[----:B------:R-:W-:-:S04]  /*4fa10*/  PRMT R19, RZ, 0x7610, R19 ;  /* 0x00007610ff137816 */ /* 0x000fc80000000013 */
[----:B------:R0:W2:Y:S01]  /*4fa20*/  @P1 LDG.E.U16 R22, [R14.64] ;  /* 0x000000040e161981 */ /* 0x0000a2000c1e1500 */
[----:B------:R-:W-:Y:S01]  /*4fa30*/  PRMT R16, RZ, 0x7610, R16 ;  /* 0x00007610ff107816 */ /* 0x000fe20000000010 */
[----:B0-----:R-:W-:Y:S02]  /*4fa40*/  @P1 IMAD.MOV.U32 R14, RZ, RZ, R20 ;  /* 0x000000ffff0e1224 */ /* 0x001fe400078e0014 */
[----:B------:R-:W-:-:S05]  /*4fa50*/  @P1 IMAD.MOV.U32 R15, RZ, RZ, R21 ;  /* 0x000000ffff0f1224 */ /* 0x000fca00078e0015 */
[----:B------:R3:W2:Y:S01]  /*4fa60*/  @P1 LDG.E.U16 R19, [R14.64] ;  /* 0x000000040e131981 */ /* 0x0006a2000c1e1500 */
[----:B------:R-:W-:Y:S02]  /*4fa70*/  PRMT R11, RZ, 0x7610, R11 ;  /* 0x00007610ff0b7816 */ /* 0x000fe4000000000b */
[----:B------:R-:W-:Y:S02]  /*4fa80*/  PRMT R8, RZ, 0x7610, R8 ;  /* 0x00007610ff087816 */ /* 0x000fe40000000008 */
[----:B------:R-:W-:Y:S02]  /*4fa90*/  PRMT R5, RZ, 0x7610, R5 ;  /* 0x00007610ff057816 */ /* 0x000fe40000000005 */
[----:B------:R-:W-:Y:S01]  /*4faa0*/  PRMT R0, RZ, 0x7610, R0 ;  /* 0x00007610ff007816 */ /* 0x000fe20000000000 */
[----:B---3--:R-:W-:Y:S02]  /*4fab0*/  @P1 IMAD.MOV.U32 R15, RZ, RZ, R18 ;  /* 0x000000ffff0f1224 */ /* 0x008fe400078e0012 */
[----:B------:R-:W-:-:S05]  /*4fac0*/  @P1 IMAD.MOV.U32 R14, RZ, RZ, R17 ;  /* 0x000000ffff0e1224 */ /* 0x000fca00078e0011 */
[----:B------:R0:W3:Y:S02]  /*4fad0*/  @P1 LDG.E.U16 R16, [R14.64] ;  /* 0x000000040e101981 */ /* 0x0000e4000c1e1500 */
[----:B0-----:R-:W-:Y:S02]  /*4fae0*/  @P1 IMAD.MOV.U32 R14, RZ, RZ, R12 ;  /* 0x000000ffff0e1224 */ /* 0x001fe400078e000c */
[----:B------:R-:W-:-:S05]  /*4faf0*/  @P1 IMAD.MOV.U32 R15, RZ, RZ, R13 ;  /* 0x000000ffff0f1224 */ /* 0x000fca00078e000d */
[----:B------:R0:W3:Y:S02]  /*4fb00*/  @P1 LDG.E.U16 R11, [R14.64] ;  /* 0x000000040e0b1981 */ /* 0x0000e4000c1e1500 */
[----:B0-----:R-:W-:Y:S02]  /*4fb10*/  @P1 IMAD.MOV.U32 R14, RZ, RZ, R9 ;  /* 0x000000ffff0e1224 */ /* 0x001fe400078e0009 */
[----:B------:R-:W-:-:S05]  /*4fb20*/  @P1 IMAD.MOV.U32 R15, RZ, RZ, R10 ;  /* 0x000000ffff0f1224 */ /* 0x000fca00078e000a */
[----:B------:R0:W3:Y:S02]  /*4fb30*/  @P1 LDG.E.U16 R8, [R14.64] ;  /* 0x000000040e081981 */ /* 0x0000e4000c1e1500 */
[----:B0-----:R-:W-:Y:S02]  /*4fb40*/  @P1 IMAD.MOV.U32 R14, RZ, RZ, R6 ;  /* 0x000000ffff0e1224 */ /* 0x001fe400078e0006 */
[----:B----4-:R-:W-:-:S05]  /*4fb50*/  @P1 IMAD.MOV.U32 R15, RZ, RZ, R7 ;  /* 0x000000ffff0f1224 */ /* 0x010fca00078e0007 */
[----:B------:R2:W4:Y:S02]  /*4fb60*/  @P1 LDG.E.U16 R5, [R14.64] ;  /* 0x000000040e051981 */ /* 0x000524000c1e1500 */
[----:B--2---:R-:W-:Y:S02]  /*4fb70*/  @P1 IMAD.MOV.U32 R14, RZ, RZ, R2 ;  /* 0x000000ffff0e1224 */ /* 0x004fe400078e0002 */
[----:B------:R-:W-:-:S05]  /*4fb80*/  @P1 IMAD.MOV.U32 R15, RZ, RZ, R4 ;  /* 0x000000ffff0f1224 */ /* 0x000fca00078e0004 */
[----:B------:R-:W2:Y:S04]  /*4fb90*/  @P1 LDG.E.U16 R0, [R14.64] ;  /* 0x000000040e001981 */ /* 0x000ea8000c1e1500 */
[----:B------:R-:W0:Y:S01]  /*4fba0*/  S2R R3, SR_TID.X ;  /* 0x0000000000037919 */ /* 0x000e220000002100 */
[----:B------:R-:W-:Y:S06]  /*4fbb0*/  BAR.SYNC.DEFER_BLOCKING 0x0 ;  /* 0x0000000000007b1d */ /* 0x000fec0000010000 */
[----:B--2---:R1:W-:Y:S04]  /*4fbc0*/  STL [R1+0x684], R0 ;  /* 0x0006840001007387 */ /* 0x0043e80000100800 */
[----:B-1----:R-:W2:Y:S01]  /*4fbd0*/  LDL.LU R0, [R1+0x1ff8] ;  /* 0x001ff80001007983 */ /* 0x002ea20000300800 */
[----:B------:R-:W2:Y:S02]  /*4fbe0*/  LDL.LU R2, [R1+0x1ff4] ;  /* 0x001ff40001027983 */ /* 0x000ea40000300800 */
[----:B------:R-:W2:Y:S02]  /*4fbf0*/  LDL.LU R28, [R1+0x1ff0] ;  /* 0x001ff000011c7983 */ /* 0x000ea40000300800 */
[----:B------:R-:W-:Y:S01]  /*4fc00*/  STL [R1+0x4af0], R15 ;  /* 0x004af00f01007387 */ /* 0x000fe20000100800 */
[----:B------:R-:W-:Y:S01]  /*4fc10*/  STL [R1+0x4af8], R15 ;  /* 0x004af80f01007387 */ /* 0x000fe20000100800 */
[----:B------:R-:W-:Y:S02]  /*4fc20*/  STL [R1+0x4afc], R15 ;  /* 0x004afc0f01007387 */ /* 0x000fe40000100800 */
[----:B------:R-:W-:Y:S02]  /*4fc30*/  STL [R1+0x4b04], R15 ;  /* 0x004b040f01007387 */ /* 0x000fe40000100800 */
        /* <DEDUP_REMOVED lines=13> */
[----:B---3--:R-:W-:Y:S01]  /*4fd10*/  STL [R1+0x6a4], R16 ;  /* 0x0006a41001007387 */ /* 0x008fe20000100800 */
        /* <DEDUP_REMOVED lines=11> */
[----:B----4-:R-:W-:Y:S01]  /*4fdd0*/  STL [R1+0x68c], R5 ;  /* 0x00068c0501007387 */ /* 0x010fe20000100800 */
        /* <DEDUP_REMOVED lines=90> */
[----:B------:R1:W-:Y:S02]  /*50380*/  STL [R1+0x4df4], R14 ;  /* 0x004df40e01007387 */ /* 0x0003e40000100800 */
[----:B-1----:R-:W3:Y:S04]  /*50390*/  LDL.LU R14, [R1+0x1fe0] ;  /* 0x001fe000010e7983 */ /* 0x002ee80000300800 */
[----:B---3--:R1:W-:Y:S04]  /*503a0*/  STL [R1+0x4f68], R14 ;  /* 0x004f680e01007387 */ /* 0x0083e80000100800 */
[----:B-1----:R-:W3:Y:S04]  /*503b0*/  LDL.LU R14, [R1+0x1fe4] ;  /* 0x001fe400010e7983 */ /* 0x002ee80000300800 */
[----:B---3--:R1:W-:Y:S04]  /*503c0*/  STL [R1+0x4f6c], R14 ;  /* 0x004f6c0e01007387 */ /* 0x0083e80000100800 */
[----:B-1----:R-:W3:Y:S01]  /*503d0*/  LDL.LU R14, [R1+0x1fe8] ;  /* 0x001fe800010e7983 */ /* 0x002ee20000300800 */
[----:B0-----:R-:W-:-:S05]  /*503e0*/  LOP3.LUT R3, R3, 0x3f, RZ, 0xc0, !PT ;  /* 0x0000003f03037812 */ /* 0x001fca00078ec0ff */
[----:B------:R-:W-:Y:S01]  /*503f0*/  IMAD.SHL.U32 R3, R3, 0x2, RZ ;  /* 0x0000000203037824 */ /* 0x000fe200078e00ff */
[----:B---3--:R0:W-:Y:S04]  /*50400*/  STL [R1+0x4f70], R14 ;  /* 0x004f700e01007387 */ /* 0x0081e80000100800 */
[----:B0-----:R-:W3:Y:S01]  /*50410*/  LDL.LU R14, [R1+0x1fec] ;  /* 0x001fec00010e7983 */ /* 0x001ee20000300800 */
[----:B------:R-:W4:Y:S02]  /*50420*/  LDL.LU R15, [R1+0x1fdc] ;  /* 0x001fdc00010f7983 */ /* 0x000f240000300800 */
[----:B------:R-:W4:Y:S02]  /*50430*/  LDL.LU R5, [R1+0x1ef8] ;  /* 0x001ef80001057983 */ /* 0x000f240000300800 */
[----:B------:R-:W4:Y:S01]  /*50440*/  LDL.LU R4, [R1+0x1ef4] ;  /* 0x001ef40001047983 */ /* 0x000f220000300800 */
[----:B------:R-:W4:Y:S01]  /*50450*/  LDL.LU R6, [R1+0x1ef0] ;  /* 0x001ef00001067983 */ /* 0x000f220000300800 */
        /* <DEDUP_REMOVED lines=19> */
[----:B--2---:R0:W-:Y:S04]  /*50590*/  STS.U16 [R3], R0 ;  /* 0x0000000003007388 */ /* 0x0041e80000000400 */
[----:B------:R-:W2:Y:S04]  /*505a0*/  LDL.LU R29, [R1+0x1ce0] ;  /* 0x001ce000011d7983 */ /* 0x000ea80000300800 */
[----:B------:R1:W-:Y:S04]  /*505b0*/  STS.U16 [R3+0x80], R2 ;  /* 0x0000800203007388 */ /* 0x0003e80000000400 */
[----:B------:R1:W-:Y:S04]  /*505c0*/  STS.U16 [R3+0x100], R28 ;  /* 0x0001001c03007388 */ /* 0x0003e80000000400 */
[----:B0-----:R-:W2:Y:S01]  /*505d0*/  LDL.LU R0, [R1+0x1cdc] ;  /* 0x001cdc0001007983 */ /* 0x001ea20000300800 */
[----:B-1----:R-:W2:Y:S02]  /*505e0*/  LDL.LU R2, [R1+0x1bf8] ;  /* 0x001bf80001027983 */ /* 0x002ea40000300800 */
[----:B------:R-:W2:Y:S01]  /*505f0*/  LDL.LU R28, [R1+0x1bf4] ;  /* 0x001bf400011c7983 */ /* 0x000ea20000300800 */
[----:B---3--:R0:W-:Y:S04]  /*50600*/  STS.U16 [R3+0x180], R14 ;  /* 0x0001800e03007388 */ /* 0x0081e80000000400 */
[----:B0-----:R-:W3:Y:S04]  /*50610*/  LDL.LU R14, [R1+0x4f70] ;  /* 0x004f7000010e7983 */ /* 0x001ee80000300800 */
[----:B---3--:R0:W-:Y:S04]  /*50620*/  STS.U16 [R3+0x200], R14 ;  /* 0x0002000e03007388 */ /* 0x0081e80000000400 */
[----:B0-----:R-:W3:Y:S04]  /*50630*/  LDL.LU R14, [R1+0x4f6c] ;  /* 0x004f6c00010e7983 */ /* 0x001ee80000300800 */
[----:B---3--:R0:W-:Y:S04]  /*50640*/  STS.U16 [R3+0x280], R14 ;  /* 0x0002800e03007388 */ /* 0x0081e80000000400 */
[----:B0-----:R-:W3:Y:S04]  /*50650*/  LDL.LU R14, [R1+0x4f68] ;  /* 0x004f6800010e7983 */ /* 0x001ee80000300800 */
[----:B---3--:R0:W-:Y:S04]  /*50660*/  STS.U16 [R3+0x300], R14 ;  /* 0x0003000e03007388 */ /* 0x0081e80000000400 */
[----:B0-----:R-:W3:Y:S04]  /*50670*/  LDL.LU R14, [R1+0x1be4] ;  /* 0x001be400010e7983 */ /* 0x001ee80000300800 */
[----:B---3--:R0:W-:Y:S04]  /*50680*/  STL [R1+0x4f5c], R14 ;  /* 0x004f5c0e01007387 */ /* 0x0081e80000100800 */
[----:B0-----:R-:W3:Y:S04]  /*50690*/  LDL.LU R14, [R1+0x1be8] ;  /* 0x001be800010e7983 */ /* 0x001ee80000300800 */
[----:B---3--:R0:W-:Y:S04]  /*506a0*/  STL [R1+0x4f60], R14 ;  /* 0x004f600e01007387 */ /* 0x0081e80000100800 */
[----:B0-----:R-:W3:Y:S04]  /*506b0*/  LDL.LU R14, [R1+0x1bec] ;  /* 0x001bec00010e7983 */ /* 0x001ee80000300800 */
[----:B----4-:R-:W-:Y:S04]  /*506c0*/  STS.U16 [R3+0x380], R15 ;  /* 0x0003800f03007388 */ /* 0x010fe80000000400 */
[----:B------:R-:W-:Y:S04]  /*506d0*/  STS.U16 [R3+0x2000], R5 ;  /* 0x0020000503007388 */ /* 0x000fe80000000400 */
        /* <DEDUP_REMOVED lines=24> */
[----:B------:R-:W4:Y:S04]  /*50860*/  LDL.LU R16, [R1+0xd70] ;  /* 0x000d700001107983 */ /* 0x000f280000300800 */
[----:B------:R0:W-:Y:S01]  /*50870*/  STS.U16 [R3+0x4200], R18 ;  /* 0x0042001203007388 */ /* 0x0001e20000000400 */
[----:B------:R-:W4:Y:S03]  /*50880*/  LDL.LU R17, [R1+0xd6c] ;  /* 0x000d6c0001117983 */ /* 0x000f260000300800 */
[----:B------:R1:W-:Y:S04]  /*50890*/  STS.U16 [R3+0x4280], R19 ;  /* 0x0042801303007388 */ /* 0x0003e80000000400 */
[----:B------:R1:W-:Y:S04]  /*508a0*/  STS.U16 [R3+0x4300], R20 ;  /* 0x0043001403007388 */ /* 0x0003e80000000400 */
[----:B------:R2:W-:Y:S04]  /*508b0*/  STS.U16 [R3+0x4380], R21 ;  /* 0x0043801503007388 */ /* 0x0005e80000000400 */
[----:B------:R2:W-:Y:S04]  /*508c0*/  STS.U16 [R3+0x6000], R22 ;  /* 0x0060001603007388 */ /* 0x0005e80000000400 */
[----:B------:R2:W-:Y:S04]  /*508d0*/  STS.U16 [R3+0x6080], R23 ;  /* 0x0060801703007388 */ /* 0x0005e80000000400 */
[----:B0-----:R-:W4:Y:S01]  /*508e0*/  LDL.LU R18, [R1+0xd68] ;  /* 0x000d680001127983 */ /* 0x001f220000300800 */
[----:B-1----:R-:W4:Y:S02]  /*508f0*/  LDL.LU R19, [R1+0xd64] ;  /* 0x000d640001137983 */ /* 0x002f240000300800 */
[----:B------:R-:W4:Y:S01]  /*50900*/  LDL.LU R20, [R1+0xd60] ;  /* 0x000d600001147983 */ /* 0x000f220000300800 */
[----:B--2---:R-:W2:Y:S01]  /*50910*/  LDL.LU R21, [R1+0xcdc] ;  /* 0x000cdc0001157983 */ /* 0x004ea20000300800 */
[----:B------:R-:W2:Y:S03]  /*50920*/  LDL.LU R22, [R1+0xcd8] ;  /* 0x000cd80001167983 */ /* 0x000ea60000300800 */
[----:B------:R0:W-:Y:S01]  /*50930*/  STS.U16 [R3+0x6100], R24 ;  /* 0x0061001803007388 */ /* 0x0001e20000000400 */
[----:B------:R-:W2:Y:S03]  /*50940*/  LDL.LU R23, [R1+0xbf4] ;  /* 0x000bf40001177983 */ /* 0x000ea60000300800 */
[----:B------:R1:W-:Y:S04]  /*50950*/  STS.U16 [R3+0x6180], R25 ;  /* 0x0061801903007388 */ /* 0x0003e80000000400 */
[----:B------:R1:W-:Y:S04]  /*50960*/  STS.U16 [R3+0x6200], R26 ;  /* 0x0062001a03007388 */ /* 0x0003e80000000400 */
[----:B------:R1:W-:Y:S04]  /*50970*/  STS.U16 [R3+0x6280], R27 ;  /* 0x0062801b03007388 */ /* 0x0003e80000000400 */
[----:B------:R1:W-:Y:S04]  /*50980*/  STS.U16 [R3+0x6300], R29 ;  /* 0x0063001d03007388 */ /* 0x0003e80000000400 */
[----:B------:R1:W-:Y:S04]  /*50990*/  STS.U16 [R3+0x6380], R0 ;  /* 0x0063800003007388 */ /* 0x0003e80000000400 */
[----:B0-----:R-:W2:Y:S01]  /*509a0*/  LDL.LU R24, [R1+0xbf0] ;  /* 0x000bf00001187983 */ /* 0x001ea20000300800 */
[----:B-1----:R-:W2:Y:S02]  /*509b0*/  LDL.LU R25, [R1+0xbec] ;  /* 0x000bec0001197983 */ /* 0x002ea40000300800 */
[----:B------:R-:W2:Y:S01]  /*509c0*/  LDL.LU R26, [R1+0xbe8] ;  /* 0x000be800011a7983 */ /* 0x000ea20000300800 */
[----:B------:R-:W2:Y:S01]  /*509d0*/  LDL.LU R27, [R1+0xbe4] ;  /* 0x000be400011b7983 */ /* 0x000ea20000300800 */
[----:B------:R-:W2:Y:S03]  /*509e0*/  LDL.LU R29, [R1+0xbe0] ;  /* 0x000be000011d7983 */ /* 0x000ea60000300800 */
[----:B------:R0:W-:Y:S01]  /*509f0*/  STS.U16 [R3+0x8000], R2 ;  /* 0x0080000203007388 */ /* 0x0001e20000000400 */
[----:B------:R-:W2:Y:S03]  /*50a00*/  LDL.LU R0, [R1+0xbdc] ;  /* 0x000bdc0001007983 */ /* 0x000ea60000300800 */
[----:B------:R1:W-:Y:S04]  /*50a10*/  STS.U16 [R3+0x8080], R28 ;  /* 0x0080801c03007388 */ /* 0x0003e80000000400 */
[----:B0-----:R-:W2:Y:S01]  /*50a20*/  LDL.LU R2, [R1+0xbd8] ;  /* 0x000bd80001027983 */ /* 0x001ea20000300800 */
[----:B-1----:R-:W2:Y:S03]  /*50a30*/  LDL.LU R28, [R1+0xa78] ;  /* 0x000a7800011c7983 */ /* 0x002ea60000300800 */
        /* <DEDUP_REMOVED lines=43> */
[----:B--2---:R2:W-:Y:S04]  /*50cf0*/  STS.U16 [R3+0xc300], R21 ;  /* 0x00c3001503007388 */ /* 0x0045e80000000400 */
        /* <DEDUP_REMOVED lines=28> */
[----:B--2---:R-:W-:Y:S04]  /*50ec0*/  STS.U16 [R3+0x16380], R28 ;  /* 0x0163801c03007388 */ /* 0x004fe80000000400 */
[----:B---3--:R0:W-:Y:S04]  /*50ed0*/  STS.U16 [R3+0x10180], R14 ;  /* 0x0101800e03007388 */ /* 0x0081e80000000400 */
[----:B0-----:R-:W2:Y:S01]  /*50ee0*/  LDL.LU R14, [R1+0x4f50] ;  /* 0x004f5000010e7983 */ /* 0x001ea20000300800 */
[----:B------:R-:W3:Y:S03]  /*50ef0*/  LDL.LU R28, [R1+0x348] ;  /* 0x00034800011c7983 */ /* 0x000ee60000300800 */
[----:B---3--:R0:W-:Y:S04]  /*50f00*/  STL [R1+0x4f44], R28 ;  /* 0x004f441c01007387 */ /* 0x0081e80000100800 */
[----:B0-----:R-:W3:Y:S04]  /*50f10*/  LDL.LU R28, [R1+0x34c] ;  /* 0x00034c00011c7983 */ /* 0x001ee80000300800 */
[----:B---3--:R0:W-:Y:S04]  /*50f20*/  STL [R1+0x4f48], R28 ;  /* 0x004f481c01007387 */ /* 0x0081e80000100800 */
[----:B0-----:R-:W3:Y:S04]  /*50f30*/  LDL.LU R28, [R1+0x350] ;  /* 0x00035000011c7983 */ /* 0x001ee80000300800 */
[----:B--2---:R-:W-:Y:S04]  /*50f40*/  STS.U16 [R3+0x10200], R14 ;  /* 0x0102000e03007388 */ /* 0x004fe80000000400 */
        /* <DEDUP_REMOVED lines=13> */
[----:B0-----:R-:W2:Y:S01]  /*51020*/  LDL.LU R28, [R1+0x354] ;  /* 0x00035400011c7983 */ /* 0x001ea20000300800 */
[----:B------:R-:W3:Y:S02]  /*51030*/  LDL.LU R14, [R1+0x344] ;  /* 0x00034400010e7983 */ /* 0x000ee40000300800 */
[----:B------:R-:W4:Y:S02]  /*51040*/  LDL.LU R15, [R1+0x340] ;  /* 0x00034000010f7983 */ /* 0x000f240000300800 */
[----:B------:R-:W3:Y:S01]  /*51050*/  LDL.LU R5, [R1+0x33c] ;  /* 0x00033c0001057983 */ /* 0x000ee20000300800 */
[----:B------:R-:W3:Y:S01]  /*51060*/  LDL.LU R4, [R1+0x338] ;  /* 0x0003380001047983 */ /* 0x000ee20000300800 */
[----:B------:R-:W3:Y:S02]  /*51070*/  LDL.LU R6, [R1+0x254] ;  /* 0x0002540001067983 */ /* 0x000ee40000300800 */
[----:B------:R-:W3:Y:S02]  /*51080*/  LDL.LU R7, [R1+0x250] ;  /* 0x0002500001077983 */ /* 0x000ee40000300800 */
[----:B------:R-:W3:Y:S01]  /*51090*/  LDL.LU R8, [R1+0x24c] ;  /* 0x00024c0001087983 */ /* 0x000ee20000300800 */
[----:B------:R-:W3:Y:S01]  /*510a0*/  LDL.LU R9, [R1+0x248] ;  /* 0x0002480001097983 */ /* 0x000ee20000300800 */
[----:B------:R-:W3:Y:S02]  /*510b0*/  LDL.LU R10, [R1+0x244] ;  /* 0x00024400010a7983 */ /* 0x000ee40000300800 */
[----:B------:R-:W3:Y:S02]  /*510c0*/  LDL.LU R11, [R1+0x240] ;  /* 0x00024000010b7983 */ /* 0x000ee40000300800 */
[----:B------:R-:W3:Y:S01]  /*510d0*/  LDL.LU R12, [R1+0x23c] ;  /* 0x00023c00010c7983 */ /* 0x000ee20000300800 */
[----:B------:R-:W3:Y:S04]  /*510e0*/  LDL.LU R13, [R1+0x238] ;  /* 0x00023800010d7983 */ /* 0x000ee80000300800 */
[----:B------:R0:W-:Y:S01]  /*510f0*/  STS.U16 [R3+0x14080], R17 ;  /* 0x0140801103007388 */ /* 0x0001e20000000400 */
[----:B------:R-:W3:Y:S03]  /*51100*/  LDL.LU R16, [R1+0x164] ;  /* 0x0001640001107983 */ /* 0x000ee60000300800 */
[----:B------:R1:W-:Y:S04]  /*51110*/  STS.U16 [R3+0x14100], R18 ;  /* 0x0141001203007388 */ /* 0x0003e80000000400 */
[----:B------:R1:W-:Y:S04]  /*51120*/  STS.U16 [R3+0x14180], R19 ;  /* 0x0141801303007388 */ /* 0x0003e80000000400 */
[----:B------:R1:W-:Y:S04]  /*51130*/  STS.U16 [R3+0x14200], R20 ;  /* 0x0142001403007388 */ /* 0x0003e80000000400 */
[----:B------:R1:W-:Y:S04]  /*51140*/  STS.U16 [R3+0x14280], R21 ;  /* 0x0142801503007388 */ /* 0x0003e80000000400 */
[----:B------:R1:W-:Y:S04]  /*51150*/  STS.U16 [R3+0x14300], R22 ;  /* 0x0143001603007388 */ /* 0x0003e80000000400 */
[----:B0-----:R-:W3:Y:S01]  /*51160*/  LDL.LU R17, [R1+0x160] ;  /* 0x0001600001117983 */ /* 0x001ee20000300800 */
[----:B-1----:R-:W3:Y:S02]  /*51170*/  LDL.LU R18, [R1+0x15c] ;  /* 0x00015c0001127983 */ /* 0x002ee40000300800 */
[----:B------:R-:W3:Y:S01]  /*51180*/  LDL.LU R19, [R1+0x158] ;  /* 0x0001580001137983 */ /* 0x000ee20000300800 */
[----:B------:R-:W3:Y:S01]  /*51190*/  LDL.LU R20, [R1+0x154] ;  /* 0x0001540001147983 */ /* 0x000ee20000300800 */
[----:B------:R-:W3:Y:S03]  /*511a0*/  LDL.LU R21, [R1+0x150] ;  /* 0x0001500001157983 */ /* 0x000ee60000300800 */
        /* <DEDUP_REMOVED lines=15> */
[----:B0-----:R-:W3:Y:S01]  /*512a0*/  LDL.LU R0, [R1+0x70] ;  /* 0x0000700001007983 */ /* 0x001ee20000300800 */
[----:B-1----:R-:W3:Y:S03]  /*512b0*/  LDL.LU R2, [R1+0x6c] ;  /* 0x00006c0001027983 */ /* 0x002ee60000300800 */
[----:B--2---:R0:W-:Y:S04]  /*512c0*/  STS.U16 [R3+0x18000], R28 ;  /* 0x0180001c03007388 */ /* 0x0041e80000000400 */
[----:B0-----:R-:W2:Y:S04]  /*512d0*/  LDL.LU R28, [R1+0x4f4c] ;  /* 0x004f4c00011c7983 */ /* 0x001ea80000300800 */
[----:B--2---:R0:W-:Y:S04]  /*512e0*/  STS.U16 [R3+0x18080], R28 ;  /* 0x0180801c03007388 */ /* 0x0041e80000000400 */
[----:B0-----:R-:W2:Y:S04]  /*512f0*/  LDL.LU R28, [R1+0x4f48] ;  /* 0x004f4800011c7983 */ /* 0x001ea80000300800 */
[----:B--2---:R0:W-:Y:S04]  /*51300*/  STS.U16 [R3+0x18100], R28 ;  /* 0x0181001c03007388 */ /* 0x0041e80000000400 */
[----:B0-----:R-:W2:Y:S04]  /*51310*/  LDL.LU R28, [R1+0x4f44] ;  /* 0x004f4400011c7983 */ /* 0x001ea80000300800 */
[----:B--2---:R0:W-:Y:S04]  /*51320*/  STS.U16 [R3+0x18180], R28 ;  /* 0x0181801c03007388 */ /* 0x0041e80000000400 */
[----:B0-----:R-:W2:Y:S04]  /*51330*/  LDL.LU R28, [R1+0x4f40] ;  /* 0x004f4000011c7983 */ /* 0x001ea80000300800 */
[----:B---3--:R-:W-:Y:S04]  /*51340*/  STS.U16 [R3+0x1c200], R20 ;  /* 0x01c2001403007388 */ /* 0x008fe80000000400 */
[----:B------:R-:W-:Y:S04]  /*51350*/  STS.U16 [R3+0x1c280], R21 ;  /* 0x01c2801503007388 */ /* 0x000fe80000000400 */
[----:B------:R-:W-:Y:S04]  /*51360*/  STS.U16 [R3+0x1c300], R22 ;  /* 0x01c3001603007388 */ /* 0x000fe80000000400 */
[----:B------:R-:W-:Y:S04]  /*51370*/  STS.U16 [R3+0x1c380], R23 ;  /* 0x01c3801703007388 */ /* 0x000fe80000000400 */
[----:B------:R-:W-:Y:S04]  /*51380*/  STS.U16 [R3+0x1e000], R24 ;  /* 0x01e0001803007388 */ /* 0x000fe80000000400 */
[----:B------:R-:W-:Y:S04]  /*51390*/  STS.U16 [R3+0x1e180], R27 ;  /* 0x01e1801b03007388 */ /* 0x000fe80000000400 */
[----:B------:R-:W-:Y:S04]  /*513a0*/  STS.U16 [R3+0x1e200], R29 ;  /* 0x01e2001d03007388 */ /* 0x000fe80000000400 */
[----:B------:R-:W-:Y:S04]  /*513b0*/  STS.U16 [R3+0x1e280], R0 ;  /* 0x01e2800003007388 */ /* 0x000fe80000000400 */
[----:B------:R0:W-:Y:S04]  /*513c0*/  STS.U16 [R3+0x1e100], R26 ;  /* 0x01e1001a03007388 */ /* 0x0001e80000000400 */
[----:B------:R-:W-:Y:S04]  /*513d0*/  STS.U16 [R3+0x1e300], R2 ;  /* 0x01e3000203007388 */ /* 0x000fe80000000400 */
[----:B0-----:R-:W0:Y:S04]  /*513e0*/  S2R R26, SR_TID.X ;  /* 0x00000000001a7919 */ /* 0x001e280000002100 */
[----:B--2---:R1:W-:Y:S04]  /*513f0*/  STS.U16 [R3+0x1e380], R28 ;  /* 0x01e3801c03007388 */ /* 0x0043e80000000400 */
[----:B-1----:R-:W2:Y:S01]  /*51400*/  LDL.LU R28, [R1+0x1fd8] ;  /* 0x001fd800011c7983 */ /* 0x002ea20000300800 */
[----:B------:R-:W3:Y:S02]  /*51410*/  LDL.LU R20, [R1+0x1fd4] ;  /* 0x001fd40001147983 */ /* 0x000ee40000300800 */
[----:B------:R-:W3:Y:S02]  /*51420*/  LDL.LU R21, [R1+0x1fd0] ;  /* 0x001fd00001157983 */ /* 0x000ee40000300800 */
[----:B------:R-:W3:Y:S01]  /*51430*/  LDL.LU R22, [R1+0x1fcc] ;  /* 0x001fcc0001167983 */ /* 0x000ee20000300800 */
[----:B------:R-:W3:Y:S01]  /*51440*/  LDL.LU R23, [R1+0x1fc8] ;  /* 0x001fc80001177983 */ /* 0x000ee20000300800 */
[----:B------:R-:W3:Y:S02]  /*51450*/  LDL.LU R24, [R1+0x1fc4] ;  /* 0x001fc40001187983 */ /* 0x000ee40000300800 */
[----:B------:R-:W3:Y:S02]  /*51460*/  LDL.LU R27, [R1+0x1fc0] ;  /* 0x001fc000011b7983 */ /* 0x000ee40000300800 */
[----:B------:R-:W3:Y:S01]  /*51470*/  LDL.LU R29, [R1+0x1fbc] ;  /* 0x001fbc00011d7983 */ /* 0x000ee20000300800 */
[----:B------:R-:W3:Y:S01]  /*51480*/  LDL.LU R0, [R1+0x1ed8] ;  /* 0x001ed80001007983 */ /* 0x000ee20000300800 */
[----:B------:R-:W3:Y:S02]  /*51490*/  LDL.LU R2, [R1+0x1ed4] ;  /* 0x001ed40001027983 */ /* 0x000ee40000300800 */
        /* <DEDUP_REMOVED lines=23> */
[----:B------:R-:W-:Y:S01]  /*51610*/  STL [R1+0x4c90], R3 ;  /* 0x004c900301007387 */ /* 0x000fe20000100800 */
[----:B0-----:R-:W-:Y:S01]  /*51620*/  LOP3.LUT R26, R26, 0x3f, RZ, 0xc0, !PT ;  /* 0x0000003f1a1a7812 */ /* 0x001fe200078ec0ff */
[----:B------:R-:W-:Y:S01]  /*51630*/  STL [R1+0x4c98], R3 ;  /* 0x004c980301007387 */ /* 0x000fe20000100800 */
[----:B------:R-:W-:Y:S01]  /*51640*/  STL [R1+0x4ca0], R3 ;  /* 0x004ca00301007387 */ /* 0x000fe20000100800 */
[----:B------:R-:W-:Y:S03]  /*51650*/  STL [R1+0x4cac], R3 ;  /* 0x004cac0301007387 */ /* 0x000fe60000100800 */
[----:B------:R0:W-:Y:S01]  /*51660*/  STS.U16 [R3+0x18380], R4 ;  /* 0x0183800403007388 */ /* 0x0001e20000000400 */
[----:B------:R-:W-:Y:S02]  /*51670*/  STL [R1+0x4cb4], R3 ;  /* 0x004cb40301007387 */ /* 0x000fe40000100800 */
[----:B------:R-:W-:Y:S02]  /*51680*/  STL [R1+0x4cc0], R3 ;  /* 0x004cc00301007387 */ /* 0x000fe40000100800 */
[----:B------:R-:W-:Y:S01]  /*51690*/  STL [R1+0x4cc8], R3 ;  /* 0x004cc80301007387 */ /* 0x000fe20000100800 */
[----:B------:R-:W-:Y:S01]  /*516a0*/  STL [R1+0x4cd0], R3 ;  /* 0x004cd00301007387 */ /* 0x000fe20000100800 */
[----:B------:R-:W-:Y:S02]  /*516b0*/  STL [R1+0x4cd8], R3 ;  /* 0x004cd80301007387 */ /* 0x000fe40000100800 */
[----:B------:R-:W-:Y:S02]  /*516c0*/  STL [R1+0x4ce0], R3 ;  /* 0x004ce00301007387 */ /* 0x000fe40000100800 */
[----:B0-----:R-:W-:Y:S01]  /*516d0*/  IMAD.SHL.U32 R4, R26, 0x2, RZ ;  /* 0x000000021a047824 */ /* 0x001fe200078e00ff */
[----:B------:R-:W-:Y:S01]  /*516e0*/  STL [R1+0x4ce8], R3 ;  /* 0x004ce80301007387 */ /* 0x000fe20000100800 */
[----:B------:R-:W-:Y:S02]  /*516f0*/  STL [R1+0x4cf0], R3 ;  /* 0x004cf00301007387 */ /* 0x000fe40000100800 */
[----:B------:R-:W-:Y:S01]  /*51700*/  STL [R1+0x4cf8], R3 ;  /* 0x004cf80301007387 */ /* 0x000fe20000100800 */
[----:B------:R-:W-:Y:S01]  /*51710*/  LOP3.LUT R4, R4, 0x10, RZ, 0x3c, !PT ;  /* 0x0000001004047812 */ /* 0x000fe200078e3cff */
[----:B------:R0:W-:Y:S04]  /*51720*/  STS.U16 [R3+0x1e080], R25 ;  /* 0x01e0801903007388 */ /* 0x0001e80000000400 */
[----:B------:R-:W-:Y:S04]  /*51730*/  STL [R1+0x4df8], R3 ;  /* 0x004df80301007387 */ /* 0x000fe80000100800 */
[----:B------:R-:W-:Y:S04]  /*51740*/  STS.U16 [R3+0x18200], R14 ;  /* 0x0182000e03007388 */ /* 0x000fe80000000400 */
        /* <DEDUP_REMOVED lines=14> */
[----:B0-----:R-:W4:Y:S01]  /*51830*/  LDL.LU R25, [R1+0x1ed0] ;  /* 0x001ed00001197983 */ /* 0x001f220000300800 */
[----:B------:R-:W4:Y:S03]  /*51840*/  LDL.LU R26, [R1+0x1ecc] ;  /* 0x001ecc00011a7983 */ /* 0x000f260000300800 */
[----:B--2---:R0:W-:Y:S01]  /*51850*/  STS.U16 [R4+0x400], R28 ;  /* 0x0004001c04007388 */ /* 0x0041e20000000400 */
[----:B---3--:R-:W-:Y:S03]  /*51860*/  STS.U16 [R4+0x480], R20 ;  /* 0x0004801404007388 */ /* 0x008fe60000000400 */
[----:B------:R-:W-:Y:S01]  /*51870*/  STS.U16 [R4+0x500], R21 ;  /* 0x0005001504007388 */ /* 0x000fe20000000400 */
[----:B------:R-:W-:Y:S03]  /*51880*/  STS.U16 [R4+0x580], R22 ;  /* 0x0005801604007388 */ /* 0x000fe60000000400 */
[----:B0-----:R-:W2:Y:S01]  /*51890*/  LDL.LU R28, [R1+0x1ec8] ;  /* 0x001ec800011c7983 */ /* 0x001ea20000300800 */
[----:B------:R-:W3:Y:S02]  /*518a0*/  LDL.LU R14, [R1+0x1ec4] ;  /* 0x001ec400010e7983 */ /* 0x000ee40000300800 */
[----:B------:R-:W3:Y:S02]  /*518b0*/  LDL.LU R15, [R1+0x1ec0] ;  /* 0x001ec000010f7983 */ /* 0x000ee40000300800 */
[----:B------:R-:W3:Y:S01]  /*518c0*/  LDL.LU R5, [R1+0x1ebc] ;  /* 0x001ebc0001057983 */ /* 0x000ee20000300800 */
[----:B------:R-:W3:Y:S01]  /*518d0*/  LDL.LU R6, [R1+0x1dd8] ;  /* 0x001dd80001067983 */ /* 0x000ee20000300800 */
[----:B------:R-:W3:Y:S02]  /*518e0*/  LDL.LU R7, [R1+0x1dd4] ;  /* 0x001dd40001077983 */ /* 0x000ee40000300800 */
[----:B------:R-:W3:Y:S02]  /*518f0*/  LDL.LU R8, [R1+0x1dd0] ;  /* 0x001dd00001087983 */ /* 0x000ee40000300800 */
[----:B------:R-:W3:Y:S01]  /*51900*/  LDL.LU R9, [R1+0x1dcc] ;  /* 0x001dcc0001097983 */ /* 0x000ee20000300800 */
[----:B------:R-:W-:Y:S04]  /*51910*/  STS.U16 [R4+0x600], R23 ;  /* 0x0006001704007388 */ /* 0x000fe80000000400 */
[----:B------:R-:W3:Y:S01]  /*51920*/  LDL.LU R10, [R1+0x1dc8] ;  /* 0x001dc800010a7983 */ /* 0x000ee20000300800 */
[----:B------:R-:W-:Y:S02]  /*51930*/  STS.U16 [R4+0x680], R24 ;  /* 0x0006801804007388 */ /* 0x000fe40000000400 */
[----:B------:R-:W3:Y:S02]  /*51940*/  LDL.LU R11, [R1+0x1dc4] ;  /* 0x001dc400010b7983 */ /* 0x000ee40000300800 */
[----:B------:R-:W-:Y:S01]  /*51950*/  STS.U16 [R4+0x700], R27 ;  /* 0x0007001b04007388 */ /* 0x000fe20000000400 */
[----:B------:R-:W3:Y:S04]  /*51960*/  LDL.LU R12, [R1+0x1dc0] ;  /* 0x001dc000010c7983 */ /* 0x000ee80000300800 */
[----:B------:R-:W-:Y:S01]  /*51970*/  STS.U16 [R4+0x780], R29 ;  /* 0x0007801d04007388 */ /* 0x000fe20000000400 */
[----:B------:R-:W3:Y:S02]  /*51980*/  LDL.LU R13, [R1+0x1dbc] ;  /* 0x001dbc00010d7983 */ /* 0x000ee40000300800 */
[----:B------:R0:W-:Y:S02]  /*51990*/  STS.U16 [R4+0x2400], R0 ;  /* 0x0024000004007388 */ /* 0x0001e40000000400 */
[----:B------:R-:W3:Y:S01]  /*519a0*/  LDL.LU R16, [R1+0x1cd8] ;  /* 0x001cd80001107983 */ /* 0x000ee20000300800 */
[----:B0-----:R-:W3:Y:S01]  /*519b0*/  LDL.LU R0, [R1+0x1cd4] ;  /* 0x001cd40001007983 */ /* 0x001ee20000300800 */
[----:B------:R-:W3:Y:S02]  /*519c0*/  LDL.LU R17, [R1+0x1cd0] ;  /* 0x001cd00001117983 */ /* 0x000ee40000300800 */
[----:B------:R-:W3:Y:S02]  /*519d0*/  LDL.LU R18, [R1+0x1ccc] ;  /* 0x001ccc0001127983 */ /* 0x000ee40000300800 */
[----:B------:R-:W3:Y:S01]  /*519e0*/  LDL.LU R19, [R1+0x1cc8] ;  /* 0x001cc80001137983 */ /* 0x000ee20000300800 */
[----:B------:R-:W3:Y:S01]  /*519f0*/  LDL.LU R27, [R1+0x1cc4] ;  /* 0x001cc400011b7983 */ /* 0x000ee20000300800 */
[----:B------:R-:W3:Y:S03]  /*51a00*/  LDL.LU R29, [R1+0x1cc0] ;  /* 0x001cc000011d7983 */ /* 0x000ee60000300800 */
[----:B------:R0:W-:Y:S04]  /*51a10*/  STS.U16 [R4+0x2480], R2 ;  /* 0x0024800204007388 */ /* 0x0001e80000000400 */
[----:B0-----:R-:W3:Y:S01]  /*51a20*/  LDL.LU R2, [R1+0x1cbc] ;  /* 0x001cbc0001027983 */ /* 0x001ee20000300800 */
[----:B------:R-:W3:Y:S02]  /*51a30*/  LDL.LU R20, [R1+0x1bd8] ;  /* 0x001bd80001147983 */ /* 0x000ee40000300800 */
[----:B------:R-:W3:Y:S02]  /*51a40*/  LDL.LU R21, [R1+0x1bd4] ;  /* 0x001bd40001157983 */ /* 0x000ee40000300800 */
[----:B------:R-:W3:Y:S01]  /*51a50*/  LDL.LU R22, [R1+0x1bd0] ;  /* 0x001bd00001167983 */ /* 0x000ee20000300800 */
[----:B------:R-:W3:Y:S01]  /*51a60*/  LDL.LU R23, [R1+0x1bcc] ;  /* 0x001bcc0001177983 */ /* 0x000ee20000300800 */
[----:B------:R-:W3:Y:S03]  /*51a70*/  LDL.LU R24, [R1+0x1bc8] ;  /* 0x001bc80001187983 */ /* 0x000ee60000300800 */
[----:B----4-:R0:W-:Y:S01]  /*51a80*/  STS.U16 [R4+0x2500], R25 ;  /* 0x0025001904007388 */ /* 0x0101e20000000400 */
[----:B------:R1:W-:Y:S03]  /*51a90*/  STS.U16 [R4+0x2580], R26 ;  /* 0x0025801a04007388 */ /* 0x0003e60000000400 */
[----:B0-----:R-:W4:Y:S01]  /*51aa0*/  LDL.LU R25, [R1+0x1bc4] ;  /* 0x001bc40001197983 */ /* 0x001f220000300800 */
[----:B-1----:R-:W4:Y:S03]  /*51ab0*/  LDL.LU R26, [R1+0x1bc0] ;  /* 0x001bc000011a7983 */ /* 0x002f260000300800 */
[----:B--2---:R0:W-:Y:S01]  /*51ac0*/  STS.U16 [R4+0x2600], R28 ;  /* 0x0026001c04007388 */ /* 0x0041e20000000400 */
[----:B---3--:R-:W-:Y:S03]  /*51ad0*/  STS.U16 [R4+0x2680], R14 ;  /* 0x0026800e04007388 */ /* 0x008fe60000000400 */
[----:B------:R-:W-:Y:S01]  /*51ae0*/  STS.U16 [R4+0x2700], R15 ;  /* 0x0027000f04007388 */ /* 0x000fe20000000400 */
[----:B------:R-:W-:Y:S03]  /*51af0*/  STS.U16 [R4+0x2780], R5 ;  /* 0x0027800504007388 */ /* 0x000fe60000000400 */
[----:B------:R-:W-:Y:S01]  /*51b00*/  STS.U16 [R4+0x4400], R6 ;  /* 0x0044000604007388 */ /* 0x000fe20000000400 */
[----:B------:R-:W-:Y:S03]  /*51b10*/  STS.U16 [R4+0x4480], R7 ;  /* 0x0044800704007388 */ /* 0x000fe60000000400 */
[----:B0-----:R-:W2:Y:S01]  /*51b20*/  LDL.LU R28, [R1+0x1bbc] ;  /* 0x001bbc00011c7983 */ /* 0x001ea20000300800 */
[----:B------:R-:W-:Y:S02]  /*51b30*/  STS.U16 [R4+0x4500], R8 ;  /* 0x0045000804007388 */ /* 0x000fe40000000400 */
[----:B------:R-:W-:Y:S02]  /*51b40*/  STS.U16 [R4+0x4580], R9 ;  /* 0x0045800904007388 */ /* 0x000fe40000000400 */
[----:B------:R-:W-:Y:S01]  /*51b50*/  STS.U16 [R4+0x4600], R10 ;  /* 0x0046000a04007388 */ /* 0x000fe20000000400 */
[----:B------:R-:W-:Y:S01]  /*51b60*/  STS.U16 [R4+0x4680], R11 ;  /* 0x0046800b04007388 */ /* 0x000fe20000000400 */
[----:B------:R-:W-:Y:S02]  /*51b70*/  STS.U16 [R4+0x4700], R12 ;  /* 0x0047000c04007388 */ /* 0x000fe40000000400 */
[----:B------:R-:W-:Y:S02]  /*51b80*/  STS.U16 [R4+0x4780], R13 ;  /* 0x0047800d04007388 */ /* 0x000fe40000000400 */
[----:B------:R-:W-:Y:S01]  /*51b90*/  STS.U16 [R4+0x6400], R16 ;  /* 0x0064001004007388 */ /* 0x000fe20000000400 */
[----:B------:R0:W-:Y:S04]  /*51ba0*/  STS.U16 [R4+0x6480], R0 ;  /* 0x0064800004007388 */ /* 0x0001e80000000400 */
[----:B0-----:R-:W3:Y:S01]  /*51bb0*/  LDL.LU R0, [R1+0xed4] ;  /* 0x000ed40001007983 */ /* 0x001ee20000300800 */
[----:B------:R-:W-:Y:S02]  /*51bc0*/  STS.U16 [R4+0x6500], R17 ;  /* 0x0065001104007388 */ /* 0x000fe40000000400 */
[----:B------:R-:W-:Y:S02]  /*51bd0*/  STS.U16 [R4+0x6580], R18 ;  /* 0x0065801204007388 */ /* 0x000fe40000000400 */
[----:B------:R-:W-:Y:S01]  /*51be0*/  STS.U16 [R4+0x6600], R19 ;  /* 0x0066001304007388 */ /* 0x000fe20000000400 */
[----:B------:R0:W-:Y:S01]  /*51bf0*/  STS.U16 [R4+0x6680], R27 ;  /* 0x0066801b04007388 */ /* 0x0001e20000000400 */
[----:B------:R1:W-:Y:S03]  /*51c00*/  STS.U16 [R4+0x6700], R29 ;  /* 0x0067001d04007388 */ /* 0x0003e60000000400 */
[----:B0-----:R-:W3:Y:S01]  /*51c10*/  LDL.LU R27, [R1+0xed0] ;  /* 0x000ed000011b7983 */ /* 0x001ee20000300800 */
[----:B-1----:R-:W3:Y:S02]  /*51c20*/  LDL.LU R29, [R1+0xecc] ;  /* 0x000ecc00011d7983 */ /* 0x002ee40000300800 */
[----:B------:R0:W-:Y:S02]  /*51c30*/  STS.U16 [R4+0x6780], R2 ;  /* 0x0067800204007388 */ /* 0x0001e40000000400 */
[----:B------:R-:W-:Y:S01]  /*51c40*/  STS.U16 [R4+0x8400], R20 ;  /* 0x0084001404007388 */ /* 0x000fe20000000400 */
[----:B------:R-:W-:Y:S01]  /*51c50*/  STS.U16 [R4+0x8480], R21 ;  /* 0x0084801504007388 */ /* 0x000fe20000000400 */
[----:B------:R-:W-:Y:S03]  /*51c60*/  STS.U16 [R4+0x8500], R22 ;  /* 0x0085001604007388 */ /* 0x000fe60000000400 */
[----:B0-----:R-:W3:Y:S01]  /*51c70*/  LDL.LU R2, [R1+0xec8] ;  /* 0x000ec80001027983 */ /* 0x001ee20000300800 */
        /* <DEDUP_REMOVED lines=11> */
[----:B----4-:R-:W-:Y:S01]  /*51d30*/  STS.U16 [R4+0x8680], R25 ;  /* 0x0086801904007388 */ /* 0x010fe20000000400 */
[----:B------:R-:W4:Y:S04]  /*51d40*/  LDL.LU R12, [R1+0xcc0] ;  /* 0x000cc000010c7983 */ /* 0x000f280000300800 */
[----:B------:R-:W-:Y:S01]  /*51d50*/  STS.U16 [R4+0x8700], R26 ;  /* 0x0087001a04007388 */ /* 0x000fe20000000400 */
[----:B------:R-:W4:Y:S02]  /*51d60*/  LDL.LU R13, [R1+0xcbc] ;  /* 0x000cbc00010d7983 */ /* 0x000f240000300800 */
[----:B------:R-:W4:Y:S01]  /*51d70*/  LDL.LU R16, [R1+0xcb8] ;  /* 0x000cb80001107983 */ /* 0x000f220000300800 */
[----:B--2---:R0:W-:Y:S04]  /*51d80*/  STS.U16 [R4+0x8780], R28 ;  /* 0x0087801c04007388 */ /* 0x0041e80000000400 */
[----:B0-----:R-:W2:Y:S01]  /*51d90*/  LDL.LU R28, [R1+0xbd4] ;  /* 0x000bd400011c7983 */ /* 0x001ea20000300800 */
[----:B------:R-:W2:Y:S02]  /*51da0*/  LDL.LU R17, [R1+0xbd0] ;  /* 0x000bd00001117983 */ /* 0x000ea40000300800 */
[----:B------:R-:W2:Y:S02]  /*51db0*/  LDL.LU R18, [R1+0xbcc] ;  /* 0x000bcc0001127983 */ /* 0x000ea40000300800 */
[----:B------:R-:W2:Y:S01]  /*51dc0*/  LDL.LU R19, [R1+0xbc8] ;  /* 0x000bc80001137983 */ /* 0x000ea20000300800 */
[----:B------:R-:W2:Y:S01]  /*51dd0*/  LDL.LU R25, [R1+0xbc4] ;  /* 0x000bc40001197983 */ /* 0x000ea20000300800 */
[----:B------:R-:W2:Y:S03]  /*51de0*/  LDL.LU R26, [R1+0xbc0] ;  /* 0x000bc000011a7983 */ /* 0x000ea60000300800 */
[----:B---3--:R0:W-:Y:S04]  /*51df0*/  STS.U16 [R4+0xa400], R0 ;  /* 0x00a4000004007388 */ /* 0x0081e80000000400 */
[----:B0-----:R-:W3:Y:S01]  /*51e00*/  LDL.LU R0, [R1+0xbbc] ;  /* 0x000bbc0001007983 */ /* 0x001ee20000300800 */
[----:B------:R-:W3:Y:S02]  /*51e10*/  LDL.LU R20, [R1+0xbb8] ;  /* 0x000bb80001147983 */ /* 0x000ee40000300800 */
[----:B------:R-:W3:Y:S02]  /*51e20*/  LDL.LU R21, [R1+0xa54] ;  /* 0x000a540001157983 */ /* 0x000ee40000300800 */
[----:B------:R-:W3:Y:S01]  /*51e30*/  LDL.LU R22, [R1+0xa50] ;  /* 0x000a500001167983 */ /* 0x000ee20000300800 */
[----:B------:R-:W3:Y:S04]  /*51e40*/  LDL.LU R23, [R1+0xa4c] ;  /* 0x000a4c0001177983 */ /* 0x000ee80000300800 */
[----:B------:R0:W-:Y:S01]  /*51e50*/  STS.U16 [R4+0xa480], R27 ;  /* 0x00a4801b04007388 */ /* 0x0001e20000000400 */
[----:B------:R-:W3:Y:S02]  /*51e60*/  LDL.LU R24, [R1+0xa48] ;  /* 0x000a480001187983 */ /* 0x000ee40000300800 */
[----:B------:R1:W-:Y:S01]  /*51e70*/  STS.U16 [R4+0xa500], R29 ;  /* 0x00a5001d04007388 */ /* 0x0003e20000000400 */
[----:B0-----:R-:W3:Y:S01]  /*51e80*/  LDL.LU R27, [R1+0xa44] ;  /* 0x000a4400011b7983 */ /* 0x001ee20000300800 */
[----:B-1----:R-:W3:Y:S03]  /*51e90*/  LDL.LU R29, [R1+0xa40] ;  /* 0x000a4000011d7983 */ /* 0x002ee60000300800 */
[----:B------:R0:W-:Y:S01]  /*51ea0*/  STS.U16 [R4+0xa580], R2 ;  /* 0x00a5800204007388 */ /* 0x0001e20000000400 */
[----:B------:R-:W-:Y:S02]  /*51eb0*/  STS.U16 [R4+0xa600], R14 ;  /* 0x00a6000e04007388 */ /* 0x000fe40000000400 */
[----:B------:R-:W-:Y:S02]  /*51ec0*/  STS.U16 [R4+0xa680], R15 ;  /* 0x00a6800f04007388 */ /* 0x000fe40000000400 */
[----:B------:R-:W-:Y:S01]  /*51ed0*/  STS.U16 [R4+0xa700], R5 ;  /* 0x00a7000504007388 */ /* 0x000fe20000000400 */
[----:B------:R-:W-:Y:S01]  /*51ee0*/  STS.U16 [R4+0xa780], R6 ;  /* 0x00a7800604007388 */ /* 0x000fe20000000400 */
[----:B------:R-:W-:Y:S02]  /*51ef0*/  STS.U16 [R4+0xc400], R7 ;  /* 0x00c4000704007388 */ /* 0x000fe40000000400 */
[----:B------:R-:W-:Y:S02]  /*51f00*/  STS.U16 [R4+0xc480], R8 ;  /* 0x00c4800804007388 */ /* 0x000fe40000000400 */
[----:B------:R-:W-:Y:S01]  /*51f10*/  STS.U16 [R4+0xc500], R9 ;  /* 0x00c5000904007388 */ /* 0x000fe20000000400 */
[----:B------:R-:W-:Y:S01]  /*51f20*/  STS.U16 [R4+0xc580], R10 ;  /* 0x00c5800a04007388 */ /* 0x000fe20000000400 */
[----:B------:R-:W-:Y:S03]  /*51f30*/  STS.U16 [R4+0xc600], R11 ;  /* 0x00c6000b04007388 */ /* 0x000fe60000000400 */
[----:B0-----:R-:W3:Y:S04]  /*51f40*/  LDL.LU R2, [R1+0x99c] ;  /* 0x00099c0001027983 */ /* 0x001ee80000300800 */
[----:B----4-:R-:W-:Y:S01]  /*51f50*/  STS.U16 [R4+0xc680], R12 ;  /* 0x00c6800c04007388 */ /* 0x010fe20000000400 */
[----:B------:R-:W-:Y:S03]  /*51f60*/  STS.U16 [R4+0xc700], R13 ;  /* 0x00c7000d04007388 */ /* 0x000fe60000000400 */
[----:B------:R-:W-:Y:S04]  /*51f70*/  STS.U16 [R4+0xc780], R16 ;  /* 0x00c7801004007388 */ /* 0x000fe80000000400 */
[----:B--2---:R0:W-:Y:S01]  /*51f80*/  STS.U16 [R4+0xe400], R28 ;  /* 0x00e4001c04007388 */ /* 0x0041e20000000400 */
[----:B------:R-:W-:Y:S02]  /*51f90*/  STS.U16 [R4+0xe480], R17 ;  /* 0x00e4801104007388 */ /* 0x000fe40000000400 */
[----:B------:R-:W-:Y:S01]  /*51fa0*/  STS.U16 [R4+0xe500], R18 ;  /* 0x00e5001204007388 */ /* 0x000fe20000000400 */
[----:B0-----:R-:W2:Y:S01]  /*51fb0*/  LDL.LU R28, [R1+0x998] ;  /* 0x00099800011c7983 */ /* 0x001ea20000300800 */
[----:B------:R-:W-:Y:S02]  /*51fc0*/  STS.U16 [R4+0xe580], R19 ;  /* 0x00e5801304007388 */ /* 0x000fe40000000400 */
[----:B------:R0:W-:Y:S02]  /*51fd0*/  STS.U16 [R4+0xe600], R25 ;  /* 0x00e6001904007388 */ /* 0x0001e40000000400 */
[----:B------:R1:W-:Y:S01]  /*51fe0*/  STS.U16 [R4+0xe680], R26 ;  /* 0x00e6801a04007388 */ /* 0x0003e20000000400 */
[----:B0-----:R-:W4:Y:S01]  /*51ff0*/  LDL.LU R25, [R1+0x824] ;  /* 0x0008240001197983 */ /* 0x001f220000300800 */
[----:B-1----:R-:W4:Y:S03]  /*52000*/  LDL.LU R26, [R1+0x820] ;  /* 0x00082000011a7983 */ /* 0x002f260000300800 */
[----:B---3--:R0:W-:Y:S04]  /*52010*/  STS.U16 [R4+0xe700], R0 ;  /* 0x00e7000004007388 */ /* 0x0081e80000000400 */
[----:B0-----:R-:W3:Y:S01]  /*52020*/  LDL.LU R0, [R1+0x81c] ;  /* 0x00081c0001007983 */ /* 0x001ee20000300800 */
[----:B------:R-:W3:Y:S02]  /*52030*/  LDL.LU R14, [R1+0x818] ;  /* 0x00081800010e7983 */ /* 0x000ee40000300800 */
[----:B------:R-:W3:Y:S02]  /*52040*/  LDL.LU R15, [R1+0x814] ;  /* 0x00081400010f7983 */ /* 0x000ee40000300800 */
[----:B------:R-:W3:Y:S01]  /*52050*/  LDL.LU R5, [R1+0x810] ;  /* 0x0008100001057983 */ /* 0x000ee20000300800 */
[----:B------:R-:W3:Y:S01]  /*52060*/  LDL.LU R6, [R1+0x7bc] ;  /* 0x0007bc0001067983 */ /* 0x000ee20000300800 */
[----:B------:R-:W3:Y:S02]  /*52070*/  LDL.LU R7, [R1+0x7b8] ;  /* 0x0007b80001077983 */ /* 0x000ee40000300800 */
[----:B------:R-:W3:Y:S01]  /*52080*/  LDL.LU R8, [R1+0x664] ;  /* 0x0006640001087983 */ /* 0x000ee20000300800 */
[----:B------:R-:W-:Y:S01]  /*52090*/  STS.U16 [R4+0xe780], R20 ;  /* 0x00e7801404007388 */ /* 0x000fe20000000400 */
[----:B------:R-:W3:Y:S02]  /*520a0*/  LDL.LU R9, [R1+0x660] ;  /* 0x0006600001097983 */ /* 0x000ee40000300800 */
[----:B------:R-:W-:Y:S02]  /*520b0*/  STS.U16 [R4+0x10400], R21 ;  /* 0x0104001504007388 */ /* 0x000fe40000000400 */
[----:B------:R-:W3:Y:S01]  /*520c0*/  LDL.LU R10, [R1+0x65c] ;  /* 0x00065c00010a7983 */ /* 0x000ee20000300800 */
[----:B------:R-:W-:Y:S04]  /*520d0*/  STS.U16 [R4+0x10480], R22 ;  /* 0x0104801604007388 */ /* 0x000fe80000000400 */
[----:B------:R-:W3:Y:S01]  /*520e0*/  LDL.LU R11, [R1+0x658] ;  /* 0x00065800010b7983 */ /* 0x000ee20000300800 */
[----:B------:R-:W-:Y:S02]  /*520f0*/  STS.U16 [R4+0x10500], R23 ;  /* 0x0105001704007388 */ /* 0x000fe40000000400 */
[----:B------:R-:W3:Y:S02]  /*52100*/  LDL.LU R12, [R1+0x654] ;  /* 0x00065400010c7983 */ /* 0x000ee40000300800 */
[----:B------:R-:W-:Y:S01]  /*52110*/  STS.U16 [R4+0x10580], R24 ;  /* 0x0105801804007388 */ /* 0x000fe20000000400 */
[----:B------:R-:W3:Y:S04]  /*52120*/  LDL.LU R13, [R1+0x650] ;  /* 0x00065000010d7983 */ /* 0x000ee80000300800 */
[----:B------:R0:W-:Y:S01]  /*52130*/  STS.U16 [R4+0x10600], R27 ;  /* 0x0106001b04007388 */ /* 0x0001e20000000400 */
[----:B------:R-:W3:Y:S02]  /*52140*/  LDL.LU R16, [R1+0x5fc] ;  /* 0x0005fc0001107983 */ /* 0x000ee40000300800 */
[----:B------:R1:W-:Y:S01]  /*52150*/  STS.U16 [R4+0x10680], R29 ;  /* 0x0106801d04007388 */ /* 0x0003e20000000400 */
[----:B0-----:R-:W3:Y:S01]  /*52160*/  LDL.LU R27, [R1+0x5f8] ;  /* 0x0005f800011b7983 */ /* 0x001ee20000300800 */
[----:B------:R-:W3:Y:S02]  /*52170*/  LDL.LU R17, [R1+0x514] ;  /* 0x0005140001117983 */ /* 0x000ee40000300800 */
[----:B------:R-:W3:Y:S02]  /*52180*/  LDL.LU R18, [R1+0x510] ;  /* 0x0005100001127983 */ /* 0x000ee40000300800 */
[----:B------:R-:W3:Y:S01]  /*52190*/  LDL.LU R19, [R1+0x49c] ;  /* 0x00049c0001137983 */ /* 0x000ee20000300800 */
[----:B-1----:R-:W3:Y:S04]  /*521a0*/  LDL.LU R29, [R1+0x498] ;  /* 0x00049800011d7983 */ /* 0x002ee80000300800 */
[----:B------:R0:W-:Y:S04]  /*521b0*/  STS.U16 [R4+0x10700], R2 ;  /* 0x0107000204007388 */ /* 0x0001e80000000400 */
[----:B0-----:R-:W3:Y:S04]  /*521c0*/  LDL.LU R2, [R1+0x494] ;  /* 0x0004940001027983 */ /* 0x001ee80000300800 */
[----:B--2---:R0:W-:Y:S04]  /*521d0*/  STS.U16 [R4+0x10780], R28 ;  /* 0x0107801c04007388 */ /* 0x0041e80000000400 */
[----:B0-----:R-:W2:Y:S01]  /*521e0*/  LDL.LU R28, [R1+0x490] ;  /* 0x00049000011c7983 */ /* 0x001ea20000300800 */
[----:B------:R-:W2:Y:S02]  /*521f0*/  LDL.LU R20, [R1+0x48c] ;  /* 0x00048c0001147983 */ /* 0x000ea40000300800 */
[----:B------:R-:W2:Y:S02]  /*52200*/  LDL.LU R21, [R1+0x488] ;  /* 0x0004880001157983 */ /* 0x000ea40000300800 */
[----:B------:R-:W2:Y:S01]  /*52210*/  LDL.LU R22, [R1+0x334] ;  /* 0x0003340001167983 */ /* 0x000ea20000300800 */
[----:B------:R-:W2:Y:S04]  /*52220*/  LDL.LU R23, [R1+0x330] ;  /* 0x0003300001177983 */ /* 0x000ea80000300800 */
[----:B----4-:R0:W-:Y:S01]  /*52230*/  STS.U16 [R4+0x12400], R25 ;  /* 0x0124001904007388 */ /* 0x0101e20000000400 */
[----:B------:R-:W4:Y:S02]  /*52240*/  LDL.LU R24, [R1+0x32c] ;  /* 0x00032c0001187983 */ /* 0x000f240000300800 */
[----:B------:R1:W-:Y:S01]  /*52250*/  STS.U16 [R4+0x12480], R26 ;  /* 0x0124801a04007388 */ /* 0x0003e20000000400 */
[----:B0-----:R-:W4:Y:S04]  /*52260*/  LDL.LU R25, [R1+0x328] ;  /* 0x0003280001197983 */ /* 0x001f280000300800 */
[----:B---3--:R0:W-:Y:S01]  /*52270*/  STS.U16 [R4+0x12500], R0 ;  /* 0x0125000004007388 */ /* 0x0081e20000000400 */
[----:B-1----:R-:W3:Y:S03]  /*52280*/  LDL.LU R26, [R1+0x324] ;  /* 0x00032400011a7983 */ /* 0x002ee60000300800 */
[----:B0-----:R-:W3:Y:S01]  /*52290*/  LDL.LU R0, [R1+0x320] ;  /* 0x0003200001007983 */ /* 0x001ee20000300800 */
        /* <DEDUP_REMOVED lines=8> */
[----:B------:R-:W-:Y:S02]  /*52320*/  STS.U16 [R4+0x14580], R11 ;  /* 0x0145800b04007388 */ /* 0x000fe40000000400 */
[----:B------:R-:W-:Y:S02]  /*52330*/  STS.U16 [R4+0x14600], R12 ;  /* 0x0146000c04007388 */ /* 0x000fe40000000400 */
[----:B------:R-:W-:Y:S01]  /*52340*/  STS.U16 [R4+0x14680], R13 ;  /* 0x0146800d04007388 */ /* 0x000fe20000000400 */
[----:B------:R-:W-:Y:S04]  /*52350*/  STS.U16 [R4+0x14700], R16 ;  /* 0x0147001004007388 */ /* 0x000fe80000000400 */
[----:B------:R0:W-:Y:S01]  /*52360*/  STS.U16 [R4+0x14780], R27 ;  /* 0x0147801b04007388 */ /* 0x0001e20000000400 */
[----:B------:R-:W-:Y:S02]  /*52370*/  STS.U16 [R4+0x16400], R17 ;  /* 0x0164001104007388 */ /* 0x000fe40000000400 */
[----:B------:R-:W-:Y:S02]  /*52380*/  STS.U16 [R4+0x16480], R18 ;  /* 0x0164801204007388 */ /* 0x000fe40000000400 */
[----:B------:R-:W-:Y:S01]  /*52390*/  STS.U16 [R4+0x16500], R19 ;  /* 0x0165001304007388 */ /* 0x000fe20000000400 */
[----:B------:R1:W-:Y:S04]  /*523a0*/  STS.U16 [R4+0x16580], R29 ;  /* 0x0165801d04007388 */ /* 0x0003e80000000400 */
[----:B0-----:R-:W3:Y:S04]  /*523b0*/  LDL.LU R27, [R1+0x31c] ;  /* 0x00031c00011b7983 */ /* 0x001ee80000300800 */
[----:B-1----:R-:W3:Y:S04]  /*523c0*/  LDL.LU R29, [R1+0x318] ;  /* 0x00031800011d7983 */ /* 0x002ee80000300800 */
[----:B------:R0:W-:Y:S04]  /*523d0*/  STS.U16 [R4+0x16600], R2 ;  /* 0x0166000204007388 */ /* 0x0001e80000000400 */
[----:B0-----:R-:W3:Y:S04]  /*523e0*/  LDL.LU R2, [R1+0x234] ;  /* 0x0002340001027983 */ /* 0x001ee80000300800 */
[----:B--2---:R0:W-:Y:S01]  /*523f0*/  STS.U16 [R4+0x16680], R28 ;  /* 0x0166801c04007388 */ /* 0x0041e20000000400 */
[----:B------:R-:W-:Y:S02]  /*52400*/  STS.U16 [R4+0x16700], R20 ;  /* 0x0167001404007388 */ /* 0x000fe40000000400 */
[----:B------:R-:W-:Y:S02]  /*52410*/  STS.U16 [R4+0x16780], R21 ;  /* 0x0167801504007388 */ /* 0x000fe40000000400 */
[----:B------:R-:W-:Y:S01]  /*52420*/  STS.U16 [R4+0x18400], R22 ;  /* 0x0184001604007388 */ /* 0x000fe20000000400 */
[----:B0-----:R-:W2:Y:S01]  /*52430*/  LDL.LU R28, [R1+0x230] ;  /* 0x00023000011c7983 */ /* 0x001ea20000300800 */
[----:B------:R-:W2:Y:S02]  /*52440*/  LDL.LU R14, [R1+0x22c] ;  /* 0x00022c00010e7983 */ /* 0x000ea40000300800 */
[----:B------:R-:W2:Y:S02]  /*52450*/  LDL.LU R15, [R1+0x228] ;  /* 0x00022800010f7983 */ /* 0x000ea40000300800 */
[----:B------:R-:W2:Y:S01]  /*52460*/  LDL.LU R5, [R1+0x224] ;  /* 0x0002240001057983 */ /* 0x000ea20000300800 */
[----:B------:R-:W2:Y:S01]  /*52470*/  LDL.LU R6, [R1+0x220] ;  /* 0x0002200001067983 */ /* 0x000ea20000300800 */
[----:B------:R-:W2:Y:S02]  /*52480*/  LDL.LU R7, [R1+0x21c] ;  /* 0x00021c0001077983 */ /* 0x000ea40000300800 */
[----:B------:R-:W2:Y:S02]  /*52490*/  LDL.LU R8, [R1+0x218] ;  /* 0x0002180001087983 */ /* 0x000ea40000300800 */
[----:B------:R-:W2:Y:S01]  /*524a0*/  LDL.LU R9, [R1+0x144] ;  /* 0x0001440001097983 */ /* 0x000ea20000300800 */
[----:B------:R-:W-:Y:S04]  /*524b0*/  STS.U16 [R4+0x18480], R23 ;  /* 0x0184801704007388 */ /* 0x000fe80000000400 */
[----:B------:R-:W2:Y:S01]  /*524c0*/  LDL.LU R10, [R1+0x140] ;  /* 0x00014000010a7983 */ /* 0x000ea20000300800 */
[----:B----4-:R-:W-:Y:S02]  /*524d0*/  STS.U16 [R4+0x18500], R24 ;  /* 0x0185001804007388 */ /* 0x010fe40000000400 */
[----:B------:R-:W4:Y:S02]  /*524e0*/  LDL.LU R11, [R1+0x13c] ;  /* 0x00013c00010b7983 */ /* 0x000f240000300800 */
[----:B------:R-:W-:Y:S01]  /*524f0*/  STS.U16 [R4+0x18580], R25 ;  /* 0x0185801904007388 */ /* 0x000fe20000000400 */
[----:B------:R-:W4:Y:S04]  /*52500*/  LDL.LU R12, [R1+0x138] ;  /* 0x00013800010c7983 */ /* 0x000f280000300800 */
[----:B---3--:R-:W-:Y:S01]  /*52510*/  STS.U16 [R4+0x18600], R26 ;  /* 0x0186001a04007388 */ /* 0x008fe20000000400 */
        /* <DEDUP_REMOVED lines=13> */
[----:B------:R-:W3:Y:S01]  /*525f0*/  LDL.LU R26, [R1+0x1fb8] ;  /* 0x001fb800011a7983 */ /* 0x000ee20000300800 */
[----:B------:R0:W-:Y:S04]  /*52600*/  STS.U16 [R4+0x18700], R27 ;  /* 0x0187001b04007388 */ /* 0x0001e80000000400 */
        /* <DEDUP_REMOVED lines=14> */
[----:B----4-:R-:W-:Y:S03]  /*526f0*/  STS.U16 [R4+0x1c500], R11 ;  /* 0x01c5000b04007388 */ /* 0x010fe60000000400 */
[----:B0-----:R-:W2:Y:S04]  /*52700*/  LDL.LU R28, [R1+0x1fa8] ;  /* 0x001fa800011c7983 */ /* 0x001ea80000300800 */
[----:B------:R-:W-:Y:S04]  /*52710*/  STS.U16 [R4+0x1c580], R12 ;  /* 0x01c5800c04007388 */ /* 0x000fe80000000400 */
[----:B---3--:R-:W-:Y:S04]  /*52720*/  STS.U16 [R4+0x1c600], R13 ;  /* 0x01c6000d04007388 */ /* 0x008fe80000000400 */
[----:B------:R-:W-:Y:S04]  /*52730*/  STS.U16 [R4+0x1c680], R16 ;  /* 0x01c6801004007388 */ /* 0x000fe80000000400 */
[----:B------:R0:W-:Y:S04]  /*52740*/  STS.U16 [R4+0x1c700], R0 ;  /* 0x01c7000004007388 */ /* 0x0001e80000000400 */
[----:B0-----:R-:W0:Y:S01]  /*52750*/  S2R R0, SR_TID.X ;  /* 0x0000000000007919 */ /* 0x001e220000002100 */
        /* <DEDUP_REMOVED lines=8> */
[----:B------:R-:W-:Y:S01]  /*527e0*/  STS.U16 [R4+0x1e780], R25 ;  /* 0x01e7801904007388 */ /* 0x000fe20000000400 */
[----:B0-----:R-:W-:-:S05]  /*527f0*/  LOP3.LUT R0, R0, 0x3f, RZ, 0xc0, !PT ;  /* 0x0000003f00007812 */ /* 0x001fca00078ec0ff */
[----:B------:R-:W-:-:S05]  /*52800*/  IMAD.SHL.U32 R3, R0, 0x2, RZ ;  /* 0x0000000200037824 */ /* 0x000fca00078e00ff */
[----:B------:R-:W-:Y:S01]  /*52810*/  LOP3.LUT R3, R3, 0x20, RZ, 0x3c, !PT ;  /* 0x0000002003037812 */ /* 0x000fe200078e3cff */
[----:B------:R-:W-:Y:S04]  /*52820*/  STL [R1+0x4f28], R0 ;  /* 0x004f280001007387 */ /* 0x000fe80000100800 */
[----:B------:R-:W-:Y:S01]  /*52830*/  STS.U16 [R3+0x800], R26 ;  /* 0x0008001a03007388 */ /* 0x000fe20000000400 */
[----:B------:R-:W-:Y:S02]  /*52840*/  STS.U16 [R3+0x880], R27 ;  /* 0x0008801b03007388 */ /* 0x000fe40000000400 */
[----:B------:R0:W-:Y:S02]  /*52850*/  STS.U16 [R3+0x900], R29 ;  /* 0x0009001d03007388 */ /* 0x0001e40000000400 */
[----:B0-----:R-:W3:Y:S04]  /*52860*/  LDL.LU R29, [R1+0x1fa0] ;  /* 0x001fa000011d7983 */ /* 0x001ee80000300800 */
[----:B---3--:R0:W-:Y:S04]  /*52870*/  STL [R1+0x4f3c], R29 ;  /* 0x004f3c1d01007387 */ /* 0x0081e80000100800 */
[----:B0-----:R-:W3:Y:S01]  /*52880*/  LDL.LU R29, [R1+0x1fa4] ;  /* 0x001fa400011d7983 */ /* 0x001ee20000300800 */
[----:B------:R-:W4:Y:S02]  /*52890*/  LDL.LU R0, [R1+0x1eb8] ;  /* 0x001eb80001007983 */ /* 0x000f240000300800 */
[----:B------:R-:W-:Y:S02]  /*528a0*/  STS.U16 [R3+0x980], R2 ;  /* 0x0009800203007388 */ /* 0x000fe40000000400 */
[----:B--2---:R-:W-:Y:S01]  /*528b0*/  STS.U16 [R3+0xa00], R28 ;  /* 0x000a001c03007388 */ /* 0x004fe20000000400 */
[----:B----4-:R0:W-:Y:S04]  /*528c0*/  STL [R1+0x4f38], R0 ;  /* 0x004f380001007387 */ /* 0x0101e80000100800 */
[----:B0-----:R-:W2:Y:S01]  /*528d0*/  LDL.LU R0, [R1+0x1f9c] ;  /* 0x001f9c0001007983 */ /* 0x001ea20000300800 */
[----:B------:R-:W4:Y:S02]  /*528e0*/  LDL.LU R14, [R1+0x1eb4] ;  /* 0x001eb400010e7983 */ /* 0x000f240000300800 */
[----:B------:R-:W2:Y:S02]  /*528f0*/  LDL.LU R15, [R1+0x1eb0] ;  /* 0x001eb000010f7983 */ /* 0x000ea40000300800 */
[----:B------:R-:W2:Y:S01]  /*52900*/  LDL.LU R5, [R1+0x1eac] ;  /* 0x001eac0001057983 */ /* 0x000ea20000300800 */
[----:B------:R-:W2:Y:S01]  /*52910*/  LDL.LU R4, [R1+0x1ea8] ;  /* 0x001ea80001047983 */ /* 0x000ea20000300800 */
[----:B------:R-:W2:Y:S02]  /*52920*/  LDL.LU R6, [R1+0x1ea4] ;  /* 0x001ea40001067983 */ /* 0x000ea40000300800 */
        /* <DEDUP_REMOVED lines=20> */
[----:B------:R-:W2:Y:S01]  /*52a70*/  LDL.LU R28, [R1+0x102c] ;  /* 0x00102c00011c7983 */ /* 0x000ea20000300800 */
[----:B---3--:R0:W-:Y:S04]  /*52a80*/  STS.U16 [R3+0xa80], R29 ;  /* 0x000a801d03007388 */ /* 0x0081e80000000400 */
[----:B0-----:R-:W3:Y:S04]  /*52a90*/  LDL.LU R29, [R1+0x4f3c] ;  /* 0x004f3c00011d7983 */ /* 0x001ee80000300800 */
[----:B---3--:R0:W-:Y:S01]  /*52aa0*/  STS.U16 [R3+0xb00], R29 ;  /* 0x000b001d03007388 */ /* 0x0081e20000000400 */
[----:B--2---:R1:W-:Y:S03]  /*52ab0*/  STS.U16 [R3+0xb80], R0 ;  /* 0x000b800003007388 */ /* 0x0043e60000000400 */
[----:B0-----:R-:W2:Y:S01]  /*52ac0*/  LDL.LU R29, [R1+0x1028] ;  /* 0x00102800011d7983 */ /* 0x001ea20000300800 */
[----:B-1----:R-:W3:Y:S03]  /*52ad0*/  LDL.LU R0, [R1+0x4f38] ;  /* 0x004f380001007983 */ /* 0x002ee60000300800 */
[----:B---3--:R-:W-:Y:S01]  /*52ae0*/  STS.U16 [R3+0x2800], R0 ;  /* 0x0028000003007388 */ /* 0x008fe20000000400 */
[----:B----4-:R-:W-:Y:S02]  /*52af0*/  STS.U16 [R3+0x2880], R14 ;  /* 0x0028800e03007388 */ /* 0x010fe40000000400 */
        /* <DEDUP_REMOVED lines=23> */
[----:B------:R0:W-:Y:S02]  /*52c70*/  STS.U16 [R3+0x8880], R2 ;  /* 0x0088800203007388 */ /* 0x0001e40000000400 */
[----:B------:R1:W-:Y:S01]  /*52c80*/  STS.U16 [R3+0x8900], R28 ;  /* 0x0089001c03007388 */ /* 0x0003e20000000400 */
[----:B0-----:R-:W3:Y:S01]  /*52c90*/  LDL.LU R2, [R1+0x1024] ;  /* 0x0010240001027983 */ /* 0x001ee20000300800 */
[----:B-1----:R-:W4:Y:S02]  /*52ca0*/  LDL.LU R28, [R1+0x1020] ;  /* 0x00102000011c7983 */ /* 0x002f240000300800 */
[----:B------:R-:W3:Y:S02]  /*52cb0*/  LDL.LU R0, [R1+0x1018] ;  /* 0x0010180001007983 */ /* 0x000ee40000300800 */
[----:B--2---:R-:W-:Y:S01]  /*52cc0*/  STS.U16 [R3+0x8980], R29 ;  /* 0x0089801d03007388 */ /* 0x004fe20000000400 */
[----:B---3--:R0:W-:Y:S04]  /*52cd0*/  STL [R1+0x4f34], R0 ;  /* 0x004f340001007387 */ /* 0x0081e80000100800 */
        /* <DEDUP_REMOVED lines=25> */
[----:B------:R-:W3:Y:S03]  /*52e70*/  LDL.LU R29, [R1+0x994] ;  /* 0x00099400011d7983 */ /* 0x000ee60000300800 */
[----:B------:R0:W-:Y:S01]  /*52e80*/  STS.U16 [R3+0x8a00], R2 ;  /* 0x008a000203007388 */ /* 0x0001e20000000400 */
[----:B----4-:R1:W-:Y:S03]  /*52e90*/  STS.U16 [R3+0x8a80], R28 ;  /* 0x008a801c03007388 */ /* 0x0103e60000000400 */
[----:B0-----:R-:W4:Y:S01]  /*52ea0*/  LDL.LU R2, [R1+0x990] ;  /* 0x0009900001027983 */ /* 0x001f220000300800 */
[----:B-1----:R-:W3:Y:S03]  /*52eb0*/  LDL.LU R28, [R1+0x98c] ;  /* 0x00098c00011c7983 */ /* 0x002ee60000300800 */
[----:B--2---:R0:W-:Y:S04]  /*52ec0*/  STS.U16 [R3+0x8b00], R0 ;  /* 0x008b000003007388 */ /* 0x0041e80000000400 */
[----:B0-----:R-:W2:Y:S04]  /*52ed0*/  LDL.LU R0, [R1+0x4f34] ;  /* 0x004f340001007983 */ /* 0x001ea80000300800 */
[----:B--2---:R-:W-:Y:S01]  /*52ee0*/  STS.U16 [R3+0x8b80], R0 ;  /* 0x008b800003007388 */ /* 0x004fe20000000400 */
[----:B---3--:R-:W-:Y:S02]  /*52ef0*/  STS.U16 [R3+0xa800], R14 ;  /* 0x00a8000e03007388 */ /* 0x008fe40000000400 */
        /* <DEDUP_REMOVED lines=22> */
[----:B------:R0:W-:Y:S01]  /*53060*/  STS.U16 [R3+0xeb80], R27 ;  /* 0x00eb801b03007388 */ /* 0x0001e20000000400 */
[----:B------:R1:W-:Y:S03]  /*53070*/  STS.U16 [R3+0x10800], R29 ;  /* 0x0108001d03007388 */ /* 0x0003e60000000400 */
[----:B0-----:R-:W2:Y:S01]  /*53080*/  LDL.LU R27, [R1+0x988] ;  /* 0x00098800011b7983 */ /* 0x001ea20000300800 */
[----:B-1----:R-:W3:Y:S02]  /*53090*/  LDL.LU R29, [R1+0x984] ;  /* 0x00098400011d7983 */ /* 0x002ee40000300800 */
[----:B------:R-:W2:Y:S02]  /*530a0*/  LDL.LU R0, [R1+0x97c] ;  /* 0x00097c0001007983 */ /* 0x000ea40000300800 */
[----:B----4-:R-:W-:Y:S01]  /*530b0*/  STS.U16 [R3+0x10880], R2 ;  /* 0x0108800203007388 */ /* 0x010fe20000000400 */
[----:B------:R-:W-:Y:S04]  /*530c0*/  STS.U16 [R3+0x10900], R28 ;  /* 0x0109001c03007388 */ /* 0x000fe80000000400 */
[----:B--2---:R0:W-:Y:S04]  /*530d0*/  STL [R1+0x4f30], R0 ;  /* 0x004f300001007387 */ /* 0x0041e80000100800 */
[----:B0-----:R-:W2:Y:S01]  /*530e0*/  LDL.LU R0, [R1+0x980] ;  /* 0x0009800001007983 */ /* 0x001ea20000300800 */
        /* <DEDUP_REMOVED lines=25> */
[----:B------:R-:W4:Y:S02]  /*53280*/  LDL.LU R26, [R1+0x468] ;  /* 0x00046800011a7983 */ /* 0x000f240000300800 */
[----:B---3--:R1:W-:Y:S01]  /*53290*/  STS.U16 [R3+0x10a00], R29 ;  /* 0x010a001d03007388 */ /* 0x0083e20000000400 */
[----:B0-----:R-:W3:Y:S01]  /*532a0*/  LDL.LU R27, [R1+0x314] ;  /* 0x00031400011b7983 */ /* 0x001ee20000300800 */
[----:B-1----:R-:W3:Y:S03]  /*532b0*/  LDL.LU R29, [R1+0x310] ;  /* 0x00031000011d7983 */ /* 0x002ee60000300800 */
[----:B--2---:R0:W-:Y:S04]  /*532c0*/  STS.U16 [R3+0x10a80], R0 ;  /* 0x010a800003007388 */ /* 0x0041e80000000400 */
[----:B0-----:R-:W2:Y:S04]  /*532d0*/  LDL.LU R0, [R1+0x4f30] ;  /* 0x004f300001007983 */ /* 0x001ea80000300800 */
[----:B--2---:R-:W-:Y:S01]  /*532e0*/  STS.U16 [R3+0x10b00], R0 ;  /* 0x010b000003007388 */ /* 0x004fe20000000400 */
        /* <DEDUP_REMOVED lines=22> */
[----:B------:R0:W-:Y:S01]  /*53450*/  STS.U16 [R3+0x16a80], R2 ;  /* 0x016a800203007388 */ /* 0x0001e20000000400 */
[----:B------:R1:W-:Y:S04]  /*53460*/  STS.U16 [R3+0x16b00], R28 ;  /* 0x016b001c03007388 */ /* 0x0003e80000000400 */
[----:B0-----:R-:W2:Y:S01]  /*53470*/  LDL.LU R2, [R1+0x30c] ;  /* 0x00030c0001027983 */ /* 0x001ea20000300800 */
[----:B-1----:R-:W4:Y:S02]  /*53480*/  LDL.LU R28, [R1+0x308] ;  /* 0x00030800011c7983 */ /* 0x002f240000300800 */
[----:B------:R-:W2:Y:S02]  /*53490*/  LDL.LU R0, [R1+0x300] ;  /* 0x0003000001007983 */ /* 0x000ea40000300800 */
[----:B------:R-:W-:Y:S01]  /*534a0*/  STS.U16 [R3+0x16b80], R26 ;  /* 0x016b801a03007388 */ /* 0x000fe20000000400 */
[----:B---3--:R-:W-:Y:S04]  /*534b0*/  STS.U16 [R3+0x18800], R27 ;  /* 0x0188001b03007388 */ /* 0x008fe80000000400 */
[----:B--2---:R0:W-:Y:S04]  /*534c0*/  STL [R1+0x4f2c], R0 ;  /* 0x004f2c0001007387 */ /* 0x0041e80000100800 */
        /* <DEDUP_REMOVED lines=24> */
[----:B------:R0:W-:Y:S04]  /*53650*/  STS.U16 [R3+0x18880], R29 ;  /* 0x0188801d03007388 */ /* 0x0001e80000000400 */
[----:B------:R-:W3:Y:S01]  /*53660*/  LDL.LU R27, [R1+0x30] ;  /* 0x00003000011b7983 */ /* 0x000ee20000300800 */
[----:B------:R1:W-:Y:S02]  /*53670*/  STS.U16 [R3+0x18900], R2 ;  /* 0x0189000203007388 */ /* 0x0003e40000000400 */
[----:B----4-:R4:W-:Y:S01]  /*53680*/  STS.U16 [R3+0x18980], R28 ;  /* 0x0189801c03007388 */ /* 0x0109e20000000400 */
[----:B0-----:R-:W3:Y:S01]  /*53690*/  LDL.LU R29, [R1+0x2c] ;  /* 0x00002c00011d7983 */ /* 0x001ee20000300800 */
[----:B-1----:R-:W3:Y:S02]  /*536a0*/  LDL.LU R2, [R1+0x28] ;  /* 0x0000280001027983 */ /* 0x002ee40000300800 */
[----:B----4-:R-:W4:Y:S01]  /*536b0*/  LDL.LU R28, [R1+0x1f98] ;  /* 0x001f9800011c7983 */ /* 0x010f220000300800 */
[----:B--2---:R0:W-:Y:S04]  /*536c0*/  STS.U16 [R3+0x18a00], R0 ;  /* 0x018a000003007388 */ /* 0x0041e80000000400 */
[----:B0-----:R-:W2:Y:S04]  /*536d0*/  LDL.LU R0, [R1+0x4f2c] ;  /* 0x004f2c0001007983 */ /* 0x001ea80000300800 */
[----:B--2---:R0:W-:Y:S01]  /*536e0*/  STS.U16 [R3+0x18a80], R0 ;  /* 0x018a800003007388 */ /* 0x0041e20000000400 */
        /* <DEDUP_REMOVED lines=25> */
[----:B0-----:R-:W2:Y:S01]  /*53880*/  LDL.LU R0, [R1+0x4f28] ;  /* 0x004f280001007983 */ /* 0x001ea20000300800 */
[----:B------:R0:W-:Y:S03]  /*53890*/  STS.U16 [R3+0x1eb80], R2 ;  /* 0x01eb800203007388 */ /* 0x0001e60000000400 */
[----:B0-----:R-:W3:Y:S04]  /*538a0*/  LDL.LU R3, [R1+0x1f88] ;  /* 0x001f880001037983 */ /* 0x001ee80000300800 */
[----:B---3--:R0:W-:Y:S04]  /*538b0*/  STL [R1+0x4f1c], R3 ;  /* 0x004f1c0301007387 */ /* 0x0081e80000100800 */
[----:B0-----:R-:W3:Y:S04]  /*538c0*/  LDL.LU R3, [R1+0x1f8c] ;  /* 0x001f8c0001037983 */ /* 0x001ee80000300800 */
[----:B---3--:R0:W-:Y:S04]  /*538d0*/  STL [R1+0x4f20], R3 ;  /* 0x004f200301007387 */ /* 0x0081e80000100800 */
[----:B0-----:R-:W3:Y:S01]  /*538e0*/  LDL.LU R3, [R1+0x1f90] ;  /* 0x001f900001037983 */ /* 0x001ee20000300800 */
[----:B--2---:R-:W-:-:S03]  /*538f0*/  IMAD.SHL.U32 R0, R0, 0x2, RZ ;  /* 0x0000000200007824 */ /* 0x004fc600078e00ff */
        /* <DEDUP_REMOVED lines=22> */
[----:B------:R-:W-:Y:S01]  /*53a60*/  LOP3.LUT R0, R0, 0x30, RZ, 0x3c, !PT ;  /* 0x0000003000007812 */ /* 0x000fe200078e3cff */
[----:B------:R-:W3:Y:S02]  /*53a70*/  LDL.LU R24, [R1+0x1c94] ;  /* 0x001c940001187983 */ /* 0x000ee40000300800 */
[----:B------:R-:W3:Y:S01]  /*53a80*/  LDL.LU R25, [R1+0x1c90] ;  /* 0x001c900001197983 */ /* 0x000ee20000300800 */
[----:B------:R-:W3:Y:S01]  /*53a90*/  LDL.LU R26, [R1+0x1c8c] ;  /* 0x001c8c00011a7983 */ /* 0x000ee20000300800 */
[----:B------:R-:W3:Y:S02]  /*53aa0*/  LDL.LU R27, [R1+0x1c88] ;  /* 0x001c8800011b7983 */ /* 0x000ee40000300800 */
[----:B------:R-:W3:Y:S01]  /*53ab0*/  LDL.LU R29, [R1+0x1c84] ;  /* 0x001c8400011d7983 */ /* 0x000ee20000300800 */
[----:B----4-:R0:W-:Y:S01]  /*53ac0*/  STS.U16 [R0+0xc00], R28 ;  /* 0x000c001c00007388 */ /* 0x0101e20000000400 */
[----:B------:R-:W4:Y:S03]  /*53ad0*/  LDL.LU R2, [R1+0x1c80] ;  /* 0x001c800001027983 */ /* 0x000f260000300800 */
[----:B0-----:R-:W3:Y:S04]  /*53ae0*/  LDL.LU R28, [R1+0x1c7c] ;  /* 0x001c7c00011c7983 */ /* 0x001ee80000300800 */
[----:B--2---:R0:W-:Y:S04]  /*53af0*/  STS.U16 [R0+0xc80], R3 ;  /* 0x000c800300007388 */ /* 0x0041e80000000400 */
[----:B0-----:R-:W2:Y:S04]  /*53b00*/  LDL.LU R3, [R1+0x4f24] ;  /* 0x004f240001037983 */ /* 0x001ea80000300800 */
[----:B--2---:R0:W-:Y:S04]  /*53b10*/  STS.U16 [R0+0xd00], R3 ;  /* 0x000d000300007388 */ /* 0x0041e80000000400 */
[----:B0-----:R-:W2:Y:S04]  /*53b20*/  LDL.LU R3, [R1+0x4f20] ;  /* 0x004f200001037983 */ /* 0x001ea80000300800 */
        /* <DEDUP_REMOVED lines=28> */
[----:B----4-:R0:W-:Y:S02]  /*53cf0*/  STS.U16 [R0+0x6f00], R2 ;  /* 0x006f000200007388 */ /* 0x0101e40000000400 */
[----:B0-----:R-:W2:Y:S01]  /*53d00*/  LDL.LU R2, [R1+0x1014] ;  /* 0x0010140001027983 */ /* 0x001ea20000300800 */
[----:B------:R-:W3:Y:S03]  /*53d10*/  LDL.LU R3, [R1+0x1008] ;  /* 0x0010080001037983 */ /* 0x000ee60000300800 */
[----:B---3--:R0:W-:Y:S04]  /*53d20*/  STL [R1+0x4f14], R3 ;  /* 0x004f140301007387 */ /* 0x0081e80000100800 */
[----:B0-----:R-:W3:Y:S01]  /*53d30*/  LDL.LU R3, [R1+0x100c] ;  /* 0x00100c0001037983 */ /* 0x001ee20000300800 */
[----:B------:R-:W-:Y:S03]  /*53d40*/  STS.U16 [R0+0x6f80], R28 ;  /* 0x006f801c00007388 */ /* 0x000fe60000000400 */
        /* <DEDUP_REMOVED lines=26> */
[----:B------:R-:W4:Y:S03]  /*53ef0*/  LDL.LU R28, [R1+0xb14] ;  /* 0x000b1400011c7983 */ /* 0x000f260000300800 */
[----:B--2---:R0:W-:Y:S01]  /*53f00*/  STS.U16 [R0+0x8c00], R2 ;  /* 0x008c000200007388 */ /* 0x0041e20000000400 */
[----:B------:R-:W2:Y:S03]  /*53f10*/  LDL.LU R29, [R1+0xb10] ;  /* 0x000b1000011d7983 */ /* 0x000ea60000300800 */
[----:B0-----:R-:W2:Y:S04]  /*53f20*/  LDL.LU R2, [R1+0xb0c] ;  /* 0x000b0c0001027983 */ /* 0x001ea80000300800 */
[----:B---3--:R0:W-:Y:S04]  /*53f30*/  STS.U16 [R0+0x8c80], R3 ;  /* 0x008c800300007388 */ /* 0x0081e80000000400 */
[----:B0-----:R-:W3:Y:S04]  /*53f40*/  LDL.LU R3, [R1+0x4f18] ;  /* 0x004f180001037983 */ /* 0x001ee80000300800 */
[----:B---3--:R0:W-:Y:S04]  /*53f50*/  STS.U16 [R0+0x8d00], R3 ;  /* 0x008d000300007388 */ /* 0x0081e80000000400 */
[----:B0-----:R-:W3:Y:S04]  /*53f60*/  LDL.LU R3, [R1+0x4f14] ;  /* 0x004f140001037983 */ /* 0x001ee80000300800 */
        /* <DEDUP_REMOVED lines=25> */
[----:B------:R0:W-:Y:S03]  /*54100*/  STS.U16 [R0+0xee00], R28 ;  /* 0x00ee001c00007388 */ /* 0x0001e60000000400 */
[----:B0-----:R-:W3:Y:S01]  /*54110*/  LDL.LU R28, [R1+0xb08] ;  /* 0x000b0800011c7983 */ /* 0x001ee20000300800 */
[----:B------:R-:W4:Y:S03]  /*54120*/  LDL.LU R3, [R1+0x96c] ;  /* 0x00096c0001037983 */ /* 0x000f260000300800 */
[----:B----4-:R0:W-:Y:S04]  /*54130*/  STL [R1+0x4f0c], R3 ;  /* 0x004f0c0301007387 */ /* 0x0101e80000100800 */
[----:B0-----:R-:W4:Y:S01]  /*54140*/  LDL.LU R3, [R1+0x970] ;  /* 0x0009700001037983 */ /* 0x001f220000300800 */
[----:B--2---:R-:W-:Y:S02]  /*54150*/  STS.U16 [R0+0xee80], R29 ;  /* 0x00ee801d00007388 */ /* 0x004fe40000000400 */
[----:B------:R-:W-:Y:S01]  /*54160*/  STS.U16 [R0+0xef00], R2 ;  /* 0x00ef000200007388 */ /* 0x000fe20000000400 */
[----:B----4-:R0:W-:Y:S04]  /*54170*/  STL [R1+0x4f10], R3 ;  /* 0x004f100301007387 */ /* 0x0101e80000100800 */
        /* <DEDUP_REMOVED lines=26> */
[----:B---3--:R0:W-:Y:S01]  /*54320*/  STS.U16 [R0+0xef80], R28 ;  /* 0x00ef801c00007388 */ /* 0x0081e20000000400 */
[----:B------:R-:W3:Y:S03]  /*54330*/  LDL.LU R29, [R1+0x454] ;  /* 0x00045400011d7983 */ /* 0x000ee60000300800 */
[----:B0-----:R-:W3:Y:S04]  /*54340*/  LDL.LU R28, [R1+0x450] ;  /* 0x00045000011c7983 */ /* 0x001ee80000300800 */
[----:B--2---:R0:W-:Y:S04]  /*54350*/  STS.U16 [R0+0x10c00], R3 ;  /* 0x010c000300007388 */ /* 0x0041e80000000400 */
[----:B0-----:R-:W2:Y:S04]  /*54360*/  LDL.LU R3, [R1+0x4f10] ;  /* 0x004f100001037983 */ /* 0x001ea80000300800 */
        /* <DEDUP_REMOVED lines=25> */
[----:B------:R0:W-:Y:S02]  /*54500*/  STS.U16 [R0+0x16c80], R2 ;  /* 0x016c800200007388 */ /* 0x0001e40000000400 */
[----:B0-----:R-:W2:Y:S01]  /*54510*/  LDL.LU R2, [R1+0x44c] ;  /* 0x00044c0001027983 */ /* 0x001ea20000300800 */
[----:B------:R-:W4:Y:S03]  /*54520*/  LDL.LU R3, [R1+0x2f0] ;  /* 0x0002f00001037983 */ /* 0x000f260000300800 */
[----:B----4-:R0:W-:Y:S04]  /*54530*/  STL [R1+0x4f04], R3 ;  /* 0x004f040301007387 */ /* 0x0101e80000100800 */
[----:B0-----:R-:W4:Y:S04]  /*54540*/  LDL.LU R3, [R1+0x2f4] ;  /* 0x0002f40001037983 */ /* 0x001f280000300800 */
[----:B------:R-:W-:Y:S01]  /*54550*/  STS.U16 [R0+0x16d00], R26 ;  /* 0x016d001a00007388 */ /* 0x000fe20000000400 */
[----:B------:R-:W-:Y:S02]  /*54560*/  STS.U16 [R0+0x16d80], R27 ;  /* 0x016d801b00007388 */ /* 0x000fe40000000400 */
[----:B---3--:R-:W-:Y:S02]  /*54570*/  STS.U16 [R0+0x16e00], R29 ;  /* 0x016e001d00007388 */ /* 0x008fe40000000400 */
[----:B------:R-:W-:Y:S01]  /*54580*/  STS.U16 [R0+0x16e80], R28 ;  /* 0x016e801c00007388 */ /* 0x000fe20000000400 */
[----:B----4-:R0:W-:Y:S04]  /*54590*/  STL [R1+0x4f08], R3 ;  /* 0x004f080301007387 */ /* 0x0101e80000100800 */
        /* <DEDUP_REMOVED lines=33> */
[----:B---3--:R0:W-:Y:S04]  /*547b0*/  STS.U16 [R0+0x18c80], R3 ;  /* 0x018c800300007388 */ /* 0x0081e80000000400 */
[----:B0-----:R-:W3:Y:S04]  /*547c0*/  LDL.LU R3, [R1+0x8] ;  /* 0x0000080001037983 */ /* 0x001ee80000300800 */
[----:B---3--:R0:W-:Y:S04]  /*547d0*/  STL [R1+0x4efc], R3 ;  /* 0x004efc0301007387 */ /* 0x0081e80000100800 */
[----:B0-----:R-:W3:Y:S01]  /*547e0*/  LDL.LU R3, [R1+0xc] ;  /* 0x00000c0001037983 */ /* 0x001ee20000300800 */
        /* <DEDUP_REMOVED lines=16> */
[----:B---3--:R0:W-:Y:S04]  /*548f0*/  STL [R1+0x4f00], R3 ;  /* 0x004f000301007387 */ /* 0x0081e80000100800 */
[----:B0-----:R-:W3:Y:S01]  /*54900*/  LDL.LU R3, [R1+0x10] ;  /* 0x0000100001037983 */ /* 0x001ee20000300800 */
[----:B------:R-:W4:Y:S02]  /*54910*/  LDL.LU R14, [R1+0x1f78] ;  /* 0x001f7800010e7983 */ /* 0x000f240000300800 */
[----:B------:R-:W-:Y:S02]  /*54920*/  STS.U16 [R0+0x1cd00], R20 ;  /* 0x01cd001400007388 */ /* 0x000fe40000000400 */
[----:B------:R-:W-:Y:S01]  /*54930*/  STS.U16 [R0+0x1cd80], R21 ;  /* 0x01cd801500007388 */ /* 0x000fe20000000400 */
[----:B------:R-:W-:Y:S01]  /*54940*/  STS.U16 [R0+0x1ce00], R22 ;  /* 0x01ce001600007388 */ /* 0x000fe20000000400 */
[----:B------:R-:W-:Y:S02]  /*54950*/  STS.U16 [R0+0x1ce80], R23 ;  /* 0x01ce801700007388 */ /* 0x000fe40000000400 */
[----:B------:R0:W-:Y:S02]  /*54960*/  STS.U16 [R0+0x1cf00], R28 ;  /* 0x01cf001c00007388 */ /* 0x0001e40000000400 */
[----:B0-----:R-:W0:Y:S01]  /*54970*/  S2R R28, SR_TID.X ;  /* 0x00000000001c7919 */ /* 0x001e220000002100 */
[----:B------:R-:W-:Y:S02]  /*54980*/  STS.U16 [R0+0x1cf80], R24 ;  /* 0x01cf801800007388 */ /* 0x000fe40000000400 */
[----:B------:R-:W-:Y:S02]  /*54990*/  STS.U16 [R0+0x1ec00], R25 ;  /* 0x01ec001900007388 */ /* 0x000fe40000000400 */
[----:B------:R-:W-:Y:S01]  /*549a0*/  STS.U16 [R0+0x1ec80], R26 ;  /* 0x01ec801a00007388 */ /* 0x000fe20000000400 */
[----:B------:R-:W-:Y:S01]  /*549b0*/  STS.U16 [R0+0x1ed00], R27 ;  /* 0x01ed001b00007388 */ /* 0x000fe20000000400 */
[----:B--2---:R-:W-:Y:S02]  /*549c0*/  STS.U16 [R0+0x1ed80], R29 ;  /* 0x01ed801d00007388 */ /* 0x004fe40000000400 */
[----:B------:R-:W-:Y:S01]  /*549d0*/  STS.U16 [R0+0x1ee00], R2 ;  /* 0x01ee000200007388 */ /* 0x000fe20000000400 */
[----:B0-----:R-:W-:-:S05]  /*549e0*/  LOP3.LUT R28, R28, 0x3f, RZ, 0xc0, !PT ;  /* 0x0000003f1c1c7812 */ /* 0x001fca00078ec0ff */
[C---:B------:R-:W-:Y:S01]  /*549f0*/  IMAD.SHL.U32 R23, R28.reuse, 0x2, RZ ;  /* 0x000000021c177824 */ /* 0x040fe200078e00ff */
[----:B----4-:R0:W-:Y:S01]  /*54a00*/  STL [R1+0x4ef8], R14 ;  /* 0x004ef80e01007387 */ /* 0x0101e20000100800 */
[----:B------:R-:W2:Y:S02]  /*54a10*/  LDL.LU R15, [R1+0x1f74] ;  /* 0x001f7400010f7983 */ /* 0x000ea40000300800 */
[----:B------:R-:W4:Y:S02]  /*54a20*/  LDL.LU R5, [R1+0x1f70] ;  /* 0x001f700001057983 */ /* 0x000f240000300800 */
        /* <DEDUP_REMOVED lines=14> */
[----:B0-----:R-:W-:-:S02]  /*54b10*/  IMAD.SHL.U32 R14, R28, 0x2, RZ ;  /* 0x000000021c0e7824 */ /* 0x001fc400078e00ff */
[----:B------:R-:W2:Y:S02]  /*54b20*/  LDL.LU R21, [R1+0x1d74] ;  /* 0x001d740001157983 */ /* 0x000ea40000300800 */
[----:B------:R-:W2:Y:S01]  /*54b30*/  LDL.LU R22, [R1+0x1d70] ;  /* 0x001d700001167983 */ /* 0x000ea20000300800 */
[----:B------:R-:W2:Y:S01]  /*54b40*/  LDL.LU R24, [R1+0x1d6c] ;  /* 0x001d6c0001187983 */ /* 0x000ea20000300800 */
[----:B------:R-:W2:Y:S02]  /*54b50*/  LDL.LU R25, [R1+0x1d68] ;  /* 0x001d680001197983 */ /* 0x000ea40000300800 */
[----:B------:R-:W2:Y:S01]  /*54b60*/  LDL.LU R26, [R1+0x1d64] ;  /* 0x001d6400011a7983 */ /* 0x000ea20000300800 */
[----:B------:R-:W-:Y:S01]  /*54b70*/  LOP3.LUT R14, R14, 0x30, RZ, 0x3c, !PT ;  /* 0x000000300e0e7812 */ /* 0x000fe200078e3cff */
[----:B------:R-:W2:Y:S01]  /*54b80*/  LDL.LU R27, [R1+0x1d60] ;  /* 0x001d6000011b7983 */ /* 0x000ea20000300800 */
[----:B------:R-:W2:Y:S02]  /*54b90*/  LDL.LU R29, [R1+0x1d5c] ;  /* 0x001d5c00011d7983 */ /* 0x000ea40000300800 */
[----:B------:R-:W2:Y:S02]  /*54ba0*/  LDL.LU R0, [R1+0x1c78] ;  /* 0x001c780001007983 */ /* 0x000ea40000300800 */
[----:B------:R-:W2:Y:S01]  /*54bb0*/  LDL.LU R2, [R1+0x1c74] ;  /* 0x001c740001027983 */ /* 0x000ea20000300800 */
[----:B------:R-:W2:Y:S04]  /*54bc0*/  LDL.LU R28, [R1+0x1c70] ;  /* 0x001c7000011c7983 */ /* 0x000ea80000300800 */
[----:B---3--:R0:W-:Y:S04]  /*54bd0*/  STS.U16 [R14+0x1ee80], R3 ;  /* 0x01ee80030e007388 */ /* 0x0081e80000000400 */
[----:B0-----:R-:W3:Y:S04]  /*54be0*/  LDL.LU R3, [R1+0x4f00] ;  /* 0x004f000001037983 */ /* 0x001ee80000300800 */
[----:B---3--:R0:W-:Y:S04]  /*54bf0*/  STS.U16 [R14+0x1ef00], R3 ;  /* 0x01ef00030e007388 */ /* 0x0081e80000000400 */
[----:B0-----:R-:W3:Y:S04]  /*54c00*/  LDL.LU R3, [R1+0x4efc] ;  /* 0x004efc0001037983 */ /* 0x001ee80000300800 */
[----:B---3--:R0:W-:Y:S04]  /*54c10*/  STS.U16 [R14+0x1ef80], R3 ;  /* 0x01ef80030e007388 */ /* 0x0081e80000000400 */
[----:B0-----:R-:W3:Y:S01]  /*54c20*/  LDL.LU R14, [R1+0x4ef8] ;  /* 0x004ef800010e7983 */ /* 0x001ee20000300800 */
[----:B------:R-:W2:Y:S03]  /*54c30*/  LDL.LU R3, [R1+0x1c60] ;  /* 0x001c600001037983 */ /* 0x000ea60000300800 */
[----:B--2---:R0:W-:Y:S04]  /*54c40*/  STL [R1+0x4eec], R3 ;  /* 0x004eec0301007387 */ /* 0x0041e80000100800 */
[----:B0-----:R-:W2:Y:S04]  /*54c50*/  LDL.LU R3, [R1+0x1c64] ;  /* 0x001c640001037983 */ /* 0x001ea80000300800 */
[----:B--2---:R0:W-:Y:S04]  /*54c60*/  STL [R1+0x4ef0], R3 ;  /* 0x004ef00301007387 */ /* 0x0041e80000100800 */
[----:B0-----:R-:W2:Y:S01]  /*54c70*/  LDL.LU R3, [R1+0x1c68] ;  /* 0x001c680001037983 */ /* 0x001ea20000300800 */
[----:B------:R-:W-:-:S05]  /*54c80*/  LOP3.LUT R23, R23, 0x40, RZ, 0x3c, !PT ;  /* 0x0000004017177812 */ /* 0x000fca00078e3cff */
[----:B---3--:R-:W-:Y:S01]  /*54c90*/  STS.U16 [R23+0x1000], R14 ;  /* 0x0010000e17007388 */ /* 0x008fe20000000400 */
[----:B------:R-:W-:Y:S02]  /*54ca0*/  STS.U16 [R23+0x1080], R15 ;  /* 0x0010800f17007388 */ /* 0x000fe40000000400 */
[----:B----4-:R-:W-:Y:S02]  /*54cb0*/  STS.U16 [R23+0x1100], R5 ;  /* 0x0011000517007388 */ /* 0x010fe40000000400 */
[----:B------:R-:W-:Y:S01]  /*54cc0*/  STS.U16 [R23+0x1180], R4 ;  /* 0x0011800417007388 */ /* 0x000fe20000000400 */
[----:B------:R-:W-:Y:S01]  /*54cd0*/  STS.U16 [R23+0x1200], R6 ;  /* 0x0012000617007388 */ /* 0x000fe20000000400 */
[----:B------:R-:W-:Y:S02]  /*54ce0*/  STS.U16 [R23+0x1280], R7 ;  /* 0x0012800717007388 */ /* 0x000fe40000000400 */
[----:B------:R-:W-:Y:S02]  /*54cf0*/  STS.U16 [R23+0x1300], R8 ;  /* 0x0013000817007388 */ /* 0x000fe40000000400 */
[----:B------:R-:W-:Y:S01]  /*54d00*/  STS.U16 [R23+0x1380], R9 ;  /* 0x0013800917007388 */ /* 0x000fe20000000400 */
[----:B------:R-:W-:Y:S01]  /*54d10*/  STS.U16 [R23+0x3000], R10 ;  /* 0x0030000a17007388 */ /* 0x000fe20000000400 */
[----:B------:R-:W-:Y:S02]  /*54d20*/  STS.U16 [R23+0x3080], R11 ;  /* 0x0030800b17007388 */ /* 0x000fe40000000400 */
[----:B------:R-:W-:Y:S01]  /*54d30*/  STS.U16 [R23+0x3100], R12 ;  /* 0x0031000c17007388 */ /* 0x000fe20000000400 */
[----:B--2---:R0:W-:Y:S04]  /*54d40*/  STL [R1+0x4ef4], R3 ;  /* 0x004ef40301007387 */ /* 0x0041e80000100800 */
        /* <DEDUP_REMOVED lines=11> */
[----:B------:R0:W-:Y:S01]  /*54e00*/  STS.U16 [R23+0x3180], R13 ;  /* 0x0031800d17007388 */ /* 0x0001e20000000400 */
[----:B------:R-:W3:Y:S02]  /*54e10*/  LDL.LU R12, [R1+0xdf0] ;  /* 0x000df000010c7983 */ /* 0x000ee40000300800 */
[----:B------:R1:W-:Y:S02]  /*54e20*/  STS.U16 [R23+0x3200], R16 ;  /* 0x0032001017007388 */ /* 0x0003e40000000400 */
[----:B------:R1:W-:Y:S01]  /*54e30*/  STS.U16 [R23+0x3280], R17 ;  /* 0x0032801117007388 */ /* 0x0003e20000000400 */
[----:B------:R1:W-:Y:S01]  /*54e40*/  STS.U16 [R23+0x3300], R18 ;  /* 0x0033001217007388 */ /* 0x0003e20000000400 */
[----:B------:R1:W-:Y:S02]  /*54e50*/  STS.U16 [R23+0x3380], R19 ;  /* 0x0033801317007388 */ /* 0x0003e40000000400 */
[----:B------:R1:W-:Y:S01]  /*54e60*/  STS.U16 [R23+0x5000], R20 ;  /* 0x0050001417007388 */ /* 0x0003e20000000400 */
[----:B0-----:R-:W3:Y:S01]  /*54e70*/  LDL.LU R13, [R1+0xdec] ;  /* 0x000dec00010d7983 */ /* 0x001ee20000300800 */
[----:B-1----:R-:W3:Y:S03]  /*54e80*/  LDL.LU R16, [R1+0xde8] ;  /* 0x000de80001107983 */ /* 0x002ee60000300800 */
[----:B------:R-:W3:Y:S04]  /*54e90*/  LDL.LU R17, [R1+0xde4] ;  /* 0x000de40001117983 */ /* 0x000ee80000300800 */
[----:B------:R-:W3:Y:S01]  /*54ea0*/  LDL.LU R18, [R1+0xde0] ;  /* 0x000de00001127983 */ /* 0x000ee20000300800 */
[----:B------:R-:W3:Y:S02]  /*54eb0*/  LDL.LU R19, [R1+0xddc] ;  /* 0x000ddc0001137983 */ /* 0x000ee40000300800 */
[----:B------:R0:W-:Y:S02]  /*54ec0*/  STS.U16 [R23+0x5080], R21 ;  /* 0x0050801517007388 */ /* 0x0001e40000000400 */
[----:B------:R-:W3:Y:S01]  /*54ed0*/  LDL.LU R20, [R1+0xdd8] ;  /* 0x000dd80001147983 */ /* 0x000ee20000300800 */
[----:B------:R1:W-:Y:S01]  /*54ee0*/  STS.U16 [R23+0x5100], R22 ;  /* 0x0051001617007388 */ /* 0x0003e20000000400 */
[----:B------:R1:W-:Y:S02]  /*54ef0*/  STS.U16 [R23+0x5180], R24 ;  /* 0x0051801817007388 */ /* 0x0003e40000000400 */
[----:B------:R1:W-:Y:S02]  /*54f00*/  STS.U16 [R23+0x5200], R25 ;  /* 0x0052001917007388 */ /* 0x0003e40000000400 */
[----:B------:R1:W-:Y:S01]  /*54f10*/  STS.U16 [R23+0x5280], R26 ;  /* 0x0052801a17007388 */ /* 0x0003e20000000400 */
[----:B------:R1:W-:Y:S04]  /*54f20*/  STS.U16 [R23+0x5300], R27 ;  /* 0x0053001b17007388 */ /* 0x0003e80000000400 */
        /* <DEDUP_REMOVED lines=9> */
[----:B------:R1:W-:Y:S01]  /*54fc0*/  STS.U16 [R23+0x7100], R28 ;  /* 0x0071001c17007388 */ /* 0x0003e20000000400 */
[----:B0-----:R-:W3:Y:S01]  /*54fd0*/  LDL.LU R29, [R1+0xc5c] ;  /* 0x000c5c00011d7983 */ /* 0x001ee20000300800 */
[----:B-1----:R-:W3:Y:S02]  /*54fe0*/  LDL.LU R0, [R1+0xc58] ;  /* 0x000c580001007983 */ /* 0x002ee40000300800 */
[----:B------:R-:W3:Y:S01]  /*54ff0*/  LDL.LU R2, [R1+0xb04] ;  /* 0x000b040001027983 */ /* 0x000ee20000300800 */
[----:B------:R-:W3:Y:S04]  /*55000*/  LDL.LU R28, [R1+0xb00] ;  /* 0x000b0000011c7983 */ /* 0x000ee80000300800 */
        /* <DEDUP_REMOVED lines=8> */
[----:B--2---:R0:W-:Y:S04]  /*55090*/  STL [R1+0x4ee0], R3 ;  /* 0x004ee00301007387 */ /* 0x0041e80000100800 */
[----:B0-----:R-:W2:Y:S04]  /*550a0*/  LDL.LU R3, [R1+0xaf4] ;  /* 0x000af40001037983 */ /* 0x001ea80000300800 */
[----:B--2---:R0:W-:Y:S04]  /*550b0*/  STL [R1+0x4ee4], R3 ;  /* 0x004ee40301007387 */ /* 0x0041e80000100800 */
[----:B0-----:R-:W2:Y:S01]  /*550c0*/  LDL.LU R3, [R1+0xaf8] ;  /* 0x000af80001037983 */ /* 0x001ea20000300800 */
[----:B---3--:R-:W-:Y:S02]  /*550d0*/  STS.U16 [R23+0x7380], R14 ;  /* 0x0073800e17007388 */ /* 0x008fe40000000400 */
        /* <DEDUP_REMOVED lines=82> */
[----:B0-----:R-:W2:Y:S04]  /*55600*/  LDL.LU R24, [R1+0x434] ;  /* 0x0004340001187983 */ /* 0x001ea80000300800 */
[----:B--2---:R0:W-:Y:S04]  /*55610*/  STL [R1+0x4ed4], R24 ;  /* 0x004ed41801007387 */ /* 0x0041e80000100800 */
[----:B0-----:R-:W2:Y:S04]  /*55620*/  LDL.LU R24, [R1+0x438] ;  /* 0x0004380001187983 */ /* 0x001ea80000300800 */
[----:B--2---:R0:W-:Y:S04]  /*55630*/  STL [R1+0x4ed8], R24 ;  /* 0x004ed81801007387 */ /* 0x0041e80000100800 */
[----:B0-----:R-:W2:Y:S01]  /*55640*/  LDL.LU R24, [R1+0x43c] ;  /* 0x00043c0001187983 */ /* 0x001ea20000300800 */
        /* <DEDUP_REMOVED lines=34> */
[----:B------:R-:W3:Y:S03]  /*55870*/  LDL.LU R22, [R1+0xcc] ;  /* 0x0000cc0001167983 */ /* 0x000ee60000300800 */
[----:B0-----:R-:W3:Y:S04]  /*55880*/  LDL.LU R28, [R1+0xc8] ;  /* 0x0000c800011c7983 */ /* 0x001ee80000300800 */
[----:B--2---:R0:W-:Y:S04]  /*55890*/  STS.U16 [R23+0x17080], R24 ;  /* 0x0170801817007388 */ /* 0x0041e80000000400 */
[----:B0-----:R-:W2:Y:S04]  /*558a0*/  LDL.LU R24, [R1+0x4edc] ;  /* 0x004edc0001187983 */ /* 0x001ea80000300800 */
[----:B--2---:R0:W-:Y:S04]  /*558b0*/  STS.U16 [R23+0x17100], R24 ;  /* 0x0171001817007388 */ /* 0x0041e80000000400 */
[----:B0-----:R-:W2:Y:S04]  /*558c0*/  LDL.LU R24, [R1+0x4ed8] ;  /* 0x004ed80001187983 */ /* 0x001ea80000300800 */
[----:B--2---:R0:W-:Y:S04]  /*558d0*/  STS.U16 [R23+0x17180], R24 ;  /* 0x0171801817007388 */ /* 0x0041e80000000400 */
[----:B0-----:R-:W2:Y:S04]  /*558e0*/  LDL.LU R24, [R1+0x4ed4] ;  /* 0x004ed40001187983 */ /* 0x001ea80000300800 */
[----:B--2---:R0:W-:Y:S01]  /*558f0*/  STS.U16 [R23+0x17200], R24 ;  /* 0x0172001817007388 */ /* 0x0041e20000000400 */
[----:B---3--:R1:W-:Y:S02]  /*55900*/  STS.U16 [R23+0x17280], R25 ;  /* 0x0172801917007388 */ /* 0x0083e40000000400 */
[----:B----4-:R2:W-:Y:S02]  /*55910*/  STS.U16 [R23+0x17300], R26 ;  /* 0x0173001a17007388 */ /* 0x0105e40000000400 */
[----:B------:R3:W-:Y:S01]  /*55920*/  STS.U16 [R23+0x17380], R27 ;  /* 0x0173801b17007388 */ /* 0x0007e20000000400 */
[----:B------:R3:W-:Y:S01]  /*55930*/  STS.U16 [R23+0x19000], R29 ;  /* 0x0190001d17007388 */ /* 0x0007e20000000400 */
[----:B------:R3:W-:Y:S03]  /*55940*/  STS.U16 [R23+0x19080], R0 ;  /* 0x0190800017007388 */ /* 0x0007e60000000400 */
[----:B0-----:R-:W4:Y:S01]  /*55950*/  LDL.LU R24, [R1+0x4ed0] ;  /* 0x004ed00001187983 */ /* 0x001f220000300800 */
[----:B-1----:R-:W4:Y:S02]  /*55960*/  LDL.LU R25, [R1+0x4ecc] ;  /* 0x004ecc0001197983 */ /* 0x002f240000300800 */
[----:B--2---:R-:W2:Y:S02]  /*55970*/  LDL.LU R26, [R1+0x4ec8] ;  /* 0x004ec800011a7983 */ /* 0x004ea40000300800 */
[----:B---3--:R-:W3:Y:S01]  /*55980*/  LDL.LU R27, [R1+0x4ec4] ;  /* 0x004ec400011b7983 */ /* 0x008ee20000300800 */
[----:B------:R-:W2:Y:S01]  /*55990*/  LDL.LU R29, [R1+0x4ec0] ;  /* 0x004ec000011d7983 */ /* 0x000ea20000300800 */
[----:B------:R-:W2:Y:S03]  /*559a0*/  LDL.LU R0, [R1+0x4ebc] ;  /* 0x004ebc0001007983 */ /* 0x000ea60000300800 */
[----:B------:R0:W-:Y:S04]  /*559b0*/  STS.U16 [R23+0x19100], R2 ;  /* 0x0191000217007388 */ /* 0x0001e80000000400 */
[----:B0-----:R-:W2:Y:S01]  /*559c0*/  LDL.LU R2, [R1+0x4eb8] ;  /* 0x004eb80001027983 */ /* 0x001ea20000300800 */
[----:B------:R0:W-:Y:S02]  /*559d0*/  STS.U16 [R23+0x19180], R3 ;  /* 0x0191800317007388 */ /* 0x0001e40000000400 */
[----:B------:R1:W-:Y:S02]  /*559e0*/  STS.U16 [R23+0x19200], R14 ;  /* 0x0192000e17007388 */ /* 0x0003e40000000400 */
[----:B------:R1:W-:Y:S01]  /*559f0*/  STS.U16 [R23+0x19280], R15 ;  /* 0x0192800f17007388 */ /* 0x0003e20000000400 */
[----:B------:R1:W-:Y:S01]  /*55a00*/  STS.U16 [R23+0x19300], R5 ;  /* 0x0193000517007388 */ /* 0x0003e20000000400 */
[----:B------:R1:W-:Y:S02]  /*55a10*/  STS.U16 [R23+0x19380], R4 ;  /* 0x0193800417007388 */ /* 0x0003e40000000400 */
[----:B------:R1:W-:Y:S02]  /*55a20*/  STS.U16 [R23+0x1b000], R6 ;  /* 0x01b0000617007388 */ /* 0x0003e40000000400 */
[----:B------:R1:W-:Y:S01]  /*55a30*/  STS.U16 [R23+0x1b080], R7 ;  /* 0x01b0800717007388 */ /* 0x0003e20000000400 */
[----:B0-----:R-:W4:Y:S01]  /*55a40*/  LDL.LU R3, [R1+0x1f48] ;  /* 0x001f480001037983 */ /* 0x001f220000300800 */
[----:B-1----:R-:W4:Y:S03]  /*55a50*/  LDL.LU R14, [R1+0x1f44] ;  /* 0x001f4400010e7983 */ /* 0x002f260000300800 */
[----:B------:R-:W4:Y:S01]  /*55a60*/  LDL.LU R15, [R1+0x1f40] ;  /* 0x001f4000010f7983 */ /* 0x000f220000300800 */
[----:B------:R-:W4:Y:S03]  /*55a70*/  LDL.LU R5, [R1+0x1f3c] ;  /* 0x001f3c0001057983 */ /* 0x000f260000300800 */
[----:B------:R-:W4:Y:S04]  /*55a80*/  LDL.LU R4, [R1+0x1e58] ;  /* 0x001e580001047983 */ /* 0x000f280000300800 */
[----:B------:R0:W-:Y:S01]  /*55a90*/  STS.U16 [R23+0x1b100], R8 ;  /* 0x01b1000817007388 */ /* 0x0001e20000000400 */
[----:B------:R-:W4:Y:S02]  /*55aa0*/  LDL.LU R6, [R1+0x1e54] ;  /* 0x001e540001067983 */ /* 0x000f240000300800 */
[----:B------:R1:W-:Y:S02]  /*55ab0*/  STS.U16 [R23+0x1b180], R9 ;  /* 0x01b1800917007388 */ /* 0x0003e40000000400 */
[----:B------:R-:W4:Y:S01]  /*55ac0*/  LDL.LU R7, [R1+0x1e50] ;  /* 0x001e500001077983 */ /* 0x000f220000300800 */
[----:B------:R1:W-:Y:S01]  /*55ad0*/  STS.U16 [R23+0x1b200], R10 ;  /* 0x01b2000a17007388 */ /* 0x0003e20000000400 */
[----:B------:R1:W-:Y:S02]  /*55ae0*/  STS.U16 [R23+0x1b280], R11 ;  /* 0x01b2800b17007388 */ /* 0x0003e40000000400 */
[----:B------:R1:W-:Y:S02]  /*55af0*/  STS.U16 [R23+0x1b300], R12 ;  /* 0x01b3000c17007388 */ /* 0x0003e40000000400 */
[----:B------:R1:W-:Y:S01]  /*55b00*/  STS.U16 [R23+0x1b380], R13 ;  /* 0x01b3800d17007388 */ /* 0x0003e20000000400 */
[----:B0-----:R-:W4:Y:S01]  /*55b10*/  LDL.LU R8, [R1+0x1e4c] ;  /* 0x001e4c0001087983 */ /* 0x001f220000300800 */
[----:B-1----:R-:W4:Y:S03]  /*55b20*/  LDL.LU R9, [R1+0x1e48] ;  /* 0x001e480001097983 */ /* 0x002f260000300800 */
[----:B------:R0:W-:Y:S04]  /*55b30*/  STS.U16 [R23+0x1d000], R16 ;  /* 0x01d0001017007388 */ /* 0x0001e80000000400 */
[----:B------:R-:W4:Y:S01]  /*55b40*/  LDL.LU R10, [R1+0x1e44] ;  /* 0x001e4400010a7983 */ /* 0x000f220000300800 */
[----:B------:R-:W4:Y:S02]  /*55b50*/  LDL.LU R11, [R1+0x1e40] ;  /* 0x001e4000010b7983 */ /* 0x000f240000300800 */
[----:B------:R-:W4:Y:S02]  /*55b60*/  LDL.LU R12, [R1+0x1e3c] ;  /* 0x001e3c00010c7983 */ /* 0x000f240000300800 */
[----:B------:R1:W-:Y:S01]  /*55b70*/  STS.U16 [R23+0x1d080], R17 ;  /* 0x01d0801117007388 */ /* 0x0003e20000000400 */
[----:B------:R-:W4:Y:S04]  /*55b80*/  LDL.LU R13, [R1+0x1d58] ;  /* 0x001d5800010d7983 */ /* 0x000f280000300800 */
[----:B------:R1:W-:Y:S01]  /*55b90*/  STS.U16 [R23+0x1d100], R18 ;  /* 0x01d1001217007388 */ /* 0x0003e20000000400 */
[----:B------:R1:W-:Y:S02]  /*55ba0*/  STS.U16 [R23+0x1d180], R19 ;  /* 0x01d1801317007388 */ /* 0x0003e40000000400 */
[----:B------:R1:W-:Y:S01]  /*55bb0*/  STS.U16 [R23+0x1d200], R20 ;  /* 0x01d2001417007388 */ /* 0x0003e20000000400 */
[----:B0-----:R-:W4:Y:S01]  /*55bc0*/  LDL.LU R16, [R1+0x1d54] ;  /* 0x001d540001107983 */ /* 0x001f220000300800 */
[----:B------:R0:W-:Y:S03]  /*55bd0*/  STS.U16 [R23+0x1d280], R21 ;  /* 0x01d2801517007388 */ /* 0x0001e60000000400 */
[----:B-1----:R-:W4:Y:S01]  /*55be0*/  LDL.LU R17, [R1+0x1d50] ;  /* 0x001d500001117983 */ /* 0x002f220000300800 */
[----:B------:R-:W4:Y:S02]  /*55bf0*/  LDL.LU R18, [R1+0x1d4c] ;  /* 0x001d4c0001127983 */ /* 0x000f240000300800 */
[----:B------:R-:W4:Y:S02]  /*55c00*/  LDL.LU R19, [R1+0x1d48] ;  /* 0x001d480001137983 */ /* 0x000f240000300800 */
[----:B------:R1:W-:Y:S01]  /*55c10*/  STS.U16 [R23+0x1d300], R22 ;  /* 0x01d3001617007388 */ /* 0x0003e20000000400 */
[----:B------:R-:W4:Y:S04]  /*55c20*/  LDL.LU R20, [R1+0x1d44] ;  /* 0x001d440001147983 */ /* 0x000f280000300800 */
[----:B------:R1:W-:Y:S01]  /*55c30*/  STS.U16 [R23+0x1d380], R28 ;  /* 0x01d3801c17007388 */ /* 0x0003e20000000400 */
[----:B0-----:R-:W4:Y:S03]  /*55c40*/  LDL.LU R21, [R1+0x1d40] ;  /* 0x001d400001157983 */ /* 0x001f260000300800 */
[----:B-1----:R-:W4:Y:S01]  /*55c50*/  LDL.LU R22, [R1+0x1d3c] ;  /* 0x001d3c0001167983 */ /* 0x002f220000300800 */
[----:B------:R-:W4:Y:S03]  /*55c60*/  LDL.LU R28, [R1+0x1c58] ;  /* 0x001c5800011c7983 */ /* 0x000f260000300800 */
[----:B--2---:R-:W-:Y:S01]  /*55c70*/  STS.U16 [R23+0x1f000], R2 ;  /* 0x01f0000217007388 */ /* 0x004fe20000000400 */
[----:B------:R0:W-:Y:S02]  /*55c80*/  STS.U16 [R23+0x1f080], R0 ;  /* 0x01f0800017007388 */ /* 0x0001e40000000400 */
[----:B------:R-:W-:Y:S02]  /*55c90*/  STS.U16 [R23+0x1f100], R29 ;  /* 0x01f1001d17007388 */ /* 0x000fe40000000400 */
[----:B---3--:R-:W-:Y:S01]  /*55ca0*/  STS.U16 [R23+0x1f180], R27 ;  /* 0x01f1801b17007388 */ /* 0x008fe20000000400 */
[----:B------:R-:W-:Y:S04]  /*55cb0*/  STS.U16 [R23+0x1f200], R26 ;  /* 0x01f2001a17007388 */ /* 0x000fe80000000400 */
[----:B0-----:R-:W2:Y:S01]  /*55cc0*/  LDL.LU R0, [R1+0x1c54] ;  /* 0x001c540001007983 */ /* 0x001ea20000300800 */
[----:B------:R0:W-:Y:S02]  /*55cd0*/  STL [R1+0x4c10], R29 ;  /* 0x004c101d01007387 */ /* 0x0001e40000100800 */
[----:B----4-:R-:W-:Y:S01]  /*55ce0*/  STS.U16 [R23+0x1f280], R25 ;  /* 0x01f2801917007388 */ /* 0x010fe20000000400 */
[----:B------:R-:W-:Y:S04]  /*55cf0*/  STS.U16 [R23+0x1f300], R24 ;  /* 0x01f3001817007388 */ /* 0x000fe80000000400 */
[----:B0-----:R-:W3:Y:S01]  /*55d00*/  LDL.LU R29, [R1+0x1f4c] ;  /* 0x001f4c00011d7983 */ /* 0x001ee20000300800 */
[----:B------:R-:W-:Y:S02]  /*55d10*/  STL [R1+0x4ab0], R27 ;  /* 0x004ab01b01007387 */ /* 0x000fe40000100800 */
[----:B------:R0:W-:Y:S02]  /*55d20*/  STL [R1+0x4dfc], R27 ;  /* 0x004dfc1b01007387 */ /* 0x0001e40000100800 */
[----:B0-----:R-:W4:Y:S01]  /*55d30*/  LDL.LU R27, [R1+0x1f50] ;  /* 0x001f5000011b7983 */ /* 0x001f220000300800 */
[----:B------:R0:W-:Y:S03]  /*55d40*/  STL [R1+0x4e04], R26 ;  /* 0x004e041a01007387 */ /* 0x0001e60000100800 */
[----:B0-----:R-:W2:Y:S01]  /*55d50*/  LDL.LU R26, [R1+0x1f54] ;  /* 0x001f5400011a7983 */ /* 0x001ea20000300800 */
[----:B------:R0:W-:Y:S03]  /*55d60*/  STL [R1+0x4e08], R25 ;  /* 0x004e081901007387 */ /* 0x0001e60000100800 */
[----:B0-----:R-:W2:Y:S01]  /*55d70*/  LDL.LU R25, [R1+0x1f58] ;  /* 0x001f580001197983 */ /* 0x001ea20000300800 */
[----:B------:R-:W2:Y:S02]  /*55d80*/  LDL.LU R23, [R1+0x4eb4] ;  /* 0x004eb40001177983 */ /* 0x000ea40000300800 */
[----:B------:R0:W-:Y:S02]  /*55d90*/  STL [R1+0x4e0c], R24 ;  /* 0x004e0c1801007387 */ /* 0x0001e40000100800 */
[----:B0-----:R-:W0:Y:S02]  /*55da0*/  S2R R24, SR_TID.X ;  /* 0x0000000000187919 */ /* 0x001e240000002100 */
[----:B0-----:R-:W-:-:S05]  /*55db0*/  LOP3.LUT R24, R24, 0x3f, RZ, 0xc0, !PT ;  /* 0x0000003f18187812 */ /* 0x001fca00078ec0ff */
[----:B------:R-:W-:-:S05]  /*55dc0*/  IMAD.SHL.U32 R24, R24, 0x2, RZ ;  /* 0x0000000218187824 */ /* 0x000fca00078e00ff */
[----:B------:R-:W-:-:S05]  /*55dd0*/  LOP3.LUT R24, R24, 0x40, RZ, 0x3c, !PT ;  /* 0x0000004018187812 */ /* 0x000fca00078e3cff */
[----:B--2---:R-:W-:Y:S04]  /*55de0*/  STS.U16 [R24+0x1f380], R23 ;  /* 0x01f3801718007388 */ /* 0x004fe80000000400 */
[----:B------:R0:W-:Y:S04]  /*55df0*/  STL [R1+0x4e10], R23 ;  /* 0x004e101701007387 */ /* 0x0001e80000100800 */
[----:B0-----:R-:W2:Y:S04]  /*55e00*/  LDL.LU R23, [R1+0x1c44] ;  /* 0x001c440001177983 */ /* 0x001ea80000300800 */
[----:B--2---:R0:W-:Y:S04]  /*55e10*/  STL [R1+0x4ea8], R23 ;  /* 0x004ea81701007387 */ /* 0x0041e80000100800 */
[----:B0-----:R-:W2:Y:S04]  /*55e20*/  LDL.LU R23, [R1+0x1c48] ;  /* 0x001c480001177983 */ /* 0x001ea80000300800 */
[----:B--2---:R0:W-:Y:S04]  /*55e30*/  STL [R1+0x4eac], R23 ;  /* 0x004eac1701007387 */ /* 0x0041e80000100800 */
[----:B0-----:R-:W2:Y:S04]  /*55e40*/  LDL.LU R23, [R1+0x1c4c] ;  /* 0x001c4c0001177983 */ /* 0x001ea80000300800 */
[----:B------:R-:W0:Y:S02]  /*55e50*/  S2R R2, SR_TID.X ;  /* 0x0000000000027919 */ /* 0x000e240000002100 */
[----:B0-----:R-:W-:-:S05]  /*55e60*/  LOP3.LUT R2, R2, 0x3f, RZ, 0xc0, !PT ;  /* 0x0000003f02027812 */ /* 0x001fca00078ec0ff */
[----:B------:R-:W-:Y:S01]  /*55e70*/  IMAD.SHL.U32 R2, R2, 0x2, RZ ;  /* 0x0000000202027824 */ /* 0x000fe200078e00ff */
[----:B--2---:R0:W-:Y:S04]  /*55e80*/  STL [R1+0x4eb0], R23 ;  /* 0x004eb01701007387 */ /* 0x0041e80000100800 */
[----:B0-----:R-:W2:Y:S01]  /*55e90*/  LDL.LU R23, [R1+0x1c50] ;  /* 0x001c500001177983 */ /* 0x001ea20000300800 */
[----:B------:R-:W-:Y:S01]  /*55ea0*/  LOP3.LUT R2, R2, 0x50, RZ, 0x3c, !PT ;  /* 0x0000005002027812 */ /* 0x000fe200078e3cff */
[----:B------:R-:W2:Y:S04]  /*55eb0*/  LDL.LU R24, [R1+0x1c40] ;  /* 0x001c400001187983 */ /* 0x000ea80000300800 */
[----:B------:R0:W-:Y:S01]  /*55ec0*/  STS.U16 [R2+0x1400], R25 ;  /* 0x0014001902007388 */ /* 0x0001e20000000400 */
[----:B------:R1:W-:Y:S02]  /*55ed0*/  STS.U16 [R2+0x1480], R26 ;  /* 0x0014801a02007388 */ /* 0x0003e40000000400 */
[----:B----4-:R4:W-:Y:S02]  /*55ee0*/  STS.U16 [R2+0x1500], R27 ;  /* 0x0015001b02007388 */ /* 0x0109e40000000400 */
[----:B---3--:R3:W-:Y:S01]  /*55ef0*/  STS.U16 [R2+0x1580], R29 ;  /* 0x0015801d02007388 */ /* 0x0087e20000000400 */
[----:B------:R3:W-:Y:S01]  /*55f00*/  STS.U16 [R2+0x1600], R3 ;  /* 0x0016000302007388 */ /* 0x0007e20000000400 */
[----:B------:R3:W-:Y:S03]  /*55f10*/  STS.U16 [R2+0x1680], R14 ;  /* 0x0016800e02007388 */ /* 0x0007e60000000400 */
[----:B0-----:R-:W2:Y:S01]  /*55f20*/  LDL.LU R25, [R1+0x1c3c] ;  /* 0x001c3c0001197983 */ /* 0x001ea20000300800 */
[----:B-1----:R-:W2:Y:S02]  /*55f30*/  LDL.LU R26, [R1+0xfd4] ;  /* 0x000fd400011a7983 */ /* 0x002ea40000300800 */
[----:B----4-:R-:W4:Y:S02]  /*55f40*/  LDL.LU R27, [R1+0xfd0] ;  /* 0x000fd000011b7983 */ /* 0x010f240000300800 */
[----:B---3--:R-:W3:Y:S01]  /*55f50*/  LDL.LU R29, [R1+0xfcc] ;  /* 0x000fcc00011d7983 */ /* 0x008ee20000300800 */
        /* <DEDUP_REMOVED lines=57> */
[----:B----4-:R-:W-:Y:S01]  /*562f0*/  STS.U16 [R2+0x9480], R27 ;  /* 0x0094801b02007388 */ /* 0x010fe20000000400 */
        /* <DEDUP_REMOVED lines=76> */
[----:B------:R0:W-:Y:S02]  /*567c0*/  STS.U16 [R2+0x13700], R13 ;  /* 0x0137000d02007388 */ /* 0x0001e40000000400 */
        /* <DEDUP_REMOVED lines=61> */
[----:B------:R0:W-:Y:S01]  /*56ba0*/  STS.U16 [R2+0x19480], R21 ;  /* 0x0194801502007388 */ /* 0x0001e20000000400 */
[----:B------:R1:W-:Y:S02]  /*56bb0*/  STS.U16 [R2+0x19500], R22 ;  /* 0x0195001602007388 */ /* 0x0003e40000000400 */
[----:B------:R1:W-:Y:S01]  /*56bc0*/  STS.U16 [R2+0x19580], R0 ;  /* 0x0195800002007388 */ /* 0x0003e20000000400 */
[----:B0-----:R-:W2:Y:S01]  /*56bd0*/  LDL.LU R21, [R1+0x4e74] ;  /* 0x004e740001157983 */ /* 0x001ea20000300800 */
[----:B-1----:R-:W2:Y:S02]  /*56be0*/  LDL.LU R22, [R1+0x4e70] ;  /* 0x004e700001167983 */ /* 0x002ea40000300800 */
[----:B------:R-:W3:Y:S02]  /*56bf0*/  LDL.LU R0, [R1+0x4e6c] ;  /* 0x004e6c0001007983 */ /* 0x000ee40000300800 */
        /* <DEDUP_REMOVED lines=19> */
[----:B--2---:R-:W-:Y:S04]  /*56d30*/  STL [R1+0x4e14], R22 ;  /* 0x004e141601007387 */ /* 0x004fe80000100800 */
[----:B---3--:R-:W-:Y:S01]  /*56d40*/  STS.U16 [R2+0x1d780], R0 ;  /* 0x01d7800002007388 */ /* 0x008fe20000000400 */
[----:B------:R-:W-:Y:S02]  /*56d50*/  STS.U16 [R2+0x1f400], R22 ;  /* 0x01f4001602007388 */ /* 0x000fe40000000400 */
[----:B------:R-:W-:Y:S02]  /*56d60*/  STS.U16 [R2+0x1f480], R21 ;  /* 0x01f4801502007388 */ /* 0x000fe40000000400 */
[----:B------:R-:W-:Y:S01]  /*56d70*/  STL [R1+0x4e18], R21 ;  /* 0x004e181501007387 */ /* 0x000fe20000100800 */
[----:B------:R-:W-:Y:S04]  /*56d80*/  STS.U16 [R2+0x1f500], R20 ;  /* 0x01f5001402007388 */ /* 0x000fe80000000400 */
[----:B------:R-:W-:Y:S01]  /*56d90*/  STL [R1+0x4e1c], R20 ;  /* 0x004e1c1401007387 */ /* 0x000fe20000100800 */
[----:B------:R-:W-:Y:S02]  /*56da0*/  STS.U16 [R2+0x1f580], R19 ;  /* 0x01f5801302007388 */ /* 0x000fe40000000400 */
[----:B------:R-:W-:Y:S02]  /*56db0*/  STL [R1+0x4e20], R19 ;  /* 0x004e201301007387 */ /* 0x000fe40000100800 */
[----:B------:R-:W-:Y:S01]  /*56dc0*/  STS.U16 [R2+0x1f600], R18 ;  /* 0x01f6001202007388 */ /* 0x000fe20000000400 */
[----:B------:R0:W-:Y:S04]  /*56dd0*/  STL [R1+0x4e24], R18 ;  /* 0x004e241201007387 */ /* 0x0001e80000100800 */
[----:B0-----:R-:W2:Y:S01]  /*56de0*/  LDL.LU R18, [R1+0x1f34] ;  /* 0x001f340001127983 */ /* 0x001ea20000300800 */
[----:B------:R-:W3:Y:S02]  /*56df0*/  LDL.LU R19, [R1+0x1f30] ;  /* 0x001f300001137983 */ /* 0x000ee40000300800 */
        /* <DEDUP_REMOVED lines=18> */
[----:B------:R-:W2:Y:S04]  /*56f20*/  LDL.LU R11, [R1+0x1d24] ;  /* 0x001d2400010b7983 */ /* 0x000ea80000300800 */
[----:B------:R-:W-:Y:S01]  /*56f30*/  STS.U16 [R2+0x1f680], R17 ;  /* 0x01f6801102007388 */ /* 0x000fe20000000400 */
[----:B------:R0:W-:Y:S03]  /*56f40*/  STL [R1+0x4e28], R17 ;  /* 0x004e281101007387 */ /* 0x0001e60000100800 */
[----:B0-----:R-:W2:Y:S04]  /*56f50*/  LDL.LU R17, [R1+0x1f38] ;  /* 0x001f380001117983 */ /* 0x001ea80000300800 */
[----:B------:R-:W0:Y:S01]  /*56f60*/  S2R R0, SR_TID.X ;  /* 0x0000000000007919 */ /* 0x000e220000002100 */
[----:B----4-:R-:W-:Y:S02]  /*56f70*/  STS.U16 [R2+0x1f700], R16 ;  /* 0x01f7001002007388 */ /* 0x010fe40000000400 */
[----:B------:R1:W-:Y:S01]  /*56f80*/  STS.U16 [R2+0x1f780], R13 ;  /* 0x01f7800d02007388 */ /* 0x0003e20000000400 */
[----:B0-----:R-:W-:-:S05]  /*56f90*/  LOP3.LUT R0, R0, 0x3f, RZ, 0xc0, !PT ;  /* 0x0000003f00007812 */ /* 0x001fca00078ec0ff */
[----:B------:R-:W-:Y:S01]  /*56fa0*/  STL [R1+0x4e68], R0 ;  /* 0x004e680001007387 */ /* 0x000fe20000100800 */
[----:B------:R-:W-:Y:S02]  /*56fb0*/  STL [R1+0x4e2c], R16 ;  /* 0x004e2c1001007387 */ /* 0x000fe40000100800 */
[----:B------:R-:W4:Y:S02]  /*56fc0*/  LDL.LU R12, [R1+0x1d20] ;  /* 0x001d2000010c7983 */ /* 0x000f240000300800 */
[----:B-1----:R-:W4:Y:S01]  /*56fd0*/  LDL.LU R2, [R1+0x1d1c] ;  /* 0x001d1c0001027983 */ /* 0x002f220000300800 */
[----:B------:R-:W4:Y:S01]  /*56fe0*/  LDL.LU R28, [R1+0x1c38] ;  /* 0x001c3800011c7983 */ /* 0x000f220000300800 */
[----:B------:R-:W-:-:S05]  /*56ff0*/  IMAD.SHL.U32 R20, R0, 0x2, RZ ;  /* 0x0000000200147824 */ /* 0x000fca00078e00ff */
[----:B------:R-:W-:Y:S01]  /*57000*/  LOP3.LUT R20, R20, 0x60, RZ, 0x3c, !PT ;  /* 0x0000006014147812 */ /* 0x000fe200078e3cff */
[----:B------:R0:W-:Y:S04]  /*57010*/  STL [R1+0x4e30], R13 ;  /* 0x004e300d01007387 */ /* 0x0001e80000100800 */
[----:B0-----:R-:W4:Y:S01]  /*57020*/  LDL.LU R13, [R1+0x1c34] ;  /* 0x001c3400010d7983 */ /* 0x001f220000300800 */
[----:B------:R-:W4:Y:S02]  /*57030*/  LDL.LU R16, [R1+0x1c30] ;  /* 0x001c300001107983 */ /* 0x000f240000300800 */
[----:B------:R-:W4:Y:S01]  /*57040*/  LDL.LU R0, [R1+0x1c2c] ;  /* 0x001c2c0001007983 */ /* 0x000f220000300800 */
[----:B--2---:R-:W-:Y:S01]  /*57050*/  STS.U16 [R20+0x1800], R17 ;  /* 0x0018001114007388 */ /* 0x004fe20000000400 */
[----:B------:R-:W-:Y:S02]  /*57060*/  STS.U16 [R20+0x1880], R18 ;  /* 0x0018801214007388 */ /* 0x000fe40000000400 */
[----:B---3--:R-:W-:Y:S02]  /*57070*/  STS.U16 [R20+0x1900], R19 ;  /* 0x0019001314007388 */ /* 0x008fe40000000400 */
        /* <DEDUP_REMOVED lines=17> */
[----:B------:R1:W-:Y:S01]  /*57190*/  STS.U16 [R20+0x5a00], R10 ;  /* 0x005a000a14007388 */ /* 0x0003e20000000400 */
[----:B------:R2:W-:Y:S03]  /*571a0*/  STS.U16 [R20+0x5a80], R11 ;  /* 0x005a800b14007388 */ /* 0x0005e60000000400 */
[----:B0-----:R-:W3:Y:S01]  /*571b0*/  LDL.LU R9, [R1+0x1c28] ;  /* 0x001c280001097983 */ /* 0x001ee20000300800 */
[----:B-1----:R-:W3:Y:S02]  /*571c0*/  LDL.LU R10, [R1+0x1c24] ;  /* 0x001c2400010a7983 */ /* 0x002ee40000300800 */
[----:B--2---:R-:W2:Y:S02]  /*571d0*/  LDL.LU R11, [R1+0x1c20] ;  /* 0x001c2000010b7983 */ /* 0x004ea40000300800 */
        /* <DEDUP_REMOVED lines=18> */
[----:B----4-:R0:W-:Y:S01]  /*57300*/  STS.U16 [R20+0x5b00], R12 ;  /* 0x005b000c14007388 */ /* 0x0101e20000000400 */
[----:B------:R-:W4:Y:S02]  /*57310*/  LDL.LU R8, [R1+0xc30] ;  /* 0x000c300001087983 */ /* 0x000f240000300800 */
[----:B------:R1:W-:Y:S02]  /*57320*/  STS.U16 [R20+0x5b80], R2 ;  /* 0x005b800214007388 */ /* 0x0003e40000000400 */
[----:B------:R1:W-:Y:S01]  /*57330*/  STS.U16 [R20+0x7800], R28 ;  /* 0x0078001c14007388 */ /* 0x0003e20000000400 */
[----:B0-----:R-:W4:Y:S01]  /*57340*/  LDL.LU R12, [R1+0xc2c] ;  /* 0x000c2c00010c7983 */ /* 0x001f220000300800 */
[----:B-1----:R-:W4:Y:S02]  /*57350*/  LDL.LU R2, [R1+0xc28] ;  /* 0x000c280001027983 */ /* 0x002f240000300800 */
[----:B------:R-:W4:Y:S01]  /*57360*/  LDL.LU R28, [R1+0xc24] ;  /* 0x000c2400011c7983 */ /* 0x000f220000300800 */
[----:B------:R-:W-:Y:S01]  /*57370*/  STS.U16 [R20+0x7880], R13 ;  /* 0x0078800d14007388 */ /* 0x000fe20000000400 */
[----:B------:R-:W-:Y:S02]  /*57380*/  STS.U16 [R20+0x7900], R16 ;  /* 0x0079001014007388 */ /* 0x000fe40000000400 */
[----:B------:R-:W-:Y:S01]  /*57390*/  STS.U16 [R20+0x7980], R0 ;  /* 0x0079800014007388 */ /* 0x000fe20000000400 */
[----:B---3--:R0:W-:Y:S01]  /*573a0*/  STS.U16 [R20+0x7a00], R9 ;  /* 0x007a000914007388 */ /* 0x0081e20000000400 */
[----:B------:R1:W-:Y:S02]  /*573b0*/  STS.U16 [R20+0x7a80], R10 ;  /* 0x007a800a14007388 */ /* 0x0003e40000000400 */
[----:B--2---:R2:W-:Y:S01]  /*573c0*/  STS.U16 [R20+0x7b00], R11 ;  /* 0x007b000b14007388 */ /* 0x0045e20000000400 */
[----:B------:R-:W-:Y:S04]  /*573d0*/  STS.U16 [R20+0x7b80], R17 ;  /* 0x007b801114007388 */ /* 0x000fe80000000400 */
        /* <DEDUP_REMOVED lines=13> */
[----:B0-----:R-:W3:Y:S01]  /*574b0*/  LDL.LU R9, [R1+0xc20] ;  /* 0x000c200001097983 */ /* 0x001ee20000300800 */
[----:B------:R-:W-:Y:S02]  /*574c0*/  STS.U16 [R20+0xba80], R5 ;  /* 0x00ba800514007388 */ /* 0x000fe40000000400 */
[----:B-1----:R-:W3:Y:S02]  /*574d0*/  LDL.LU R10, [R1+0xc1c] ;  /* 0x000c1c00010a7983 */ /* 0x002ee40000300800 */
[----:B------:R-:W-:Y:S01]  /*574e0*/  STS.U16 [R20+0xbb00], R4 ;  /* 0x00bb000414007388 */ /* 0x000fe20000000400 */
[----:B--2---:R-:W2:Y:S04]  /*574f0*/  LDL.LU R11, [R1+0xc18] ;  /* 0x000c1800010b7983 */ /* 0x004ea80000300800 */
[----:B------:R-:W-:Y:S01]  /*57500*/  STS.U16 [R20+0xbb80], R6 ;  /* 0x00bb800614007388 */ /* 0x000fe20000000400 */
[----:B------:R-:W-:Y:S02]  /*57510*/  STS.U16 [R20+0xd800], R7 ;  /* 0x00d8000714007388 */ /* 0x000fe40000000400 */
[----:B------:R-:W2:Y:S02]  /*57520*/  LDL.LU R13, [R1+0xac4] ;  /* 0x000ac400010d7983 */ /* 0x000ea40000300800 */
[----:B----4-:R-:W-:Y:S01]  /*57530*/  STS.U16 [R20+0xd880], R8 ;  /* 0x00d8800814007388 */ /* 0x010fe20000000400 */
[----:B------:R-:W4:Y:S01]  /*57540*/  LDL.LU R16, [R1+0xac0] ;  /* 0x000ac00001107983 */ /* 0x000f220000300800 */
[----:B------:R-:W4:Y:S03]  /*57550*/  LDL.LU R0, [R1+0xabc] ;  /* 0x000abc0001007983 */ /* 0x000f260000300800 */
[----:B------:R0:W-:Y:S01]  /*57560*/  STS.U16 [R20+0xd900], R12 ;  /* 0x00d9000c14007388 */ /* 0x0001e20000000400 */
[----:B------:R1:W-:Y:S02]  /*57570*/  STS.U16 [R20+0xd980], R2 ;  /* 0x00d9800214007388 */ /* 0x0003e40000000400 */
[----:B------:R1:W-:Y:S01]  /*57580*/  STS.U16 [R20+0xda00], R28 ;  /* 0x00da001c14007388 */ /* 0x0003e20000000400 */
[----:B0-----:R-:W4:Y:S01]  /*57590*/  LDL.LU R12, [R1+0xab8] ;  /* 0x000ab800010c7983 */ /* 0x001f220000300800 */
[----:B-1----:R-:W4:Y:S02]  /*575a0*/  LDL.LU R2, [R1+0xab4] ;  /* 0x000ab40001027983 */ /* 0x002f240000300800 */
        /* <DEDUP_REMOVED lines=21> */
[----:B------:R1:W-:Y:S03]  /*57700*/  STS.U16 [R20+0xdb00], R10 ;  /* 0x00db000a14007388 */ /* 0x0003e60000000400 */
[----:B--2---:R2:W-:Y:S01]  /*57710*/  STS.U16 [R20+0xdb80], R11 ;  /* 0x00db800b14007388 */ /* 0x0045e20000000400 */
[----:B------:R-:W-:Y:S03]  /*57720*/  STS.U16 [R20+0xf800], R13 ;  /* 0x00f8000d14007388 */ /* 0x000fe60000000400 */
[----:B----4-:R-:W-:Y:S04]  /*57730*/  STS.U16 [R20+0xf880], R16 ;  /* 0x00f8801014007388 */ /* 0x010fe80000000400 */
[----:B0-----:R-:W3:Y:S01]  /*57740*/  LDL.LU R9, [R1+0x570] ;  /* 0x0005700001097983 */ /* 0x001ee20000300800 */
[----:B-1----:R-:W4:Y:S02]  /*57750*/  LDL.LU R10, [R1+0x56c] ;  /* 0x00056c00010a7983 */ /* 0x002f240000300800 */
[----:B------:R-:W-:Y:S01]  /*57760*/  STS.U16 [R20+0xf900], R0 ;  /* 0x00f9000014007388 */ /* 0x000fe20000000400 */
[----:B--2---:R-:W2:Y:S04]  /*57770*/  LDL.LU R11, [R1+0x568] ;  /* 0x00056800010b7983 */ /* 0x004ea80000300800 */
[----:B------:R0:W-:Y:S01]  /*57780*/  STS.U16 [R20+0xf980], R12 ;  /* 0x00f9800c14007388 */ /* 0x0001e20000000400 */
[----:B------:R1:W-:Y:S02]  /*57790*/  STS.U16 [R20+0xfa00], R2 ;  /* 0x00fa000214007388 */ /* 0x0003e40000000400 */
[----:B------:R1:W-:Y:S01]  /*577a0*/  STS.U16 [R20+0xfa80], R28 ;  /* 0x00fa801c14007388 */ /* 0x0003e20000000400 */
[----:B0-----:R-:W2:Y:S01]  /*577b0*/  LDL.LU R12, [R1+0x564] ;  /* 0x00056400010c7983 */ /* 0x001ea20000300800 */
[----:B-1----:R-:W2:Y:S02]  /*577c0*/  LDL.LU R2, [R1+0x560] ;  /* 0x0005600001027983 */ /* 0x002ea40000300800 */
[----:B------:R-:W2:Y:S02]  /*577d0*/  LDL.LU R28, [R1+0x55c] ;  /* 0x00055c00011c7983 */ /* 0x000ea40000300800 */
        /* <DEDUP_REMOVED lines=15> */
[----:B------:R-:W-:Y:S01]  /*578d0*/  STS.U16 [R20+0x13a80], R4 ;  /* 0x013a800414007388 */ /* 0x000fe20000000400 */
[----:B------:R-:W2:Y:S01]  /*578e0*/  LDL.LU R0, [R1+0x558] ;  /* 0x0005580001007983 */ /* 0x000ea20000300800 */
[----:B------:R1:W-:Y:S02]  /*578f0*/  STS.U16 [R20+0x13b00], R6 ;  /* 0x013b000614007388 */ /* 0x0003e40000000400 */
[----:B------:R1:W-:Y:S02]  /*57900*/  STS.U16 [R20+0x13b80], R7 ;  /* 0x013b800714007388 */ /* 0x0003e40000000400 */
[----:B------:R1:W-:Y:S01]  /*57910*/  STS.U16 [R20+0x15800], R8 ;  /* 0x0158000814007388 */ /* 0x0003e20000000400 */
[----:B0-----:R-:W2:Y:S01]  /*57920*/  LDL.LU R5, [R1+0x3a4] ;  /* 0x0003a40001057983 */ /* 0x001ea20000300800 */
[----:B-1----:R-:W2:Y:S02]  /*57930*/  LDL.LU R6, [R1+0x3a0] ;  /* 0x0003a00001067983 */ /* 0x002ea40000300800 */
[----:B------:R-:W2:Y:S02]  /*57940*/  LDL.LU R14, [R1+0x38c] ;  /* 0x00038c00010e7983 */ /* 0x000ea40000300800 */
[----:B------:R-:W2:Y:S01]  /*57950*/  LDL.LU R15, [R1+0x388] ;  /* 0x00038800010f7983 */ /* 0x000ea20000300800 */
[----:B------:R-:W2:Y:S01]  /*57960*/  LDL.LU R4, [R1+0x384] ;  /* 0x0003840001047983 */ /* 0x000ea20000300800 */
[----:B------:R-:W2:Y:S02]  /*57970*/  LDL.LU R7, [R1+0x380] ;  /* 0x0003800001077983 */ /* 0x000ea40000300800 */
[----:B------:R-:W2:Y:S01]  /*57980*/  LDL.LU R8, [R1+0x37c] ;  /* 0x00037c0001087983 */ /* 0x000ea20000300800 */
[----:B---3--:R0:W-:Y:S01]  /*57990*/  STS.U16 [R20+0x15880], R9 ;  /* 0x0158800914007388 */ /* 0x0081e20000000400 */
[----:B----4-:R1:W-:Y:S03]  /*579a0*/  STS.U16 [R20+0x15900], R10 ;  /* 0x0159000a14007388 */ /* 0x0103e60000000400 */
[----:B--2---:R2:W-:Y:S04]  /*579b0*/  STS.U16 [R20+0x15980], R11 ;  /* 0x0159800b14007388 */ /* 0x0045e80000000400 */
[----:B0-----:R-:W3:Y:S01]  /*579c0*/  LDL.LU R9, [R1+0x378] ;  /* 0x0003780001097983 */ /* 0x001ee20000300800 */
[----:B-1----:R-:W4:Y:S03]  /*579d0*/  LDL.LU R10, [R1+0x294] ;  /* 0x00029400010a7983 */ /* 0x002f260000300800 */
[----:B--2---:R-:W2:Y:S04]  /*579e0*/  LDL.LU R11, [R1+0x290] ;  /* 0x00029000010b7983 */ /* 0x004ea80000300800 */
[----:B------:R0:W-:Y:S01]  /*579f0*/  STS.U16 [R20+0x15a00], R12 ;  /* 0x015a000c14007388 */ /* 0x0001e20000000400 */
        /* <DEDUP_REMOVED lines=19> */
[----:B------:R0:W-:Y:S01]  /*57b30*/  STS.U16 [R20+0x15b80], R0 ;  /* 0x015b800014007388 */ /* 0x0001e20000000400 */
[----:B------:R1:W-:Y:S02]  /*57b40*/  STS.U16 [R20+0x17800], R5 ;  /* 0x0178000514007388 */ /* 0x0003e40000000400 */
[----:B------:R1:W-:Y:S02]  /*57b50*/  STS.U16 [R20+0x17880], R6 ;  /* 0x0178800614007388 */ /* 0x0003e40000000400 */
[----:B------:R1:W-:Y:S01]  /*57b60*/  STS.U16 [R20+0x17900], R14 ;  /* 0x0179000e14007388 */ /* 0x0003e20000000400 */
[----:B------:R1:W-:Y:S01]  /*57b70*/  STS.U16 [R20+0x17980], R15 ;  /* 0x0179800f14007388 */ /* 0x0003e20000000400 */
[----:B------:R1:W-:Y:S03]  /*57b80*/  STS.U16 [R20+0x17a00], R4 ;  /* 0x017a000414007388 */ /* 0x0003e60000000400 */
[----:B0-----:R-:W2:Y:S01]  /*57b90*/  LDL.LU R0, [R1+0x4e68] ;  /* 0x004e680001007983 */ /* 0x001ea20000300800 */
[----:B-1----:R-:W2:Y:S03]  /*57ba0*/  LDL.LU R5, [R1+0x4e64] ;  /* 0x004e640001057983 */ /* 0x002ea60000300800 */
[----:B------:R-:W2:Y:S01]  /*57bb0*/  LDL.LU R6, [R1+0x4e60] ;  /* 0x004e600001067983 */ /* 0x000ea20000300800 */
[----:B------:R-:W2:Y:S03]  /*57bc0*/  LDL.LU R14, [R1+0x94] ;  /* 0x00009400010e7983 */ /* 0x000ea60000300800 */
[----:B------:R-:W2:Y:S01]  /*57bd0*/  LDL.LU R15, [R1+0x90] ;  /* 0x00009000010f7983 */ /* 0x000ea20000300800 */
[----:B------:R-:W2:Y:S03]  /*57be0*/  LDL.LU R4, [R1+0x8c] ;  /* 0x00008c0001047983 */ /* 0x000ea60000300800 */
[----:B------:R0:W-:Y:S01]  /*57bf0*/  STS.U16 [R20+0x17a80], R7 ;  /* 0x017a800714007388 */ /* 0x0001e20000000400 */
[----:B------:R1:W-:Y:S03]  /*57c00*/  STS.U16 [R20+0x17b00], R8 ;  /* 0x017b000814007388 */ /* 0x0003e60000000400 */
[----:B0-----:R-:W2:Y:S01]  /*57c10*/  LDL.LU R7, [R1+0x4e5c] ;  /* 0x004e5c0001077983 */ /* 0x001ea20000300800 */
[----:B-1----:R-:W2:Y:S03]  /*57c20*/  LDL.LU R8, [R1+0x4e58] ;  /* 0x004e580001087983 */ /* 0x002ea60000300800 */
        /* <DEDUP_REMOVED lines=17> */
[----:B------:R0:W-:Y:S01]  /*57d40*/  STS.U16 [R20+0x1b900], R21 ;  /* 0x01b9001514007388 */ /* 0x0001e20000000400 */
[----:B------:R1:W-:Y:S02]  /*57d50*/  STS.U16 [R20+0x1b980], R22 ;  /* 0x01b9801614007388 */ /* 0x0003e40000000400 */
[----:B------:R-:W-:Y:S02]  /*57d60*/  STS.U16 [R20+0x1ba00], R23 ;  /* 0x01ba001714007388 */ /* 0x000fe40000000400 */
[----:B------:R-:W-:Y:S01]  /*57d70*/  STS.U16 [R20+0x1ba80], R24 ;  /* 0x01ba801814007388 */ /* 0x000fe20000000400 */
[----:B------:R-:W-:Y:S01]  /*57d80*/  STS.U16 [R20+0x1bb00], R25 ;  /* 0x01bb001914007388 */ /* 0x000fe20000000400 */
[----:B------:R-:W-:Y:S02]  /*57d90*/  STS.U16 [R20+0x1bb80], R26 ;  /* 0x01bb801a14007388 */ /* 0x000fe40000000400 */
[----:B------:R-:W-:Y:S02]  /*57da0*/  STS.U16 [R20+0x1d800], R27 ;  /* 0x01d8001b14007388 */ /* 0x000fe40000000400 */
[----:B------:R1:W-:Y:S01]  /*57db0*/  STS.U16 [R20+0x1d880], R29 ;  /* 0x01d8801d14007388 */ /* 0x0003e20000000400 */
[----:B------:R1:W-:Y:S04]  /*57dc0*/  STS.U16 [R20+0x1d900], R3 ;  /* 0x01d9000314007388 */ /* 0x0003e80000000400 */
[----:B0-----:R-:W3:Y:S01]  /*57dd0*/  LDL.LU R21, [R1+0x1f18] ;  /* 0x001f180001157983 */ /* 0x001ee20000300800 */
[----:B-1----:R-:W3:Y:S03]  /*57de0*/  LDL.LU R22, [R1+0x1f14] ;  /* 0x001f140001167983 */ /* 0x002ee60000300800 */
[----:B------:R-:W3:Y:S01]  /*57df0*/  LDL.LU R29, [R1+0x1f10] ;  /* 0x001f1000011d7983 */ /* 0x000ee20000300800 */
[----:B------:R-:W3:Y:S03]  /*57e00*/  LDL.LU R3, [R1+0x1f0c] ;  /* 0x001f0c0001037983 */ /* 0x000ee60000300800 */
[----:B--2---:R0:W-:Y:S04]  /*57e10*/  STS.U16 [R20+0x1d980], R28 ;  /* 0x01d9801c14007388 */ /* 0x0041e80000000400 */
[----:B0-----:R-:W2:Y:S01]  /*57e20*/  LDL.LU R28, [R1+0x1f08] ;  /* 0x001f0800011c7983 */ /* 0x001ea20000300800 */
[----:B------:R-:W2:Y:S02]  /*57e30*/  LDL.LU R23, [R1+0x1f04] ;  /* 0x001f040001177983 */ /* 0x000ea40000300800 */
[----:B------:R0:W-:Y:S02]  /*57e40*/  STS.U16 [R20+0x1da00], R14 ;  /* 0x01da000e14007388 */ /* 0x0001e40000000400 */
[----:B------:R-:W2:Y:S01]  /*57e50*/  LDL.LU R24, [R1+0x1f00] ;  /* 0x001f000001187983 */ /* 0x000ea20000300800 */
[----:B------:R1:W-:Y:S04]  /*57e60*/  STS.U16 [R20+0x1da80], R15 ;  /* 0x01da800f14007388 */ /* 0x0003e80000000400 */
[----:B0-----:R-:W2:Y:S01]  /*57e70*/  LDL.LU R14, [R1+0x1efc] ;  /* 0x001efc00010e7983 */ /* 0x001ea20000300800 */
[----:B------:R-:W2:Y:S02]  /*57e80*/  LDL.LU R25, [R1+0x1e18] ;  /* 0x001e180001197983 */ /* 0x000ea40000300800 */
[----:B------:R-:W2:Y:S02]  /*57e90*/  LDL.LU R26, [R1+0x1e14] ;  /* 0x001e1400011a7983 */ /* 0x000ea40000300800 */
[----:B-1----:R-:W2:Y:S01]  /*57ea0*/  LDL.LU R15, [R1+0x1e10] ;  /* 0x001e1000010f7983 */ /* 0x002ea20000300800 */
[----:B------:R0:W-:Y:S01]  /*57eb0*/  STS.U16 [R20+0x1db00], R4 ;  /* 0x01db000414007388 */ /* 0x0001e20000000400 */
[----:B------:R-:W-:-:S02]  /*57ec0*/  IMAD.SHL.U32 R0, R0, 0x2, RZ ;  /* 0x0000000200007824 */ /* 0x000fc400078e00ff */
[----:B------:R1:W-:Y:S02]  /*57ed0*/  STS.U16 [R20+0x1db80], R2 ;  /* 0x01db800214007388 */ /* 0x0003e40000000400 */
[----:B------:R-:W-:Y:S01]  /*57ee0*/  STS.U16 [R20+0x1f800], R12 ;  /* 0x01f8000c14007388 */ /* 0x000fe20000000400 */
[----:B------:R-:W-:Y:S01]  /*57ef0*/  STS.U16 [R20+0x1f880], R11 ;  /* 0x01f8800b14007388 */ /* 0x000fe20000000400 */
[----:B----4-:R-:W-:Y:S03]  /*57f00*/  STS.U16 [R20+0x1f900], R10 ;  /* 0x01f9000a14007388 */ /* 0x010fe60000000400 */
[----:B------:R-:W4:Y:S01]  /*57f10*/  LDL.LU R27, [R1+0x1e0c] ;  /* 0x001e0c00011b7983 */ /* 0x000f220000300800 */
[----:B---3--:R-:W-:Y:S01]  /*57f20*/  STS.U16 [R20+0x1f980], R9 ;  /* 0x01f9800914007388 */ /* 0x008fe20000000400 */
[----:B------:R-:W-:Y:S01]  /*57f30*/  LOP3.LUT R0, R0, 0x70, RZ, 0x3c, !PT ;  /* 0x0000007000007812 */ /* 0x000fe200078e3cff */
[----:B------:R-:W-:Y:S01]  /*57f40*/  STS.U16 [R20+0x1fa00], R8 ;  /* 0x01fa000814007388 */ /* 0x000fe20000000400 */
[----:B0-----:R-:W3:Y:S04]  /*57f50*/  LDL.LU R4, [R1+0x1e08] ;  /* 0x001e080001047983 */ /* 0x001ee80000300800 */
[----:B------:R-:W-:Y:S01]  /*57f60*/  STS.U16 [R20+0x1fa80], R7 ;  /* 0x01fa800714007388 */ /* 0x000fe20000000400 */
[----:B------:R-:W-:Y:S02]  /*57f70*/  STS.U16 [R20+0x1fb00], R6 ;  /* 0x01fb000614007388 */ /* 0x000fe40000000400 */
[----:B------:R-:W-:Y:S02]  /*57f80*/  STL [R1+0x4e34], R12 ;  /* 0x004e340c01007387 */ /* 0x000fe40000100800 */
[----:B------:R-:W-:Y:S01]  /*57f90*/  STS.U16 [R20+0x1fb80], R5 ;  /* 0x01fb800514007388 */ /* 0x000fe20000000400 */
[----:B------:R-:W-:Y:S04]  /*57fa0*/  STL [R1+0x4e38], R11 ;  /* 0x004e380b01007387 */ /* 0x000fe80000100800 */
[----:B------:R-:W-:Y:S01]  /*57fb0*/  STS.U16 [R0+0x1c00], R21 ;  /* 0x001c001500007388 */ /* 0x000fe20000000400 */
[----:B------:R-:W-:Y:S02]  /*57fc0*/  STL [R1+0x4e3c], R10 ;  /* 0x004e3c0a01007387 */ /* 0x000fe40000100800 */
[----:B------:R-:W-:Y:S02]  /*57fd0*/  STS.U16 [R0+0x1c80], R22 ;  /* 0x001c801600007388 */ /* 0x000fe40000000400 */
[----:B-1----:R-:W3:Y:S01]  /*57fe0*/  LDL.LU R2, [R1+0x1e04] ;  /* 0x001e040001027983 */ /* 0x002ee20000300800 */
[----:B------:R0:W-:Y:S01]  /*57ff0*/  STS.U16 [R0+0x1d00], R29 ;  /* 0x001d001d00007388 */ /* 0x0001e20000000400 */
[----:B------:R1:W-:Y:S03]  /*58000*/  STS.U16 [R0+0x1d80], R3 ;  /* 0x001d800300007388 */ /* 0x0003e60000000400 */
[----:B0-----:R-:W3:Y:S01]  /*58010*/  LDL.LU R29, [R1+0x1e00] ;  /* 0x001e0000011d7983 */ /* 0x001ee20000300800 */
[----:B-1----:R-:W3:Y:S03]  /*58020*/  LDL.LU R3, [R1+0x1dfc] ;  /* 0x001dfc0001037983 */ /* 0x002ee60000300800 */
[----:B--2---:R0:W-:Y:S04]  /*58030*/  STS.U16 [R0+0x1e00], R28 ;  /* 0x001e001c00007388 */ /* 0x0041e80000000400 */
[----:B0-----:R-:W2:Y:S01]  /*58040*/  LDL.LU R28, [R1+0x1d18] ;  /* 0x001d1800011c7983 */ /* 0x001ea20000300800 */
[----:B------:R-:W-:Y:S02]  /*58050*/  STS.U16 [R0+0x1e80], R23 ;  /* 0x001e801700007388 */ /* 0x000fe40000000400 */
[----:B------:R-:W-:Y:S02]  /*58060*/  STS.U16 [R0+0x1f00], R24 ;  /* 0x001f001800007388 */ /* 0x000fe40000000400 */
[----:B------:R0:W-:Y:S01]  /*58070*/  STS.U16 [R0+0x1f80], R14 ;  /* 0x001f800e00007388 */ /* 0x0001e20000000400 */
[----:B------:R-:W-:Y:S01]  /*58080*/  STS.U16 [R0+0x3c00], R25 ;  /* 0x003c001900007388 */ /* 0x000fe20000000400 */
[----:B------:R-:W-:Y:S02]  /*58090*/  STS.U16 [R0+0x3c80], R26 ;  /* 0x003c801a00007388 */ /* 0x000fe40000000400 */
        /* <DEDUP_REMOVED lines=10> */
[----:B------:R-:W2:Y:S03]  /*58140*/  LDL.LU R17, [R1+0x1c10] ;  /* 0x001c100001117983 */ /* 0x000ea60000300800 */
[----:B----4-:R-:W-:Y:S01]  /*58150*/  STS.U16 [R0+0x3d80], R27 ;  /* 0x003d801b00007388 */ /* 0x010fe20000000400 */
[----:B------:R-:W4:Y:S02]  /*58160*/  LDL.LU R18, [R1+0x1c0c] ;  /* 0x001c0c0001127983 */ /* 0x000f240000300800 */
[----:B---3--:R0:W-:Y:S02]  /*58170*/  STS.U16 [R0+0x3e00], R4 ;  /* 0x003e000400007388 */ /* 0x0081e40000000400 */
[----:B------:R-:W3:Y:S01]  /*58180*/  LDL.LU R19, [R1+0x1c08] ;  /* 0x001c080001137983 */ /* 0x000ee20000300800 */
[----:B------:R1:W-:Y:S04]  /*58190*/  STS.U16 [R0+0x3e80], R2 ;  /* 0x003e800200007388 */ /* 0x0003e80000000400 */
[----:B0-----:R-:W3:Y:S01]  /*581a0*/  LDL.LU R4, [R1+0x1c04] ;  /* 0x001c040001047983 */ /* 0x001ee20000300800 */
[----:B------:R-:W3:Y:S02]  /*581b0*/  LDL.LU R20, [R1+0x1c00] ;  /* 0x001c000001147983 */ /* 0x000ee40000300800 */
[----:B------:R-:W3:Y:S02]  /*581c0*/  LDL.LU R21, [R1+0x1bfc] ;  /* 0x001bfc0001157983 */ /* 0x000ee40000300800 */
[----:B------:R-:W3:Y:S01]  /*581d0*/  LDL.LU R22, [R1+0xf14] ;  /* 0x000f140001167983 */ /* 0x000ee20000300800 */
[----:B------:R-:W3:Y:S01]  /*581e0*/  LDL.LU R26, [R1+0xf10] ;  /* 0x000f1000011a7983 */ /* 0x000ee20000300800 */
[----:B------:R-:W3:Y:S02]  /*581f0*/  LDL.LU R27, [R1+0xf0c] ;  /* 0x000f0c00011b7983 */ /* 0x000ee40000300800 */
[----:B-1----:R-:W3:Y:S01]  /*58200*/  LDL.LU R2, [R1+0xf08] ;  /* 0x000f080001027983 */ /* 0x002ee20000300800 */
[----:B------:R-:W-:Y:S01]  /*58210*/  STS.U16 [R0+0x3f00], R29 ;  /* 0x003f001d00007388 */ /* 0x000fe20000000400 */
[----:B------:R-:W-:Y:S02]  /*58220*/  STS.U16 [R0+0x3f80], R3 ;  /* 0x003f800300007388 */ /* 0x000fe40000000400 */
[----:B------:R-:W3:Y:S02]  /*58230*/  LDL.LU R23, [R1+0xf04] ;  /* 0x000f040001177983 */ /* 0x000ee40000300800 */
[----:B------:R-:W3:Y:S01]  /*58240*/  LDL.LU R24, [R1+0xf00] ;  /* 0x000f000001187983 */ /* 0x000ee20000300800 */
[----:B--2---:R0:W-:Y:S04]  /*58250*/  STS.U16 [R0+0x5c00], R28 ;  /* 0x005c001c00007388 */ /* 0x0041e80000000400 */
[----:B0-----:R-:W2:Y:S01]  /*58260*/  LDL.LU R28, [R1+0xefc] ;  /* 0x000efc00011c7983 */ /* 0x001ea20000300800 */
[----:B------:R-:W2:Y:S02]  /*58270*/  LDL.LU R25, [R1+0xef8] ;  /* 0x000ef80001197983 */ /* 0x000ea40000300800 */
[----:B------:R-:W2:Y:S01]  /*58280*/  LDL.LU R29, [R1+0xd94] ;  /* 0x000d9400011d7983 */ /* 0x000ea20000300800 */
[----:B------:R0:W-:Y:S01]  /*58290*/  STS.U16 [R0+0x5c80], R14 ;  /* 0x005c800e00007388 */ /* 0x0001e20000000400 */
[----:B------:R1:W-:Y:S02]  /*582a0*/  STS.U16 [R0+0x5d00], R15 ;  /* 0x005d000f00007388 */ /* 0x0003e40000000400 */
[----:B------:R-:W-:Y:S02]  /*582b0*/  STS.U16 [R0+0x5d80], R6 ;  /* 0x005d800600007388 */ /* 0x000fe40000000400 */
[----:B------:R-:W-:Y:S01]  /*582c0*/  STS.U16 [R0+0x5e00], R7 ;  /* 0x005e000700007388 */ /* 0x000fe20000000400 */
[----:B------:R-:W-:Y:S01]  /*582d0*/  STS.U16 [R0+0x5e80], R10 ;  /* 0x005e800a00007388 */ /* 0x000fe20000000400 */
[----:B------:R-:W-:Y:S02]  /*582e0*/  STS.U16 [R0+0x5f00], R11 ;  /* 0x005f000b00007388 */ /* 0x000fe40000000400 */
[----:B------:R-:W-:Y:S02]  /*582f0*/  STS.U16 [R0+0x5f80], R12 ;  /* 0x005f800c00007388 */ /* 0x000fe40000000400 */
[----:B------:R-:W-:Y:S01]  /*58300*/  STS.U16 [R0+0x7c00], R13 ;  /* 0x007c000d00007388 */ /* 0x000fe20000000400 */
[----:B------:R-:W2:Y:S04]  /*58310*/  LDL.LU R3, [R1+0xd90] ;  /* 0x000d900001037983 */ /* 0x000ea80000300800 */
[----:B------:R-:W-:Y:S01]  /*58320*/  STS.U16 [R0+0x7c80], R16 ;  /* 0x007c801000007388 */ /* 0x000fe20000000400 */
[----:B0-----:R-:W2:Y:S02]  /*58330*/  LDL.LU R14, [R1+0xd8c] ;  /* 0x000d8c00010e7983 */ /* 0x001ea40000300800 */
[----:B------:R-:W-:Y:S02]  /*58340*/  STS.U16 [R0+0x7d00], R17 ;  /* 0x007d001100007388 */ /* 0x000fe40000000400 */
[----:B-1----:R-:W2:Y:S01]  /*58350*/  LDL.LU R15, [R1+0xd88] ;  /* 0x000d8800010f7983 */ /* 0x002ea20000300800 */
[----:B----4-:R-:W-:Y:S01]  /*58360*/  STS.U16 [R0+0x7d80], R18 ;  /* 0x007d801200007388 */ /* 0x010fe20000000400 */
[----:B---3--:R-:W-:Y:S03]  /*58370*/  STS.U16 [R0+0x7e00], R19 ;  /* 0x007e001300007388 */ /* 0x008fe60000000400 */
[----:B------:R0:W-:Y:S01]  /*58380*/  STS.U16 [R0+0x7e80], R4 ;  /* 0x007e800400007388 */ /* 0x0001e20000000400 */
[----:B------:R-:W-:Y:S02]  /*58390*/  STS.U16 [R0+0x7f00], R20 ;  /* 0x007f001400007388 */ /* 0x000fe40000000400 */
[----:B------:R-:W-:Y:S02]  /*583a0*/  STS.U16 [R0+0x7f80], R21 ;  /* 0x007f801500007388 */ /* 0x000fe40000000400 */
[----:B------:R-:W-:Y:S01]  /*583b0*/  STS.U16 [R0+0x9c00], R22 ;  /* 0x009c001600007388 */ /* 0x000fe20000000400 */
[----:B------:R1:W-:Y:S01]  /*583c0*/  STS.U16 [R0+0x9c80], R26 ;  /* 0x009c801a00007388 */ /* 0x0003e20000000400 */
[----:B------:R3:W-:Y:S02]  /*583d0*/  STS.U16 [R0+0x9d00], R27 ;  /* 0x009d001b00007388 */ /* 0x0007e40000000400 */
[----:B------:R4:W-:Y:S01]  /*583e0*/  STS.U16 [R0+0x9d80], R2 ;  /* 0x009d800200007388 */ /* 0x0009e20000000400 */
[----:B0-----:R-:W2:Y:S04]  /*583f0*/  LDL.LU R4, [R1+0xd84] ;  /* 0x000d840001047983 */ /* 0x001ea80000300800 */
[----:B------:R-:W-:Y:S04]  /*58400*/  STS.U16 [R0+0x9e00], R23 ;  /* 0x009e001700007388 */ /* 0x000fe80000000400 */
[----:B-1----:R-:W2:Y:S01]  /*58410*/  LDL.LU R26, [R1+0xd80] ;  /* 0x000d8000011a7983 */ /* 0x002ea20000300800 */
[----:B---3--:R-:W3:Y:S02]  /*58420*/  LDL.LU R27, [R1+0xd7c] ;  /* 0x000d7c00011b7983 */ /* 0x008ee40000300800 */
[----:B------:R-:W-:Y:S01]  /*58430*/  STS.U16 [R0+0x9e80], R24 ;  /* 0x009e801800007388 */ /* 0x000fe20000000400 */
[----:B----4-:R-:W4:Y:S04]  /*58440*/  LDL.LU R2, [R1+0xd78] ;  /* 0x000d780001027983 */ /* 0x010f280000300800 */
[----:B--2---:R0:W-:Y:S04]  /*58450*/  STS.U16 [R0+0x9f00], R28 ;  /* 0x009f001c00007388 */ /* 0x0041e80000000400 */
[----:B0-----:R-:W2:Y:S01]  /*58460*/  LDL.LU R28, [R1+0xc14] ;  /* 0x000c1400011c7983 */ /* 0x001ea20000300800 */
[----:B------:R-:W-:Y:S02]  /*58470*/  STS.U16 [R0+0x9f80], R25 ;  /* 0x009f801900007388 */ /* 0x000fe40000000400 */
[----:B------:R0:W-:Y:S02]  /*58480*/  STS.U16 [R0+0xbc00], R29 ;  /* 0x00bc001d00007388 */ /* 0x0001e40000000400 */
        /* <DEDUP_REMOVED lines=11> */
[----:B------:R-:W2:Y:S02]  /*58540*/  LDL.LU R18, [R1+0xa9c] ;  /* 0x000a9c0001127983 */ /* 0x000ea40000300800 */
[----:B------:R0:W-:Y:S02]  /*58550*/  STS.U16 [R0+0xbd80], R15 ;  /* 0x00bd800f00007388 */ /* 0x0001e40000000400 */
[----:B------:R-:W2:Y:S01]  /*58560*/  LDL.LU R19, [R1+0xa98] ;  /* 0x000a980001137983 */ /* 0x000ea20000300800 */
[----:B------:R1:W-:Y:S01]  /*58570*/  STS.U16 [R0+0xbe00], R4 ;  /* 0x00be000400007388 */ /* 0x0003e20000000400 */
[----:B------:R-:W-:Y:S03]  /*58580*/  STS.U16 [R0+0xbe80], R26 ;  /* 0x00be801a00007388 */ /* 0x000fe60000000400 */
[----:B0-----:R-:W2:Y:S01]  /*58590*/  LDL.LU R15, [R1+0xa94] ;  /* 0x000a9400010f7983 */ /* 0x001ea20000300800 */
[----:B------:R-:W2:Y:S02]  /*585a0*/  LDL.LU R20, [R1+0xa90] ;  /* 0x000a900001147983 */ /* 0x000ea40000300800 */
[----:B------:R-:W2:Y:S02]  /*585b0*/  LDL.LU R21, [R1+0xa88] ;  /* 0x000a880001157983 */ /* 0x000ea40000300800 */
[----:B------:R-:W2:Y:S01]  /*585c0*/  LDL.LU R22, [R1+0xa80] ;  /* 0x000a800001167983 */ /* 0x000ea20000300800 */
[----:B------:R-:W2:Y:S01]  /*585d0*/  LDL.LU R3, [R1+0x884] ;  /* 0x0008840001037983 */ /* 0x000ea20000300800 */
[----:B------:R-:W2:Y:S02]  /*585e0*/  LDL.LU R14, [R1+0x880] ;  /* 0x00088000010e7983 */ /* 0x000ea40000300800 */
[----:B-1----:R-:W2:Y:S01]  /*585f0*/  LDL.LU R4, [R1+0x878] ;  /* 0x0008780001047983 */ /* 0x002ea20000300800 */
[----:B---3--:R-:W-:Y:S01]  /*58600*/  STS.U16 [R0+0xbf00], R27 ;  /* 0x00bf001b00007388 */ /* 0x008fe20000000400 */
[----:B------:R-:W3:Y:S02]  /*58610*/  LDL.LU R23, [R1+0x870] ;  /* 0x0008700001177983 */ /* 0x000ee40000300800 */
[----:B----4-:R0:W-:Y:S02]  /*58620*/  STS.U16 [R0+0xbf80], R2 ;  /* 0x00bf800200007388 */ /* 0x0101e40000000400 */
[----:B------:R-:W4:Y:S01]  /*58630*/  LDL.LU R24, [R1+0x868] ;  /* 0x0008680001187983 */ /* 0x000f220000300800 */
[----:B0-----:R-:W4:Y:S01]  /*58640*/  LDL.LU R2, [R1+0x860] ;  /* 0x0008600001027983 */ /* 0x001f220000300800 */
[----:B------:R-:W4:Y:S02]  /*58650*/  LDL.LU R25, [R1+0x858] ;  /* 0x0008580001197983 */ /* 0x000f240000300800 */
[----:B------:R-:W4:Y:S01]  /*58660*/  LDL.LU R26, [R1+0x850] ;  /* 0x00085000011a7983 */ /* 0x000f220000300800 */
[----:B--2---:R0:W-:Y:S04]  /*58670*/  STS.U16 [R0+0xdc00], R28 ;  /* 0x00dc001c00007388 */ /* 0x0041e80000000400 */
[----:B0-----:R-:W2:Y:S04]  /*58680*/  LDL.LU R28, [R1+0x6c4] ;  /* 0x0006c400011c7983 */ /* 0x001ea80000300800 */
[----:B------:R0:W-:Y:S01]  /*58690*/  STS.U16 [R0+0xdc80], R29 ;  /* 0x00dc801d00007388 */ /* 0x0001e20000000400 */
[----:B------:R-:W-:Y:S02]  /*586a0*/  STS.U16 [R0+0xdd00], R6 ;  /* 0x00dd000600007388 */ /* 0x000fe40000000400 */
[----:B------:R-:W-:Y:S02]  /*586b0*/  STS.U16 [R0+0xdd80], R7 ;  /* 0x00dd800700007388 */ /* 0x000fe40000000400 */
[----:B------:R-:W2:Y:S01]  /*586c0*/  LDL.LU R27, [R1+0x6c0] ;  /* 0x0006c000011b7983 */ /* 0x000ea20000300800 */
[----:B------:R-:W-:Y:S01]  /*586d0*/  STS.U16 [R0+0xde00], R10 ;  /* 0x00de000a00007388 */ /* 0x000fe20000000400 */
[----:B------:R-:W-:Y:S02]  /*586e0*/  STS.U16 [R0+0xde80], R11 ;  /* 0x00de800b00007388 */ /* 0x000fe40000000400 */
[----:B------:R-:W-:Y:S02]  /*586f0*/  STS.U16 [R0+0xdf00], R12 ;  /* 0x00df000c00007388 */ /* 0x000fe40000000400 */
[----:B------:R-:W-:Y:S01]  /*58700*/  STS.U16 [R0+0xdf80], R13 ;  /* 0x00df800d00007388 */ /* 0x000fe20000000400 */
[----:B------:R-:W-:Y:S01]  /*58710*/  STS.U16 [R0+0xfc00], R16 ;  /* 0x00fc001000007388 */ /* 0x000fe20000000400 */
[----:B------:R-:W-:Y:S02]  /*58720*/  STS.U16 [R0+0xfc80], R17 ;  /* 0x00fc801100007388 */ /* 0x000fe40000000400 */
[----:B------:R-:W-:Y:S01]  /*58730*/  STS.U16 [R0+0xfd00], R18 ;  /* 0x00fd001200007388 */ /* 0x000fe20000000400 */
[----:B0-----:R-:W2:Y:S04]  /*58740*/  LDL.LU R29, [R1+0x6b8] ;  /* 0x0006b800011d7983 */ /* 0x001ea80000300800 */
[----:B------:R-:W-:Y:S04]  /*58750*/  STS.U16 [R0+0xfd80], R19 ;  /* 0x00fd801300007388 */ /* 0x000fe80000000400 */
[----:B------:R0:W-:Y:S01]  /*58760*/  STS.U16 [R0+0xfe00], R15 ;  /* 0x00fe000f00007388 */ /* 0x0001e20000000400 */
[----:B------:R-:W-:Y:S02]  /*58770*/  STS.U16 [R0+0xfe80], R20 ;  /* 0x00fe801400007388 */ /* 0x000fe40000000400 */
[----:B------:R-:W-:Y:S02]  /*58780*/  STS.U16 [R0+0xff00], R21 ;  /* 0x00ff001500007388 */ /* 0x000fe40000000400 */
[----:B------:R-:W-:Y:S01]  /*58790*/  STS.U16 [R0+0xff80], R22 ;  /* 0x00ff801600007388 */ /* 0x000fe20000000400 */
[----:B------:R1:W-:Y:S01]  /*587a0*/  STS.U16 [R0+0x11c00], R3 ;  /* 0x011c000300007388 */ /* 0x0003e20000000400 */
[----:B------:R4:W-:Y:S02]  /*587b0*/  STS.U16 [R0+0x11c80], R14 ;  /* 0x011c800e00007388 */ /* 0x0009e40000000400 */
[----:B------:R4:W-:Y:S01]  /*587c0*/  STS.U16 [R0+0x11d00], R4 ;  /* 0x011d000400007388 */ /* 0x0009e20000000400 */
[----:B---3--:R-:W-:Y:S04]  /*587d0*/  STS.U16 [R0+0x11d80], R23 ;  /* 0x011d801700007388 */ /* 0x008fe80000000400 */
[----:B0-----:R-:W3:Y:S01]  /*587e0*/  LDL.LU R15, [R1+0x6b0] ;  /* 0x0006b000010f7983 */ /* 0x001ee20000300800 */
[----:B----4-:R-:W-:Y:S03]  /*587f0*/  STS.U16 [R0+0x11e00], R24 ;  /* 0x011e001800007388 */ /* 0x010fe60000000400 */
[----:B-1----:R-:W4:Y:S01]  /*58800*/  LDL.LU R3, [R1+0x6a8] ;  /* 0x0006a80001037983 */ /* 0x002f220000300800 */
[----:B------:R-:W4:Y:S02]  /*58810*/  LDL.LU R14, [R1+0x6a0] ;  /* 0x0006a000010e7983 */ /* 0x000f240000300800 */
[----:B------:R-:W4:Y:S01]  /*58820*/  LDL.LU R4, [R1+0x698] ;  /* 0x0006980001047983 */ /* 0x000f220000300800 */
[----:B------:R0:W-:Y:S01]  /*58830*/  STS.U16 [R0+0x11e80], R2 ;  /* 0x011e800200007388 */ /* 0x0001e20000000400 */
[----:B------:R-:W-:Y:S02]  /*58840*/  STS.U16 [R0+0x11f00], R25 ;  /* 0x011f001900007388 */ /* 0x000fe40000000400 */
[----:B------:R-:W-:Y:S01]  /*58850*/  STS.U16 [R0+0x11f80], R26 ;  /* 0x011f801a00007388 */ /* 0x000fe20000000400 */
[----:B0-----:R-:W4:Y:S04]  /*58860*/  LDL.LU R2, [R1+0x690] ;  /* 0x0006900001027983 */ /* 0x001f280000300800 */
[----:B--2---:R0:W-:Y:S04]  /*58870*/  STS.U16 [R0+0x13c00], R28 ;  /* 0x013c001c00007388 */ /* 0x0041e80000000400 */
        /* <DEDUP_REMOVED lines=13> */
[----:B0-----:R-:W2:Y:S01]  /*58950*/  LDL.LU R29, [R1+0x368] ;  /* 0x00036800011d7983 */ /* 0x001ea20000300800 */
[----:B------:R-:W2:Y:S02]  /*58960*/  LDL.LU R22, [R1+0x364] ;  /* 0x0003640001167983 */ /* 0x000ea40000300800 */
[----:B------:R-:W2:Y:S02]  /*58970*/  LDL.LU R23, [R1+0x360] ;  /* 0x0003600001177983 */ /* 0x000ea40000300800 */
[----:B------:R-:W2:Y:S01]  /*58980*/  LDL.LU R24, [R1+0x35c] ;  /* 0x00035c0001187983 */ /* 0x000ea20000300800 */
[----:B------:R-:W2:Y:S04]  /*58990*/  LDL.LU R6, [R1+0x358] ;  /* 0x0003580001067983 */ /* 0x000ea80000300800 */
[----:B---3--:R0:W-:Y:S01]  /*589a0*/  STS.U16 [R0+0x13d80], R15 ;  /* 0x013d800f00007388 */ /* 0x0081e20000000400 */
[----:B------:R-:W3:Y:S02]  /*589b0*/  LDL.LU R7, [R1+0x274] ;  /* 0x0002740001077983 */ /* 0x000ee40000300800 */
[----:B----4-:R-:W-:Y:S01]  /*589c0*/  STS.U16 [R0+0x13e00], R3 ;  /* 0x013e000300007388 */ /* 0x010fe20000000400 */
[----:B------:R-:W-:Y:S04]  /*589d0*/  STS.U16 [R0+0x13e80], R14 ;  /* 0x013e800e00007388 */ /* 0x000fe80000000400 */
[----:B------:R1:W-:Y:S04]  /*589e0*/  STS.U16 [R0+0x13f00], R4 ;  /* 0x013f000400007388 */ /* 0x0003e80000000400 */
[----:B0-----:R-:W4:Y:S01]  /*589f0*/  LDL.LU R15, [R1+0x270] ;  /* 0x00027000010f7983 */ /* 0x001f220000300800 */
[----:B------:R-:W3:Y:S02]  /*58a00*/  LDL.LU R25, [R1+0x26c] ;  /* 0x00026c0001197983 */ /* 0x000ee40000300800 */
[----:B------:R-:W3:Y:S01]  /*58a10*/  LDL.LU R26, [R1+0x268] ;  /* 0x00026800011a7983 */ /* 0x000ee20000300800 */
[----:B-1----:R-:W4:Y:S01]  /*58a20*/  LDL.LU R4, [R1+0x264] ;  /* 0x0002640001047983 */ /* 0x002f220000300800 */
[----:B------:R-:W4:Y:S02]  /*58a30*/  LDL.LU R27, [R1+0x260] ;  /* 0x00026000011b7983 */ /* 0x000f240000300800 */
[----:B------:R-:W4:Y:S01]  /*58a40*/  LDL.LU R3, [R1+0x25c] ;  /* 0x00025c0001037983 */ /* 0x000f220000300800 */
[----:B------:R0:W-:Y:S01]  /*58a50*/  STS.U16 [R0+0x13f80], R2 ;  /* 0x013f800200007388 */ /* 0x0001e20000000400 */
[----:B------:R-:W4:Y:S03]  /*58a60*/  LDL.LU R14, [R1+0x258] ;  /* 0x00025800010e7983 */ /* 0x000f260000300800 */
[----:B0-----:R-:W4:Y:S04]  /*58a70*/  LDL.LU R2, [R1+0x174] ;  /* 0x0001740001027983 */ /* 0x001f280000300800 */
[----:B--2---:R0:W-:Y:S04]  /*58a80*/  STS.U16 [R0+0x15c00], R28 ;  /* 0x015c001c00007388 */ /* 0x0041e80000000400 */
        /* <DEDUP_REMOVED lines=8> */
[----:B------:R1:W-:Y:S04]  /*58b10*/  STS.U16 [R0+0x17c00], R19 ;  /* 0x017c001300007388 */ /* 0x0003e80000000400 */
[----:B0-----:R-:W2:Y:S01]  /*58b20*/  LDL.LU R10, [R1+0x4e3c] ;  /* 0x004e3c00010a7983 */ /* 0x001ea20000300800 */
[----:B-1----:R-:W2:Y:S03]  /*58b30*/  LDL.LU R11, [R1+0x4e38] ;  /* 0x004e3800010b7983 */ /* 0x002ea60000300800 */
[----:B------:R0:W-:Y:S04]  /*58b40*/  STS.U16 [R0+0x17c80], R20 ;  /* 0x017c801400007388 */ /* 0x0001e80000000400 */
[----:B------:R-:W2:Y:S01]  /*58b50*/  LDL.LU R12, [R1+0x4e34] ;  /* 0x004e3400010c7983 */ /* 0x000ea20000300800 */
[----:B------:R-:W2:Y:S02]  /*58b60*/  LDL.LU R13, [R1+0x4e30] ;  /* 0x004e3000010d7983 */ /* 0x000ea40000300800 */
[----:B------:R-:W2:Y:S02]  /*58b70*/  LDL.LU R16, [R1+0x4e2c] ;  /* 0x004e2c0001107983 */ /* 0x000ea40000300800 */
[----:B------:R-:W2:Y:S01]  /*58b80*/  LDL.LU R17, [R1+0x4e28] ;  /* 0x004e280001117983 */ /* 0x000ea20000300800 */
[----:B------:R1:W-:Y:S04]  /*58b90*/  STS.U16 [R0+0x17d00], R21 ;  /* 0x017d001500007388 */ /* 0x0003e80000000400 */
[----:B------:R-:W2:Y:S01]  /*58ba0*/  LDL.LU R18, [R1+0x4e24] ;  /* 0x004e240001127983 */ /* 0x000ea20000300800 */
[----:B------:R-:W-:Y:S02]  /*58bb0*/  STS.U16 [R0+0x17d80], R29 ;  /* 0x017d801d00007388 */ /* 0x000fe40000000400 */
[----:B------:R-:W2:Y:S02]  /*58bc0*/  LDL.LU R19, [R1+0x4e20] ;  /* 0x004e200001137983 */ /* 0x000ea40000300800 */
[----:B------:R4:W-:Y:S01]  /*58bd0*/  STS.U16 [R0+0x17e00], R22 ;  /* 0x017e001600007388 */ /* 0x0009e20000000400 */
[----:B0-----:R-:W2:Y:S04]  /*58be0*/  LDL.LU R20, [R1+0x4e1c] ;  /* 0x004e1c0001147983 */ /* 0x001ea80000300800 */
[----:B------:R0:W-:Y:S01]  /*58bf0*/  STS.U16 [R0+0x17e80], R23 ;  /* 0x017e801700007388 */ /* 0x0001e20000000400 */
[----:B------:R4:W-:Y:S02]  /*58c00*/  STS.U16 [R0+0x17f00], R24 ;  /* 0x017f001800007388 */ /* 0x0009e40000000400 */
[----:B------:R4:W-:Y:S01]  /*58c10*/  STS.U16 [R0+0x17f80], R6 ;  /* 0x017f800600007388 */ /* 0x0009e20000000400 */
[----:B-1----:R-:W2:Y:S01]  /*58c20*/  LDL.LU R21, [R1+0x4e18] ;  /* 0x004e180001157983 */ /* 0x002ea20000300800 */
[----:B---3--:R1:W-:Y:S02]  /*58c30*/  STS.U16 [R0+0x19c00], R7 ;  /* 0x019c000700007388 */ /* 0x0083e40000000400 */
[----:B----4-:R-:W-:Y:S01]  /*58c40*/  STS.U16 [R0+0x19c80], R15 ;  /* 0x019c800f00007388 */ /* 0x010fe20000000400 */
[----:B------:R-:W3:Y:S01]  /*58c50*/  LDL.LU R22, [R1+0x4e14] ;  /* 0x004e140001167983 */ /* 0x000ee20000300800 */
[----:B0-----:R-:W4:Y:S02]  /*58c60*/  LDL.LU R23, [R1+0x4e10] ;  /* 0x004e100001177983 */ /* 0x001f240000300800 */
[----:B------:R-:W3:Y:S02]  /*58c70*/  LDL.LU R24, [R1+0x4e0c] ;  /* 0x004e0c0001187983 */ /* 0x000ee40000300800 */
[----:B------:R0:W-:Y:S01]  /*58c80*/  STS.U16 [R0+0x19d00], R25 ;  /* 0x019d001900007388 */ /* 0x0001e20000000400 */
[----:B------:R-:W3:Y:S04]  /*58c90*/  LDL R6, [R1+0x4214] ;  /* 0x0042140001067983 */ /* 0x000ee80000100800 */
[----:B-1----:R-:W3:Y:S04]  /*58ca0*/  LDL R7, [R1+0x4210] ;  /* 0x0042100001077983 */ /* 0x002ee80000100800 */
[----:B------:R1:W-:Y:S01]  /*58cb0*/  STS.U16 [R0+0x19d80], R26 ;  /* 0x019d801a00007388 */ /* 0x0003e20000000400 */
[----:B------:R1:W-:Y:S02]  /*58cc0*/  STS.U16 [R0+0x19e00], R4 ;  /* 0x019e000400007388 */ /* 0x0003e40000000400 */
[----:B------:R1:W-:Y:S02]  /*58cd0*/  STS.U16 [R0+0x19e80], R27 ;  /* 0x019e801b00007388 */ /* 0x0003e40000000400 */
[----:B------:R1:W-:Y:S01]  /*58ce0*/  STS.U16 [R0+0x19f00], R3 ;  /* 0x019f000300007388 */ /* 0x0003e20000000400 */
[----:B0-----:R-:W3:Y:S01]  /*58cf0*/  LDL.LU R25, [R1+0x4e08] ;  /* 0x004e080001197983 */ /* 0x001ee20000300800 */
[----:B-1----:R-:W3:Y:S03]  /*58d00*/  LDL.LU R26, [R1+0x4e04] ;  /* 0x004e0400011a7983 */ /* 0x002ee60000300800 */
[----:B------:R0:W-:Y:S04]  /*58d10*/  STS.U16 [R0+0x19f80], R14 ;  /* 0x019f800e00007388 */ /* 0x0001e80000000400 */
[----:B------:R-:W3:Y:S01]  /*58d20*/  LDL.LU R4, [R1+0x4e00] ;  /* 0x004e000001047983 */ /* 0x000ee20000300800 */
[----:B------:R-:W3:Y:S02]  /*58d30*/  LDL.LU R27, [R1+0x4dfc] ;  /* 0x004dfc00011b7983 */ /* 0x000ee40000300800 */
[----:B------:R-:W3:Y:S02]  /*58d40*/  LDL.LU R3, [R1+0x4df8] ;  /* 0x004df80001037983 */ /* 0x000ee40000300800 */
[----:B------:R1:W-:Y:S01]  /*58d50*/  STS.U16 [R0+0x1bc00], R2 ;  /* 0x01bc000200007388 */ /* 0x0003e20000000400 */
[----:B0-----:R-:W3:Y:S04]  /*58d60*/  LDL.LU R14, [R1+0x4df4] ;  /* 0x004df400010e7983 */ /* 0x001ee80000300800 */
[----:B-1----:R-:W3:Y:S04]  /*58d70*/  LDL.LU R2, [R1+0x4df0] ;  /* 0x004df00001027983 */ /* 0x002ee80000300800 */
[----:B--2---:R0:W-:Y:S04]  /*58d80*/  STS.U16 [R0+0x1bc80], R28 ;  /* 0x01bc801c00007388 */ /* 0x0041e80000000400 */
[----:B0-----:R-:W2:Y:S04]  /*58d90*/  LDL.LU R28, [R1+0x4dec] ;  /* 0x004dec00011c7983 */ /* 0x001ea80000300800 */
[----:B------:R-:W0:Y:S04]  /*58da0*/  S2R R29, SR_TID.X ;  /* 0x00000000001d7919 */ /* 0x000e280000002100 */
[----:B--2---:R1:W-:Y:S04]  /*58db0*/  STS.U16 [R0+0x1bd00], R28 ;  /* 0x01bd001c00007388 */ /* 0x0043e80000000400 */
[----:B-1----:R-:W2:Y:S01]  /*58dc0*/  LDL.LU R28, [R1+0x4de8] ;  /* 0x004de800011c7983 */ /* 0x002ea20000300800 */
[----:B0-----:R-:W-:-:S04]  /*58dd0*/  LOP3.LUT R29, R29, 0x3f, RZ, 0xc0, !PT ;  /* 0x0000003f1d1d7812 */ /* 0x001fc800078ec0ff */
[----:B------:R-:W-:-:S04]  /*58de0*/  LOP3.LUT R15, R29, 0x40, RZ, 0xfc, !PT ;  /* 0x000000401d0f7812 */ /* 0x000fc800078efcff */
[----:B---3--:R-:W-:Y:S02]  /*58df0*/  ISETP.GE.AND P1, PT, R15, R4, PT ;  /* 0x000000040f00720c */ /* 0x008fe40003f26270 */
[----:B--2---:R-:W-:-:S11]  /*58e00*/  PRMT R28, RZ, 0x7610, R28 ;  /* 0x00007610ff1c7816 */ /* 0x004fd6000000001c */
[----:B------:R-:W2:Y:S04]  /*58e10*/  @!P1 LDG.E.U16 R28, [R6.64] ;  /* 0x00000004061c9981 */ /* 0x000ea8000c1e1500 */
[----:B------:R0:W-:Y:S04]  /*58e20*/  STS.U16 [R0+0x1bd80], R2 ;  /* 0x01bd800200007388 */ /* 0x0001e80000000400 */
[----:B0-----:R-:W3:Y:S01]  /*58e30*/  LDL.LU R0, [R1+0x4de4] ;  /* 0x004de40001007983 */ /* 0x001ee20000300800 */
[----:B------:R-:W3:Y:S03]  /*58e40*/  LDL.LU R2, [R1+0x4de0] ;  /* 0x004de00001027983 */ /* 0x000ee60000300800 */
[----:B--2---:R0:W-:Y:S04]  /*58e50*/  STL [R1+0x410], R28 ;  /* 0x0004101c01007387 */ /* 0x0041e80000100800 */
[----:B0-----:R-:W2:Y:S01]  /*58e60*/  LDL.LU R28, [R1+0x4ddc] ;  /* 0x004ddc00011c7983 */ /* 0x001ea20000300800 */
[----:B------:R-:W2:Y:S02]  /*58e70*/  LDL R6, [R1+0x4218] ;  /* 0x0042180001067983 */ /* 0x000ea40000100800 */
[----:B------:R-:W2:Y:S01]  /*58e80*/  LDL R7, [R1+0x421c] ;  /* 0x00421c0001077983 */ /* 0x000ea20000100800 */
[----:B------:R-:W-:-:S02]  /*58e90*/  ISETP.GE.AND P0, PT, R29, R4, PT ;  /* 0x000000041d00720c */ /* 0x000fc40003f06270 */
[----:B---3--:R-:W-:-:S11]  /*58ea0*/  PRMT R2, RZ, 0x7610, R2 ;  /* 0x00007610ff027816 */ /* 0x008fd60000000002 */
[----:B--2---:R-:W-:-:S04]  /*58eb0*/  @!P0 LOP3.LUT R7, R7, R6, RZ, 0x3c, !PT ;  /* 0x0000000607078212 */ /* 0x004fc800078e3cff */
[----:B------:R-:W-:-:S04]  /*58ec0*/  @!P0 LOP3.LUT R6, R7, R6, RZ, 0x3c, !PT ;  /* 0x0000000607068212 */ /* 0x000fc800078e3cff */
[----:B------:R-:W-:-:S05]  /*58ed0*/  @!P0 LOP3.LUT R7, R7, R6, RZ, 0x3c, !PT ;  /* 0x0000000607078212 */ /* 0x000fca00078e3cff */
[----:B------:R-:W2:Y:S01]  /*58ee0*/  @!P0 LDG.E.U16 R2, [R6.64] ;  /* 0x0000000406028981 */ /* 0x000ea2000c1e1500 */
[----:B------:R-:W-:-:S03]  /*58ef0*/  ISETP.GE.AND P3, PT, R15, R4, PT ;  /* 0x000000040f00720c */ /* 0x000fc60003f66270 */
[----:B--2---:R0:W-:Y:S04]  /*58f00*/  STL [R1+0x3ac], R2 ;  /* 0x0003ac0201007387 */ /* 0x0041e80000100800 */
[----:B0-----:R-:W2:Y:S01]  /*58f10*/  LDL.LU R2, [R1+0x4dd8] ;  /* 0x004dd80001027983 */ /* 0x001ea20000300800 */
[----:B------:R-:W3:Y:S02]  /*58f20*/  LDL R6, [R1+0x4190] ;  /* 0x0041900001067983 */ /* 0x000ee40000100800 */
[----:B------:R-:W3:Y:S01]  /*58f30*/  LDL R7, [R1+0x4194] ;  /* 0x0041940001077983 */ /* 0x000ee20000100800 */
[----:B------:R-:W-:Y:S02]  /*58f40*/  PRMT R28, RZ, 0x7610, R28 ;  /* 0x00007610ff1c7816 */ /* 0x000fe4000000001c */
[----:B---3--:R-:W-:-:S04]  /*58f50*/  @!P3 LOP3.LUT R7, R7, R6, RZ, 0x3c, !PT ;  /* 0x000000060707b212 */ /* 0x008fc800078e3cff */
[----:B------:R-:W-:-:S04]  /*58f60*/  @!P3 LOP3.LUT R6, R7, R6, RZ, 0x3c, !PT ;  /* 0x000000060706b212 */ /* 0x000fc800078e3cff */
[----:B------:R-:W-:-:S05]  /*58f70*/  @!P3 LOP3.LUT R7, R7, R6, RZ, 0x3c, !PT ;  /* 0x000000060707b212 */ /* 0x000fca00078e3cff */
[----:B------:R-:W3:Y:S01]  /*58f80*/  @!P3 LDG.E.U16 R28, [R6.64] ;  /* 0x00000004061cb981 */ /* 0x000ee2000c1e1500 */
[----:B------:R-:W-:-:S03]  /*58f90*/  ISETP.GE.AND P2, PT, R15, R4, PT ;  /* 0x000000040f00720c */ /* 0x000fc60003f46270 */
[----:B---3--:R0:W-:Y:S04]  /*58fa0*/  STL [R1+0x3a8], R28 ;  /* 0x0003a81c01007387 */ /* 0x0081e80000100800 */
[----:B0-----:R-:W3:Y:S01]  /*58fb0*/  LDL.LU R28, [R1+0x4dd4] ;  /* 0x004dd400011c7983 */ /* 0x001ee20000300800 */
[----:B------:R-:W3:Y:S02]  /*58fc0*/  LDL R6, [R1+0x4110] ;  /* 0x0041100001067983 */ /* 0x000ee40000100800 */
[----:B------:R-:W3:Y:S01]  /*58fd0*/  LDL R7, [R1+0x4114] ;  /* 0x0041140001077983 */ /* 0x000ee20000100800 */
[----:B--2---:R-:W-:Y:S02]  /*58fe0*/  PRMT R2, RZ, 0x7610, R2 ;  /* 0x00007610ff027816 */ /* 0x004fe40000000002 */
[----:B---3--:R-:W-:-:S04]  /*58ff0*/  @!P2 LOP3.LUT R7, R7, R6, RZ, 0x3c, !PT ;  /* 0x000000060707a212 */ /* 0x008fc800078e3cff */
        /* <DEDUP_REMOVED lines=432> */
[----:B------:R0:W3:Y:S04]  /*5ab00*/  @!P2 LDG.E.U16 R28, [R6.64] ;  /* 0x00000004061ca981 */ /* 0x0000e8000c1e1500 */
[----:B0-----:R-:W3:Y:S04]  /*5ab10*/  LDL R6, [R1+0x46e4] ;  /* 0x0046e40001067983 */ /* 0x001ee80000100800 */
[----:B------:R-:W3:Y:S01]  /*5ab20*/  LDL R7, [R1+0x46f0] ;  /* 0x0046f00001077983 */ /* 0x000ee20000100800 */
[----:B------:R-:W-:Y:S02]  /*5ab30*/  ISETP.GE.AND P3, PT, R15, R4, PT ;  /* 0x000000040f00720c */ /* 0x000fe40003f66270 */
[----:B--2---:R-:W-:-:S11]  /*5ab40*/  PRMT R2, RZ, 0x7610, R2 ;  /* 0x00007610ff027816 */ /* 0x004fd60000000002 */
[----:B---3--:R-:W-:-:S04]  /*5ab50*/  @!P3 LOP3.LUT R7, R7, R6, RZ, 0x3c, !PT ;  /* 0x000000060707b212 */ /* 0x008fc800078e3cff */
[----:B------:R-:W-:-:S04]  /*5ab60*/  @!P3 LOP3.LUT R6, R7, R6, RZ, 0x3c, !PT ;  /* 0x000000060706b212 */ /* 0x000fc800078e3cff */
[----:B------:R-:W-:-:S05]  /*5ab70*/  @!P3 LOP3.LUT R7, R7, R6, RZ, 0x3c, !PT ;  /* 0x000000060707b212 */ /* 0x000fca00078e3cff */
[----:B------:R-:W2:Y:S04]  /*5ab80*/  @!P3 LDG.E.U16 R2, [R6.64] ;  /* 0x000000040602b981 */ /* 0x000ea8000c1e1500 */
[----:B------:R-:W-:Y:S01]  /*5ab90*/  STL [R1+0x4a10], R28 ;  /* 0x004a101c01007387 */ /* 0x000fe20000100800 */
        /* <DEDUP_REMOVED lines=50> */
[----:B0-----:R-:W2:Y:S04]  /*5aec0*/  LDL R6, [R1+0x4664] ;  /* 0x0046640001067983 */ /* 0x001ea80000100800 */
[----:B------:R-:W2:Y:S01]  /*5aed0*/  LDL R7, [R1+0x4670] ;  /* 0x0046700001077983 */ /* 0x000ea20000100800 */
[----:B------:R-:W-:Y:S02]  /*5aee0*/  ISETP.GE.AND P1, PT, R15, R4, PT ;  /* 0x000000040f00720c */ /* 0x000fe40003f26270 */
[----:B------:R-:W-:-:S11]  /*5aef0*/  PRMT R14, RZ, 0x7610, R14 ;  /* 0x00007610ff0e7816 */ /* 0x000fd6000000000e */
[----:B--2---:R-:W-:-:S04]  /*5af00*/  @!P1 LOP3.LUT R7, R7, R6, RZ, 0x3c, !PT ;  /* 0x0000000607079212 */ /* 0x004fc800078e3cff */
[----:B------:R-:W-:-:S04]  /*5af10*/  @!P1 LOP3.LUT R6, R7, R6, RZ, 0x3c, !PT ;  /* 0x0000000607069212 */ /* 0x000fc800078e3cff */
[----:B------:R-:W-:-:S05]  /*5af20*/  @!P1 LOP3.LUT R7, R7, R6, RZ, 0x3c, !PT ;  /* 0x0000000607079212 */ /* 0x000fca00078e3cff */
[----:B------:R-:W2:Y:S04]  /*5af30*/  @!P1 LDG.E.U16 R14, [R6.64] ;  /* 0x00000004060e9981 */ /* 0x000ea8000c1e1500 */
[----:B---3--:R-:W-:Y:S01]  /*5af40*/  STL [R1+0x4a14], R0 ;  /* 0x004a140001007387 */ /* 0x008fe20000100800 */
        /* <DEDUP_REMOVED lines=649> */
[----:B------:R-:W2:Y:S02]  /*5d7e0*/  LDL R6, [R1+0x4130] ;  /* 0x0041300001067983 */ /* 0x000ea40000100800 */
[----:B------:R-:W2:Y:S03]  /*5d7f0*/  LDL R7, [R1+0x4134] ;  /* 0x0041340001077983 */ /* 0x000ea60000100800 */
[----:B--2---:R-:W-:-:S02]  /*5d800*/  @!P0 LOP3.LUT R7, R7, R6, RZ, 0x3c, !PT ;  /* 0x0000000607078212 */ /* 0x004fc400078e3cff */
[----:B---3--:R-:W-:Y:S02]  /*5d810*/  PRMT R14, RZ, 0x7610, R14 ;  /* 0x00007610ff0e7816 */ /* 0x008fe4000000000e */
        /* <DEDUP_REMOVED lines=21> */
[----:B------:R0:W-:Y:S04]  /*5d970*/  STL [R1+0x1dc], R5 ;  /* 0x0001dc0501007387 */ /* 0x0001e80000100800 */
[----:B0-----:R-:W3:Y:S04]  /*5d980*/  LDL R5, [R1+0x419c] ;  /* 0x00419c0001057983 */ /* 0x001ee80000100800 */
[----:B--2---:R0:W-:Y:S04]  /*5d990*/  STL [R1+0x1d4], R14 ;  /* 0x0001d40e01007387 */ /* 0x0041e80000100800 */
[----:B0-----:R-:W2:Y:S01]  /*5d9a0*/  LDL.LU R14, [R1+0x4c14] ;  /* 0x004c1400010e7983 */ /* 0x001ea20000300800 */
[----:B------:R-:W2:Y:S02]  /*5d9b0*/  LDL R6, [R1+0x4160] ;  /* 0x0041600001067983 */ /* 0x000ea40000100800 */
[----:B------:R-:W2:Y:S01]  /*5d9c0*/  LDL R7, [R1+0x4164] ;  /* 0x0041640001077983 */ /* 0x000ea20000100800 */
[----:B------:R-:W-:-:S02]  /*5d9d0*/  ISETP.GE.AND P2, PT, R15, R4, PT ;  /* 0x000000040f00720c */ /* 0x000fc40003f46270 */
[----:B------:R-:W-:-:S11]  /*5d9e0*/  PRMT R3, RZ, 0x7610, R3 ;  /* 0x00007610ff037816 */ /* 0x000fd60000000003 */
[----:B--2---:R-:W-:-:S04]  /*5d9f0*/  @!P2 LOP3.LUT R7, R7, R6, RZ, 0x3c, !PT ;  /* 0x000000060707a212 */ /* 0x004fc800078e3cff */
[----:B------:R-:W-:-:S04]  /*5da00*/  @!P2 LOP3.LUT R6, R7, R6, RZ, 0x3c, !PT ;  /* 0x000000060706a212 */ /* 0x000fc800078e3cff */
[----:B------:R-:W-:-:S05]  /*5da10*/  @!P2 LOP3.LUT R7, R7, R6, RZ, 0x3c, !PT ;  /* 0x000000060707a212 */ /* 0x000fca00078e3cff */
[----:B------:R-:W2:Y:S01]  /*5da20*/  @!P2 LDG.E.U16 R3, [R6.64] ;  /* 0x000000040603a981 */ /* 0x000ea2000c1e1500 */
[-C--:B------:R-:W-:Y:S02]  /*5da30*/  ISETP.GE.AND P0, PT, R29, R4.reuse, PT ;  /* 0x000000041d00720c */ /* 0x080fe40003f06270 */
[----:B------:R-:W3:Y:S01]  /*5da40*/  LDL.LU R29, [R1+0x4c10] ;  /* 0x004c1000011d7983 */ /* 0x000ee20000300800 */
[----:B------:R-:W-:Y:S01]  /*5da50*/  ISETP.GE.AND P4, PT, R15, R4, PT ;  /* 0x000000040f00720c */ /* 0x000fe20003f86270 */
[----:B--2---:R0:W-:Y:S04]  /*5da60*/  STL [R1+0x1d0], R3 ;  /* 0x0001d00301007387 */ /* 0x0041e80000100800 */
[----:B0-----:R-:W2:Y:S01]  /*5da70*/  LDL.LU R3, [R1+0x4c0c] ;  /* 0x004c0c0001037983 */ /* 0x001ea20000300800 */
[----:B------:R-:W2:Y:S02]  /*5da80*/  LDL R6, [R1+0x41a0] ;  /* 0x0041a00001067983 */ /* 0x000ea40000100800 */
[----:B------:R-:W2:Y:S01]  /*5da90*/  LDL R7, [R1+0x41a4] ;  /* 0x0041a40001077983 */ /* 0x000ea20000100800 */
[----:B------:R-:W-:-:S04]  /*5daa0*/  PRMT R14, RZ, 0x7610, R14 ;  /* 0x00007610ff0e7816 */ /* 0x000fc8000000000e */
[----:B--2---:R-:W-:-:S04]  /*5dab0*/  @!P4 LOP3.LUT R7, R7, R6, RZ, 0x3c, !PT ;  /* 0x000000060707c212 */ /* 0x004fc800078e3cff */
[----:B------:R-:W-:-:S04]  /*5dac0*/  @!P4 LOP3.LUT R6, R7, R6, RZ, 0x3c, !PT ;  /* 0x000000060706c212 */ /* 0x000fc800078e3cff */
[----:B------:R-:W-:-:S05]  /*5dad0*/  @!P4 LOP3.LUT R7, R7, R6, RZ, 0x3c, !PT ;  /* 0x000000060707c212 */ /* 0x000fca00078e3cff */
[----:B------:R-:W2:Y:S01]  /*5dae0*/  @!P4 LDG.E.U16 R14, [R6.64] ;  /* 0x00000004060ec981 */ /* 0x000ea2000c1e1500 */
[CC--:B------:R-:W-:Y:S02]  /*5daf0*/  ISETP.GE.AND P1, PT, R15.reuse, R4.reuse, PT ;  /* 0x000000040f00720c */ /* 0x0c0fe40003f26270 */
[CC--:B------:R-:W-:Y:S02]  /*5db00*/  ISETP.GE.AND P2, PT, R15.reuse, R4.reuse, PT ;  /* 0x000000040f00720c */ /* 0x0c0fe40003f46270 */
[CC--:B------:R-:W-:Y:S02]  /*5db10*/  ISETP.GE.AND P3, PT, R15.reuse, R4.reuse, PT ;  /* 0x000000040f00720c */ /* 0x0c0fe40003f66270 */
[CC--:B------:R-:W-:Y:S02]  /*5db20*/  ISETP.GE.AND P4, PT, R15.reuse, R4.reuse, PT ;  /* 0x000000040f00720c */ /* 0x0c0fe40003f86270 */
[CC--:B------:R-:W-:Y:S02]  /*5db30*/  ISETP.GE.AND P5, PT, R15.reuse, R4.reuse, PT ;  /* 0x000000040f00720c */ /* 0x0c0fe40003fa6270 */
[----:B------:R-:W-:Y:S01]  /*5db40*/  ISETP.GE.AND P6, PT, R15, R4, PT ;  /* 0x000000040f00720c */ /* 0x000fe20003fc6270 */
[----:B--2---:R0:W-:Y:S04]  /*5db50*/  STL [R1+0x1cc], R14 ;  /* 0x0001cc0e01007387 */ /* 0x0041e80000100800 */
[----:B0-----:R-:W2:Y:S01]  /*5db60*/  LDL.LU R14, [R1+0x4c08] ;  /* 0x004c0800010e7983 */ /* 0x001ea20000300800 */
[----:B------:R-:W2:Y:S02]  /*5db70*/  LDL.LU R15, [R1+0x4c04] ;  /* 0x004c0400010f7983 */ /* 0x000ea40000300800 */
[----:B------:R-:W3:Y:S02]  /*5db80*/  LDL R4, [R1+0x4198] ;  /* 0x0041980001047983 */ /* 0x000ee40000100800 */
[----:B---3--:R-:W-:-:S02]  /*5db90*/  @!P0 LOP3.LUT R5, R5, R4, RZ, 0x3c, !PT ;  /* 0x0000000405058212 */ /* 0x008fc400078e3cff */
[----:B--2---:R-:W-:Y:S02]  /*5dba0*/  PRMT R14, RZ, 0x7610, R14 ;  /* 0x00007610ff0e7816 */ /* 0x004fe4000000000e */
[----:B------:R-:W-:-:S04]  /*5dbb0*/  @!P0 LOP3.LUT R4, R5, R4, RZ, 0x3c, !PT ;  /* 0x0000000405048212 */ /* 0x000fc800078e3cff */
[----:B------:R-:W-:-:S05]  /*5dbc0*/  @!P0 LOP3.LUT R5, R5, R4, RZ, 0x3c, !PT ;  /* 0x0000000405058212 */ /* 0x000fca00078e3cff */
[----:B------:R-:W2:Y:S04]  /*5dbd0*/  @!P0 LDG.E.U16 R14, [R4.64] ;  /* 0x00000004040e8981 */ /* 0x000ea8000c1e1500 */
[----:B--2---:R0:W-:Y:S04]  /*5dbe0*/  STL [R1+0x1c8], R14 ;  /* 0x0001c80e01007387 */ /* 0x0041e80000100800 */
[----:B0-----:R-:W2:Y:S01]  /*5dbf0*/  LDL.LU R14, [R1+0x4c00] ;  /* 0x004c0000010e7983 */ /* 0x001ea20000300800 */
[----:B------:R-:W3:Y:S02]  /*5dc00*/  LDL R4, [R1+0x4118] ;  /* 0x0041180001047983 */ /* 0x000ee40000100800 */
[----:B------:R-:W3:Y:S01]  /*5dc10*/  LDL R5, [R1+0x411c] ;  /* 0x00411c0001057983 */ /* 0x000ee20000100800 */
[----:B------:R-:W-:-:S02]  /*5dc20*/  PRMT R15, RZ, 0x7610, R15 ;  /* 0x00007610ff0f7816 */ /* 0x000fc4000000000f */
[----:B---3--:R-:W-:-:S04]  /*5dc30*/  @!P0 LOP3.LUT R5, R5, R4, RZ, 0x3c, !PT ;  /* 0x0000000405058212 */ /* 0x008fc800078e3cff */
[----:B------:R-:W-:-:S04]  /*5dc40*/  @!P0 LOP3.LUT R4, R5, R4, RZ, 0x3c, !PT ;  /* 0x0000000405048212 */ /* 0x000fc800078e3cff */
[----:B------:R-:W-:-:S05]  /*5dc50*/  @!P0 LOP3.LUT R5, R5, R4, RZ, 0x3c, !PT ;  /* 0x0000000405058212 */ /* 0x000fca00078e3cff */
[----:B------:R-:W3:Y:S04]  /*5dc60*/  @!P0 LDG.E.U16 R15, [R4.64] ;  /* 0x00000004040f8981 */ /* 0x000ee8000c1e1500 */
[----:B---3--:R0:W-:Y:S04]  /*5dc70*/  STL [R1+0x1ac], R15 ;  /* 0x0001ac0f01007387 */ /* 0x0081e80000100800 */
[----:B0-----:R-:W3:Y:S01]  /*5dc80*/  LDL.LU R15, [R1+0x4bfc] ;  /* 0x004bfc00010f7983 */ /* 0x001ee20000300800 */
[----:B------:R-:W3:Y:S02]  /*5dc90*/  LDL R4, [R1+0x4098] ;  /* 0x0040980001047983 */ /* 0x000ee40000100800 */
[----:B------:R-:W3:Y:S01]  /*5dca0*/  LDL R5, [R1+0x409c] ;  /* 0x00409c0001057983 */ /* 0x000ee20000100800 */
[----:B--2---:R-:W-:-:S02]  /*5dcb0*/  PRMT R14, RZ, 0x7610, R14 ;  /* 0x00007610ff0e7816 */ /* 0x004fc4000000000e */
[----:B---3--:R-:W-:-:S04]  /*5dcc0*/  @!P0 LOP3.LUT R5, R5, R4, RZ, 0x3c, !PT ;  /* 0x0000000405058212 */ /* 0x008fc800078e3cff */
        /* <DEDUP_REMOVED lines=104> */
[----:B------:R-:W2:Y:S02]  /*5e350*/  LDL R4, [R1+0x477c] ;  /* 0x00477c0001047983 */ /* 0x000ea40000100800 */
[----:B------:R-:W2:Y:S01]  /*5e360*/  LDL R5, [R1+0x4788] ;  /* 0x0047880001057983 */ /* 0x000ea20000100800 */
[----:B------:R-:W-:-:S02]  /*5e370*/  PRMT R12, RZ, 0x7610, R12 ;  /* 0x00007610ff0c7816 */ /* 0x000fc4000000000c */
[----:B--2---:R-:W-:-:S04]  /*5e380*/  @!P0 LOP3.LUT R5, R5, R4, RZ, 0x3c, !PT ;  /* 0x0000000405058212 */ /* 0x004fc800078e3cff */
[----:B------:R-:W-:-:S04]  /*5e390*/  @!P0 LOP3.LUT R4, R5, R4, RZ, 0x3c, !PT ;  /* 0x0000000405048212 */ /* 0x000fc800078e3cff */
[----:B------:R-:W-:-:S05]  /*5e3a0*/  @!P0 LOP3.LUT R5, R5, R4, RZ, 0x3c, !PT ;  /* 0x0000000405058212 */ /* 0x000fca00078e3cff */
[----:B------:R0:W2:Y:S04]  /*5e3b0*/  @!P0 LDG.E.U16 R12, [R4.64] ;  /* 0x00000004040c8981 */ /* 0x0000a8000c1e1500 */
[----:B0-----:R-:W2:Y:S04]  /*5e3c0*/  LDL R4, [R1+0x4188] ;  /* 0x0041880001047983 */ /* 0x001ea80000100800 */
[----:B------:R-:W2:Y:S01]  /*5e3d0*/  LDL R5, [R1+0x418c] ;  /* 0x00418c0001057983 */ /* 0x000ea20000100800 */
[----:B------:R-:W-:Y:S02]  /*5e3e0*/  PRMT R14, RZ, 0x7610, R14 ;  /* 0x00007610ff0e7816 */ /* 0x000fe4000000000e */
[----:B--2---:R-:W-:-:S04]  /*5e3f0*/  @!P0 LOP3.LUT R5, R5, R4, RZ, 0x3c, !PT ;  /* 0x0000000405058212 */ /* 0x004fc800078e3cff */
[----:B------:R-:W-:-:S04]  /*5e400*/  @!P0 LOP3.LUT R4, R5, R4, RZ, 0x3c, !PT ;  /* 0x0000000405048212 */ /* 0x000fc800078e3cff */
[----:B------:R-:W-:-:S05]  /*5e410*/  @!P0 LOP3.LUT R5, R5, R4, RZ, 0x3c, !PT ;  /* 0x0000000405058212 */ /* 0x000fca00078e3cff */
[----:B------:R-:W2:Y:S04]  /*5e420*/  @!P0 LDG.E.U16 R14, [R4.64] ;  /* 0x00000004040e8981 */ /* 0x000ea8000c1e1500 */
[----:B------:R-:W-:Y:S04]  /*5e430*/  STL [R1+0x4aa8], R12 ;  /* 0x004aa80c01007387 */ /* 0x000fe80000100800 */
[----:B--2---:R0:W-:Y:S04]  /*5e440*/  STL [R1+0x190], R14 ;  /* 0x0001900e01007387 */ /* 0x0041e80000100800 */
[----:B0-----:R-:W2:Y:S01]  /*5e450*/  LDL.LU R14, [R1+0x4bc8] ;  /* 0x004bc800010e7983 */ /* 0x001ea20000300800 */
[----:B------:R-:W2:Y:S02]  /*5e460*/  LDL R4, [R1+0x4108] ;  /* 0x0041080001047983 */ /* 0x000ea40000100800 */
[----:B------:R-:W2:Y:S01]  /*5e470*/  LDL R5, [R1+0x410c] ;  /* 0x00410c0001057983 */ /* 0x000ea20000100800 */
[----:B---3--:R-:W-:-:S02]  /*5e480*/  PRMT R15, RZ, 0x7610, R15 ;  /* 0x00007610ff0f7816 */ /* 0x008fc4000000000f */
[----:B--2---:R-:W-:-:S04]  /*5e490*/  @!P0 LOP3.LUT R5, R5, R4, RZ, 0x3c, !PT ;  /* 0x0000000405058212 */ /* 0x004fc800078e3cff */
        /* <DEDUP_REMOVED lines=11> */
[----:B------:R0:W3:Y:S04]  /*5e550*/  @!P0 LDG.E.U16 R7, [R4.64] ;  /* 0x0000000404078981 */ /* 0x0000e8000c1e1500 */
[----:B0-----:R-:W3:Y:S04]  /*5e560*/  LDL R4, [R1+0x4008] ;  /* 0x0040080001047983 */ /* 0x001ee80000100800 */
[----:B------:R-:W3:Y:S01]  /*5e570*/  LDL R5, [R1+0x400c] ;  /* 0x00400c0001057983 */ /* 0x000ee20000100800 */
[----:B--2---:R-:W-:Y:S02]  /*5e580*/  PRMT R15, RZ, 0x7610, R15 ;  /* 0x00007610ff0f7816 */ /* 0x004fe4000000000f */
        /* <DEDUP_REMOVED lines=10> */
[----:B------:R-:W-:-:S02]  /*5e630*/  PRMT R14, RZ, 0x7610, R14 ;  /* 0x00007610ff0e7816 */ /* 0x000fc4000000000e */
[----:B--2---:R-:W-:-:S04]  /*5e640*/  @!P0 LOP3.LUT R5, R5, R4, RZ, 0x3c, !PT ;  /* 0x0000000405058212 */ /* 0x004fc800078e3cff */
[----:B------:R-:W-:-:S04]  /*5e650*/  @!P0 LOP3.LUT R4, R5, R4, RZ, 0x3c, !PT ;  /* 0x0000000405048212 */ /* 0x000fc800078e3cff */
[----:B------:R-:W-:-:S05]  /*5e660*/  @!P0 LOP3.LUT R5, R5, R4, RZ, 0x3c, !PT ;  /* 0x0000000405058212 */ /* 0x000fca00078e3cff */
[----:B------:R-:W2:Y:S04]  /*5e670*/  @!P0 LDG.E.U16 R14, [R4.64] ;  /* 0x00000004040e8981 */ /* 0x000ea8000c1e1500 */
        /* <DEDUP_REMOVED lines=26> */
[----:B------:R-:W2:Y:S01]  /*5e820*/  @!P0 LDG.E.U16 R15, [R4.64] ;  /* 0x00000004040f8981 */ /* 0x000ea2000c1e1500 */
[----:B------:R-:W-:-:S03]  /*5e830*/  PRMT R6, RZ, 0x7610, R6 ;  /* 0x00007610ff067816 */ /* 0x000fc60000000006 */
[----:B--2---:R0:W-:Y:S04]  /*5e840*/  STL [R1+0x174], R15 ;  /* 0x0001740f01007387 */ /* 0x0041e80000100800 */
[----:B0-----:R-:W2:Y:S01]  /*5e850*/  LDL.LU R15, [R1+0x4bb0] ;  /* 0x004bb000010f7983 */ /* 0x001ea20000300800 */
[----:B------:R-:W2:Y:S02]  /*5e860*/  LDL R5, [R1+0x448c] ;  /* 0x00448c0001057983 */ /* 0x000ea40000100800 */
[----:B---3--:R-:W-:Y:S02]  /*5e870*/  @!P0 IMAD.MOV.U32 R4, RZ, RZ, R7 ;  /* 0x000000ffff048224 */ /* 0x008fe400078e0007 */
[----:B------:R-:W3:Y:S04]  /*5e880*/  LDL R7, [R1+0x478c] ;  /* 0x00478c0001077983 */ /* 0x000ee80000100800 */
[----:B--2---:R0:W2:Y:S04]  /*5e890*/  @!P0 LDG.E.U16 R6, [R4.64] ;  /* 0x0000000404068981 */ /* 0x0040a8000c1e1500 */
[----:B0-----:R-:W2:Y:S04]  /*5e8a0*/  LDL R4, [R1+0x450c] ;  /* 0x00450c0001047983 */ /* 0x001ea80000100800 */
[----:B------:R-:W2:Y:S01]  /*5e8b0*/  LDL R5, [R1+0x4518] ;  /* 0x0045180001057983 */ /* 0x000ea20000100800 */
[----:B------:R-:W-:-:S02]  /*5e8c0*/  PRMT R15, RZ, 0x7610, R15 ;  /* 0x00007610ff0f7816 */ /* 0x000fc4000000000f */
[----:B--2---:R-:W-:-:S04]  /*5e8d0*/  @!P0 LOP3.LUT R5, R5, R4, RZ, 0x3c, !PT ;  /* 0x0000000405058212 */ /* 0x004fc800078e3cff */
        /* <DEDUP_REMOVED lines=41> */
[----:B------:R-:W-:-:S06]  /*5eb70*/  PRMT R11, RZ, 0x7610, R11 ;  /* 0x00007610ff0b7816 */ /* 0x000fcc000000000b */
[----:B---3--:R0:W3:Y:S04]  /*5eb80*/  @!P0 LDG.E.U16 R11, [R6.64] ;  /* 0x00000004060b8981 */ /* 0x0080e8000c1e1500 */
[----:B--2---:R1:W-:Y:S04]  /*5eb90*/  STL [R1+0x4c], R15 ;  /* 0x00004c0f01007387 */ /* 0x0043e80000100800 */
[----:B-1----:R-:W2:Y:S01]  /*5eba0*/  LDL.LU R15, [R1+0x4b9c] ;  /* 0x004b9c00010f7983 */ /* 0x002ea20000300800 */
[----:B0-----:R-:W2:Y:S02]  /*5ebb0*/  LDL R6, [R1+0x47ec] ;  /* 0x0047ec0001067983 */ /* 0x001ea40000100800 */
[----:B------:R-:W2:Y:S01]  /*5ebc0*/  LDL R7, [R1+0x47f8] ;  /* 0x0047f80001077983 */ /* 0x000ea20000100800 */
[----:B------:R-:W-:Y:S01]  /*5ebd0*/  PRMT R4, RZ, 0x7610, R4 ;  /* 0x00007610ff047816 */ /* 0x000fe20000000004 */
[----:B---3--:R-:W-:Y:S01]  /*5ebe0*/  STL [R1+0x4aa4], R11 ;  /* 0x004aa40b01007387 */ /* 0x008fe20000100800 */
[----:B--2---:R-:W-:-:S04]  /*5ebf0*/  @!P0 LOP3.LUT R7, R7, R6, RZ, 0x3c, !PT ;  /* 0x0000000607078212 */ /* 0x004fc800078e3cff */
[----:B------:R-:W-:-:S04]  /*5ec00*/  @!P0 LOP3.LUT R6, R7, R6, RZ, 0x3c, !PT ;  /* 0x0000000607068212 */ /* 0x000fc800078e3cff */
[----:B------:R-:W-:-:S05]  /*5ec10*/  @!P0 LOP3.LUT R7, R7, R6, RZ, 0x3c, !PT ;  /* 0x0000000607078212 */ /* 0x000fca00078e3cff */
[----:B------:R0:W2:Y:S04]  /*5ec20*/  @!P0 LDG.E.U16 R4, [R6.64] ;  /* 0x0000000406048981 */ /* 0x0000a8000c1e1500 */
[----:B0-----:R-:W3:Y:S04]  /*5ec30*/  LDL R6, [R1+0x41b0] ;  /* 0x0041b00001067983 */ /* 0x001ee80000100800 */
[----:B------:R-:W3:Y:S01]  /*5ec40*/  LDL R7, [R1+0x41b4] ;  /* 0x0041b40001077983 */ /* 0x000ee20000100800 */
[----:B------:R-:W-:Y:S02]  /*5ec50*/  PRMT R15, RZ, 0x7610, R15 ;  /* 0x00007610ff0f7816 */ /* 0x000fe4000000000f */
[----:B---3--:R-:W-:-:S04]  /*5ec60*/  @!P3 LOP3.LUT R7, R7, R6, RZ, 0x3c, !PT ;  /* 0x000000060707b212 */ /* 0x008fc800078e3cff */
[----:B------:R-:W-:-:S04]  /*5ec70*/  @!P3 LOP3.LUT R6, R7, R6, RZ, 0x3c, !PT ;  /* 0x000000060706b212 */ /* 0x000fc800078e3cff */
[----:B------:R-:W-:-:S05]  /*5ec80*/  @!P3 LOP3.LUT R7, R7, R6, RZ, 0x3c, !PT ;  /* 0x000000060707b212 */ /* 0x000fca00078e3cff */
[----:B------:R-:W3:Y:S04]  /*5ec90*/  @!P3 LDG.E.U16 R15, [R6.64] ;  /* 0x00000004060fb981 */ /* 0x000ee8000c1e1500 */
[----:B--2---:R-:W-:Y:S04]  /*5eca0*/  STL [R1+0x4a28], R4 ;  /* 0x004a280401007387 */ /* 0x004fe80000100800 */
[----:B---3--:R0:W-:Y:S04]  /*5ecb0*/  STL [R1+0x158], R15 ;  /* 0x0001580f01007387 */ /* 0x0081e80000100800 */
        /* <DEDUP_REMOVED lines=141> */
[----:B------:R-:W-:Y:S04]  /*5f590*/  STL [R1+0x4a2c], R4 ;  /* 0x004a2c0401007387 */ /* 0x000fe80000100800 */
        /* <DEDUP_REMOVED lines=45> */
[----:B0-----:R-:W2:Y:S04]  /*5f870*/  LDL R6, [R1+0x4078] ;  /* 0x0040780001067983 */ /* 0x001ea80000100800 */
[----:B------:R-:W2:Y:S01]  /*5f880*/  LDL R7, [R1+0x407c] ;  /* 0x00407c0001077983 */ /* 0x000ea20000100800 */
[----:B------:R-:W-:Y:S02]  /*5f890*/  PRMT R14, RZ, 0x7610, R14 ;  /* 0x00007610ff0e7816 */ /* 0x000fe4000000000e */
[----:B--2---:R-:W-:-:S04]  /*5f8a0*/  @!P0 LOP3.LUT R7, R7, R6, RZ, 0x3c, !PT ;  /* 0x0000000607078212 */ /* 0x004fc800078e3cff */
[----:B------:R-:W-:-:S04]  /*5f8b0*/  @!P0 LOP3.LUT R6, R7, R6, RZ, 0x3c, !PT ;  /* 0x0000000607068212 */ /* 0x000fc800078e3cff */
[----:B------:R-:W-:-:S05]  /*5f8c0*/  @!P0 LOP3.LUT R7, R7, R6, RZ, 0x3c, !PT ;  /* 0x0000000607078212 */ /* 0x000fca00078e3cff */
[----:B------:R-:W2:Y:S04]  /*5f8d0*/  @!P0 LDG.E.U16 R14, [R6.64] ;  /* 0x00000004060e8981 */ /* 0x000ea8000c1e1500 */
[----:B---3--:R-:W-:Y:S04]  /*5f8e0*/  STL [R1+0x4a30], R2 ;  /* 0x004a300201007387 */ /* 0x008fe80000100800 */
        /* <DEDUP_REMOVED lines=41> */
[----:B------:R-:W-:Y:S01]  /*5fb80*/  @!P0 LOP3.LUT R7, R7, R6, RZ, 0x3c, !PT ;  /* 0x0000000607078212 */ /* 0x000fe200078e3cff */
[----:B------:R-:W-:Y:S04]  /*5fb90*/  STL [R1+0x4a5c], R2 ;  /* 0x004a5c0201007387 */ /* 0x000fe80000100800 */
[----:B------:R0:W2:Y:S04]  /*5fba0*/  @!P0 LDG.E.U16 R0, [R6.64] ;  /* 0x0000000406008981 */ /* 0x0000a8000c1e1500 */
[----:B0-----:R-:W2:Y:S04]  /*5fbb0*/  LDL R6, [R1+0x3ffc] ;  /* 0x003ffc0001067983 */ /* 0x001ea80000100800 */
[----:B------:R-:W2:Y:S01]  /*5fbc0*/  LDL R7, [R1+0x4230] ;  /* 0x0042300001077983 */ /* 0x000ea20000100800 */
[----:B------:R-:W-:-:S02]  /*5fbd0*/  PRMT R14, RZ, 0x7610, R14 ;  /* 0x00007610ff0e7816 */ /* 0x000fc4000000000e */
        /* <DEDUP_REMOVED lines=46> */
[----:B------:R-:W-:Y:S01]  /*5fec0*/  @!P0 LOP3.LUT R7, R7, R6, RZ, 0x3c, !PT ;  /* 0x0000000607078212 */ /* 0x000fe200078e3cff */
[----:B---3--:R-:W-:Y:S04]  /*5fed0*/  STL [R1+0x4a60], R4 ;  /* 0x004a600401007387 */ /* 0x008fe80000100800 */
[----:B------:R0:W2:Y:S04]  /*5fee0*/  @!P0 LDG.E.U16 R28, [R6.64] ;  /* 0x00000004061c8981 */ /* 0x0000a8000c1e1500 */
[----:B0-----:R-:W3:Y:S04]  /*5fef0*/  LDL R6, [R1+0x4294] ;  /* 0x0042940001067983 */ /* 0x001ee80000100800 */
[----:B------:R-:W3:Y:S01]  /*5ff00*/  LDL R7, [R1+0x42b0] ;  /* 0x0042b00001077983 */ /* 0x000ee20000100800 */
[----:B------:R-:W-:-:S02]  /*5ff10*/  PRMT R14, RZ, 0x7610, R14 ;  /* 0x00007610ff0e7816 */ /* 0x000fc4000000000e */
        /* <DEDUP_REMOVED lines=115> */
[----:B---3--:R-:W-:Y:S02]  /*60650*/  PRMT R15, RZ, 0x7610, R15 ;  /* 0x00007610ff0f7816 */ /* 0x008fe4000000000f */
        /* <DEDUP_REMOVED lines=47> */
[----:B--2---:R0:W-:Y:S04]  /*60950*/  STL [R1+0x8c], R15 ;  /* 0x00008c0f01007387 */ /* 0x0041e80000100800 */
[----:B0-----:R-:W2:Y:S04]  /*60960*/  LDL R15, [R1+0x47b8] ;  /* 0x0047b800010f7983 */ /* 0x001ea80000100800 */
        /* <DEDUP_REMOVED lines=35> */
[----:B------:R-:W2:Y:S01]  /*60ba0*/  @!P0 LDG.E.U16 R14, [R6.64] ;  /* 0x00000004060e8981 */ /* 0x000ea2000c1e1500 */
[----:B------:R-:W-:-:S03]  /*60bb0*/  PRMT R9, RZ, 0x7610, R9 ;  /* 0x00007610ff097816 */ /* 0x000fc60000000009 */
[----:B--2---:R0:W-:Y:S04]  /*60bc0*/  STL [R1+0x20], R14 ;  /* 0x0000200e01007387 */ /* 0x0041e80000100800 */
[----:B0-----:R-:W2:Y:S01]  /*60bd0*/  LDL.LU R14, [R1+0x4ad8] ;  /* 0x004ad800010e7983 */ /* 0x001ea20000300800 */
[----:B------:R-:W3:Y:S02]  /*60be0*/  LDL R7, [R1+0x47ac] ;  /* 0x0047ac0001077983 */ /* 0x000ee40000100800 */
[----:B------:R-:W-:Y:S02]  /*60bf0*/  @!P0 IMAD.MOV.U32 R6, RZ, RZ, R15 ;  /* 0x000000ffff068224 */ /* 0x000fe400078e000f */
[----:B------:R-:W2:Y:S04]  /*60c00*/  LDL R15, [R1+0x45c8] ;  /* 0x0045c800010f7983 */ /* 0x000ea80000100800 */
[----:B---3--:R0:W3:Y:S04]  /*60c10*/  @!P0 LDG.E.U16 R9, [R6.64] ;  /* 0x0000000406098981 */ /* 0x0080e8000c1e1500 */
[----:B0-----:R-:W3:Y:S04]  /*60c20*/  LDL R6, [R1+0x4334] ;  /* 0x0043340001067983 */ /* 0x001ee80000100800 */
[----:B------:R-:W3:Y:S01]  /*60c30*/  LDL R7, [R1+0x4350] ;  /* 0x0043500001077983 */ /* 0x000ee20000100800 */
[----:B--2---:R-:W-:-:S02]  /*60c40*/  PRMT R14, RZ, 0x7610, R14 ;  /* 0x00007610ff0e7816 */ /* 0x004fc4000000000e */
        /* <DEDUP_REMOVED lines=45> */
[----:B------:R-:W-:Y:S01]  /*60f20*/  @!P0 IMAD.MOV.U32 R6, RZ, RZ, R15 ;  /* 0x000000ffff068224 */ /* 0x000fe200078e000f */
[----:B------:R-:W-:Y:S01]  /*60f30*/  PRMT R3, RZ, 0x7610, R3 ;  /* 0x00007610ff037816 */ /* 0x000fe20000000003 */
[----:B------:R-:W2:Y:S04]  /*60f40*/  LDL R15, [R1+0x42f0] ;  /* 0x0042f000010f7983 */ /* 0x000ea80000100800 */
[----:B---3--:R0:W3:Y:S04]  /*60f50*/  @!P0 LDG.E.U16 R28, [R6.64] ;  /* 0x00000004061c8981 */ /* 0x0080e8000c1e1500 */
[----:B0-----:R-:W2:Y:S04]  /*60f60*/  LDL R6, [R1+0x463c] ;  /* 0x00463c0001067983 */ /* 0x001ea80000100800 */
[----:B------:R-:W2:Y:S02]  /*60f70*/  LDL R7, [R1+0x4648] ;  /* 0x0046480001077983 */ /* 0x000ea40000100800 */
[----:B--2---:R-:W-:-:S04]  /*60f80*/  @!P0 LOP3.LUT R7, R7, R6, RZ, 0x3c, !PT ;  /* 0x0000000607078212 */ /* 0x004fc800078e3cff */
[----:B------:R-:W-:-:S04]  /*60f90*/  @!P0 LOP3.LUT R6, R7, R6, RZ, 0x3c, !PT ;  /* 0x0000000607068212 */ /* 0x000fc800078e3cff */
[----:B------:R-:W-:-:S05]  /*60fa0*/  @!P0 LOP3.LUT R7, R7, R6, RZ, 0x3c, !PT ;  /* 0x0000000607078212 */ /* 0x000fca00078e3cff */
[----:B------:R-:W2:Y:S04]  /*60fb0*/  @!P0 LDG.E.U16 R3, [R6.64] ;  /* 0x0000000406038981 */ /* 0x000ea8000c1e1500 */
[----:B---3--:R0:W-:Y:S04]  /*60fc0*/  STL [R1+0x4a80], R28 ;  /* 0x004a801c01007387 */ /* 0x0081e80000100800 */
        /* <DEDUP_REMOVED lines=14> */
[----:B---3--:R-:W-:Y:S01]  /*610b0*/  @!P0 IMAD.MOV.U32 R6, RZ, RZ, R28 ;  /* 0x000000ffff068224 */ /* 0x008fe200078e001c */
[----:B------:R-:W-:Y:S01]  /*610c0*/  PRMT R8, RZ, 0x7610, R8 ;  /* 0x00007610ff087816 */ /* 0x000fe20000000008 */
[----:B------:R-:W3:Y:S04]  /*610d0*/  LDL R28, [R1+0x4458] ;  /* 0x00445800011c7983 */ /* 0x000ee80000100800 */
[----:B--2---:R0:W2:Y:S04]  /*610e0*/  @!P0 LDG.E.U16 R29, [R6.64] ;  /* 0x00000004061d8981 */ /* 0x0040a8000c1e1500 */
[----:B0-----:R-:W2:Y:S04]  /*610f0*/  LDL R6, [R1+0x47bc] ;  /* 0x0047bc0001067983 */ /* 0x001ea80000100800 */
[----:B------:R-:W2:Y:S02]  /*61100*/  LDL R7, [R1+0x47c8] ;  /* 0x0047c80001077983 */ /* 0x000ea40000100800 */
[----:B--2---:R-:W-:-:S04]  /*61110*/  @!P0 LOP3.LUT R7, R7, R6, RZ, 0x3c, !PT ;  /* 0x0000000607078212 */ /* 0x004fc800078e3cff */
[----:B------:R-:W-:-:S04]  /*61120*/  @!P0 LOP3.LUT R6, R7, R6, RZ, 0x3c, !PT ;  /* 0x0000000607068212 */ /* 0x000fc800078e3cff */
[----:B------:R-:W-:Y:S01]  /*61130*/  @!P0 LOP3.LUT R7, R7, R6, RZ, 0x3c, !PT ;  /* 0x0000000607078212 */ /* 0x000fe200078e3cff */
[----:B------:R-:W-:Y:S04]  /*61140*/  STL [R1+0x4a84], R29 ;  /* 0x004a841d01007387 */ /* 0x000fe80000100800 */
[----:B------:R0:W2:Y:S04]  /*61150*/  @!P0 LDG.E.U16 R8, [R6.64] ;  /* 0x0000000406088981 */ /* 0x0000a8000c1e1500 */
[----:B0-----:R-:W3:Y:S01]  /*61160*/  LDL R7, [R1+0x42d4] ;  /* 0x0042d40001077983 */ /* 0x001ee20000100800 */
[----:B------:R-:W-:Y:S01]  /*61170*/  PRMT R14, RZ, 0x7610, R14 ;  /* 0x00007610ff0e7816 */ /* 0x000fe2000000000e */
[----:B------:R-:W-:-:S02]  /*61180*/  @!P0 IMAD.MOV.U32 R6, RZ, RZ, R15 ;  /* 0x000000ffff068224 */ /* 0x000fc400078e000f */
[----:B--2---:R-:W-:Y:S01]  /*61190*/  STL [R1+0x4a88], R8 ;  /* 0x004a880801007387 */ /* 0x004fe20000100800 */
[----:B------:R-:W-:Y:S01]  /*611a0*/  PRMT R9, RZ, 0x7610, R9 ;  /* 0x00007610ff097816 */ /* 0x000fe20000000009 */
[----:B------:R-:W2:Y:S02]  /*611b0*/  LDL R15, [R1+0x454c] ;  /* 0x00454c00010f7983 */ /* 0x000ea40000100800 */
[----:B---3--:R0:W3:Y:S04]  /*611c0*/  @!P0 LDG.E.U16 R14, [R6.64] ;  /* 0x00000004060e8981 */ /* 0x0080e8000c1e1500 */
[----:B0-----:R-:W2:Y:S04]  /*611d0*/  LDL R6, [R1+0x4344] ;  /* 0x0043440001067983 */ /* 0x001ea80000100800 */
[----:B------:R-:W2:Y:S02]  /*611e0*/  LDL R7, [R1+0x4360] ;  /* 0x0043600001077983 */ /* 0x000ea40000100800 */
[----:B--2---:R-:W-:-:S04]  /*611f0*/  @!P0 LOP3.LUT R7, R7, R6, RZ, 0x3c, !PT ;  /* 0x0000000607078212 */ /* 0x004fc800078e3cff */
[----:B------:R-:W-:-:S04]  /*61200*/  @!P0 LOP3.LUT R6, R7, R6, RZ, 0x3c, !PT ;  /* 0x0000000607068212 */ /* 0x000fc800078e3cff */
[----:B------:R-:W-:Y:S01]  /*61210*/  @!P0 LOP3.LUT R7, R7, R6, RZ, 0x3c, !PT ;  /* 0x0000000607078212 */ /* 0x000fe200078e3cff */
[----:B---3--:R0:W-:Y:S04]  /*61220*/  STL [R1+0x48], R14 ;  /* 0x0000480e01007387 */ /* 0x0081e80000100800 */
[----:B------:R1:W2:Y:S01]  /*61230*/  @!P0 LDG.E.U16 R9, [R6.64] ;  /* 0x0000000406098981 */ /* 0x0002a2000c1e1500 */
[----:B------:R-:W-:-:S03]  /*61240*/  PRMT R3, RZ, 0x7610, R3 ;  /* 0x00007610ff037816 */ /* 0x000fc60000000003 */
[----:B0-----:R-:W3:Y:S04]  /*61250*/  LDL R14, [R1+0x4558] ;  /* 0x00455800010e7983 */ /* 0x001ee80000100800 */
[----:B-1----:R-:W2:Y:S04]  /*61260*/  LDL R6, [R1+0x43cc] ;  /* 0x0043cc0001067983 */ /* 0x002ea80000100800 */
[----:B------:R-:W2:Y:S02]  /*61270*/  LDL R7, [R1+0x43d8] ;  /* 0x0043d80001077983 */ /* 0x000ea40000100800 */
        /* <DEDUP_REMOVED lines=8> */
[----:B------:R-:W2:Y:S01]  /*61300*/  LDL R7, [R1+0x444c] ;  /* 0x00444c0001077983 */ /* 0x000ea20000100800 */
[----:B------:R-:W-:Y:S01]  /*61310*/  PRMT R12, RZ, 0x7610, R12 ;  /* 0x00007610ff0c7816 */ /* 0x000fe2000000000c */
[----:B------:R-:W-:Y:S01]  /*61320*/  @!P0 IMAD.MOV.U32 R6, RZ, RZ, R28 ;  /* 0x000000ffff068224 */ /* 0x000fe200078e001c */
[----:B------:R-:W-:Y:S01]  /*61330*/  PRMT R27, RZ, 0x7610, R27 ;  /* 0x00007610ff1b7816 */ /* 0x000fe2000000001b */
        /* <DEDUP_REMOVED lines=8> */
[----:B------:R3:W2:Y:S02]  /*613c0*/  @!P0 LDG.E.U16 R3, [R6.64] ;  /* 0x0000000406038981 */ /* 0x0006a4000c1e1500 */
[----:B---3--:R-:W-:Y:S02]  /*613d0*/  @!P0 IMAD.MOV.U32 R6, RZ, RZ, R14 ;  /* 0x000000ffff068224 */ /* 0x008fe400078e000e */
[----:B------:R-:W-:-:S05]  /*613e0*/  @!P0 IMAD.MOV.U32 R7, RZ, RZ, R15 ;  /* 0x000000ffff078224 */ /* 0x000fca00078e000f */
[----:B------:R-:W3:Y:S04]  /*613f0*/  @!P0 LDG.E.U16 R27, [R6.64] ;  /* 0x00000004061b8981 */ /* 0x000ee8000c1e1500 */
[----:B------:R0:W-:Y:S04]  /*61400*/  STL [R1+0x3c], R12 ;  /* 0x00003c0c01007387 */ /* 0x0001e80000100800 */
[----:B0-----:R-:W4:Y:S04]  /*61410*/  LDL R12, [R1+0x46d8] ;  /* 0x0046d800010c7983 */ /* 0x001f280000100800 */
[----:B--2---:R0:W-:Y:S04]  /*61420*/  STL [R1+0x38], R3 ;  /* 0x0000380301007387 */ /* 0x0041e80000100800 */
[----:B0-----:R-:W2:Y:S01]  /*61430*/  LDL.LU R3, [R1+0x4ab4] ;  /* 0x004ab40001037983 */ /* 0x001ea20000300800 */
[----:B------:R-:W4:Y:S02]  /*61440*/  LDL R15, [R1+0x474c] ;  /* 0x00474c00010f7983 */ /* 0x000f240000100800 */
[----:B------:R-:W4:Y:S01]  /*61450*/  LDL R14, [R1+0x4758] ;  /* 0x00475800010e7983 */ /* 0x000f220000100800 */
[----:B---3--:R0:W-:Y:S04]  /*61460*/  STL [R1+0x34], R27 ;  /* 0x0000341b01007387 */ /* 0x0081e80000100800 */
[----:B0-----:R-:W3:Y:S01]  /*61470*/  LDL.LU R27, [R1+0x4ab0] ;  /* 0x004ab000011b7983 */ /* 0x001ee20000300800 */
[----:B------:R-:W3:Y:S02]  /*61480*/  LDL R7, [R1+0x45cc] ;  /* 0x0045cc0001077983 */ /* 0x000ee40000100800 */
[----:B------:R-:W-:-:S02]  /*61490*/  @!P0 IMAD.MOV.U32 R6, RZ, RZ, R9 ;  /* 0x000000ffff068224 */ /* 0x000fc400078e0009 */
[----:B------:R-:W4:Y:S01]  /*614a0*/  LDL R9, [R1+0x47d8] ;  /* 0x0047d80001097983 */ /* 0x000f220000100800 */
[----:B--2---:R-:W-:-:S06]  /*614b0*/  PRMT R3, RZ, 0x7610, R3 ;  /* 0x00007610ff037816 */ /* 0x004fcc0000000003 */
[----:B---3--:R-:W2:Y:S04]  /*614c0*/  @!P0 LDG.E.U16 R3, [R6.64] ;  /* 0x0000000406038981 */ /* 0x008ea8000c1e1500 */
[----:B--2---:R0:W-:Y:S04]  /*614d0*/  STL [R1+0x30], R3 ;  /* 0x0000300301007387 */ /* 0x0041e80000100800 */
[----:B0-----:R-:W2:Y:S01]  /*614e0*/  LDL.LU R3, [R1+0x4aac] ;  /* 0x004aac0001037983 */ /* 0x001ea20000300800 */
[----:B------:R-:W3:Y:S02]  /*614f0*/  LDL R6, [R1+0x464c] ;  /* 0x00464c0001067983 */ /* 0x000ee40000100800 */
[----:B------:R-:W3:Y:S01]  /*61500*/  LDL R7, [R1+0x4658] ;  /* 0x0046580001077983 */ /* 0x000ee20000100800 */
[----:B------:R-:W-:-:S02]  /*61510*/  PRMT R4, RZ, 0x7610, R4 ;  /* 0x00007610ff047816 */ /* 0x000fc40000000004 */
[----:B------:R-:W-:Y:S02]  /*61520*/  PRMT R2, RZ, 0x7610, R2 ;  /* 0x00007610ff027816 */ /* 0x000fe40000000002 */
[----:B---3--:R-:W-:-:S04]  /*61530*/  @!P0 LOP3.LUT R7, R7, R6, RZ, 0x3c, !PT ;  /* 0x0000000607078212 */ /* 0x008fc800078e3cff */
[----:B------:R-:W-:-:S04]  /*61540*/  @!P0 LOP3.LUT R6, R7, R6, RZ, 0x3c, !PT ;  /* 0x0000000607068212 */ /* 0x000fc800078e3cff */
[----:B------:R-:W-:-:S05]  /*61550*/  @!P0 LOP3.LUT R7, R7, R6, RZ, 0x3c, !PT ;  /* 0x0000000607078212 */ /* 0x000fca00078e3cff */
[----:B------:R4:W3:Y:S02]  /*61560*/  @!P0 LDG.E.U16 R4, [R6.64] ;  /* 0x0000000406048981 */ /* 0x0008e4000c1e1500 */
[----:B----4-:R-:W-:Y:S02]  /*61570*/  @!P0 IMAD.MOV.U32 R6, RZ, RZ, R12 ;  /* 0x000000ffff068224 */ /* 0x010fe400078e000c */
[----:B------:R-:W-:-:S05]  /*61580*/  @!P0 IMAD.MOV.U32 R7, RZ, RZ, R28 ;  /* 0x000000ffff078224 */ /* 0x000fca00078e001c */
[----:B------:R-:W4:Y:S01]  /*61590*/  @!P0 LDG.E.U16 R2, [R6.64] ;  /* 0x0000000406028981 */ /* 0x000f22000c1e1500 */
[----:B------:R-:W-:-:S06]  /*615a0*/  PRMT R27, RZ, 0x7610, R27 ;  /* 0x00007610ff1b7816 */ /* 0x000fcc000000001b */
[----:B------:R0:W2:Y:S04]  /*615b0*/  @!P0 LDG.E.U16 R27, [R14.64] ;  /* 0x000000040e1b8981 */ /* 0x0000a8000c1e1500 */
[----:B---3--:R-:W-:Y:S01]  /*615c0*/  STL [R1+0x4a64], R4 ;  /* 0x004a640401007387 */ /* 0x008fe20000100800 */
[----:B------:R-:W3:Y:S02]  /*615d0*/  LDL R28, [R1+0x43dc] ;  /* 0x0043dc00011c7983 */ /* 0x000ee40000100800 */
[----:B------:R-:W3:Y:S01]  /*615e0*/  LDL R12, [R1+0x43e8] ;  /* 0x0043e800010c7983 */ /* 0x000ee20000100800 */
[----:B----4-:R-:W-:Y:S01]  /*615f0*/  STL [R1+0x4a68], R2 ;  /* 0x004a680201007387 */ /* 0x010fe20000100800 */
[----:B0-----:R-:W4:Y:S01]  /*61600*/  LDL R15, [R1+0x47cc] ;  /* 0x0047cc00010f7983 */ /* 0x001f220000100800 */
[----:B------:R-:W-:Y:S01]  /*61610*/  PRMT R7, RZ, 0x7610, R7 ;  /* 0x00007610ff077816 */ /* 0x000fe20000000007 */
[----:B------:R-:W-:Y:S01]  /*61620*/  @!P0 IMAD.MOV.U32 R14, RZ, RZ, R9 ;  /* 0x000000ffff0e8224 */ /* 0x000fe200078e0009 */
[----:B--2---:R-:W-:Y:S01]  /*61630*/  STL [R1+0x4a6c], R27 ;  /* 0x004a6c1b01007387 */ /* 0x004fe20000100800 */
[----:B------:R-:W-:-:S02]  /*61640*/  PRMT R29, RZ, 0x7610, R29 ;  /* 0x00007610ff1d7816 */ /* 0x000fc4000000001d */
[----:B------:R-:W-:Y:S01]  /*61650*/  PRMT R11, RZ, 0x7610, R11 ;  /* 0x00007610ff0b7816 */ /* 0x000fe2000000000b */
[----:B------:R-:W2:Y:S01]  /*61660*/  LDL R9, [R1+0x44e8] ;  /* 0x0044e80001097983 */ /* 0x000ea20000100800 */
[----:B----4-:R0:W4:Y:S04]  /*61670*/  @!P0 LDG.E.U16 R7, [R14.64] ;  /* 0x000000040e078981 */ /* 0x010128000c1e1500 */
[----:B0-----:R-:W2:Y:S04]  /*61680*/  LDL R14, [R1+0x4354] ;  /* 0x00435400010e7983 */ /* 0x001ea80000100800 */
[----:B------:R-:W2:Y:S02]  /*61690*/  LDL R15, [R1+0x4370] ;  /* 0x00437000010f7983 */ /* 0x000ea40000100800 */
[----:B--2---:R-:W-:-:S04]  /*616a0*/  @!P0 LOP3.LUT R15, R15, R14, RZ, 0x3c, !PT ;  /* 0x0000000e0f0f8212 */ /* 0x004fc800078e3cff */
[----:B------:R-:W-:-:S04]  /*616b0*/  @!P0 LOP3.LUT R14, R15, R14, RZ, 0x3c, !PT ;  /* 0x0000000e0f0e8212 */ /* 0x000fc800078e3cff */
[----:B------:R-:W-:-:S05]  /*616c0*/  @!P0 LOP3.LUT R15, R15, R14, RZ, 0x3c, !PT ;  /* 0x0000000e0f0f8212 */ /* 0x000fca00078e3cff */
[----:B------:R3:W2:Y:S04]  /*616d0*/  @!P0 LDG.E.U16 R29, [R14.64] ;  /* 0x000000040e1d8981 */ /* 0x0006a8000c1e1500 */
[----:B----4-:R0:W-:Y:S01]  /*616e0*/  STL [R1+0x4a70], R7 ;  /* 0x004a700701007387 */ /* 0x0101e20000100800 */
[----:B---3--:R-:W-:Y:S02]  /*616f0*/  @!P0 IMAD.MOV.U32 R14, RZ, RZ, R12 ;  /* 0x000000ffff0e8224 */ /* 0x008fe400078e000c */
[----:B------:R-:W-:Y:S01]  /*61700*/  @!P0 IMAD.MOV.U32 R15, RZ, RZ, R28 ;  /* 0x000000ffff0f8224 */ /* 0x000fe200078e001c */
[----:B------:R-:W-:Y:S01]  /*61710*/  PRMT R3, RZ, 0x7610, R3 ;  /* 0x00007610ff037816 */ /* 0x000fe20000000003 */
[----:B0-----:R-:W3:Y:S04]  /*61720*/  LDL R7, [R1+0x4568] ;  /* 0x0045680001077983 */ /* 0x001ee80000100800 */
[----:B------:R0:W4:Y:S04]  /*61730*/  @!P0 LDG.E.U16 R11, [R14.64] ;  /* 0x000000040e0b8981 */ /* 0x000128000c1e1500 */
[----:B0-----:R-:W2:Y:S04]  /*61740*/  LDL R14, [R1+0x445c] ;  /* 0x00445c00010e7983 */ /* 0x001ea80000100800 */
[----:B------:R-:W2:Y:S02]  /*61750*/  LDL R15, [R1+0x4468] ;  /* 0x00446800010f7983 */ /* 0x000ea40000100800 */
[----:B--2---:R-:W-:-:S04]  /*61760*/  @!P0 LOP3.LUT R15, R15, R14, RZ, 0x3c, !PT ;  /* 0x0000000e0f0f8212 */ /* 0x004fc800078e3cff */
[----:B------:R-:W-:-:S04]  /*61770*/  @!P0 LOP3.LUT R14, R15, R14, RZ, 0x3c, !PT ;  /* 0x0000000e0f0e8212 */ /* 0x000fc800078e3cff */
[----:B------:R-:W-:-:S05]  /*61780*/  @!P0 LOP3.LUT R15, R15, R14, RZ, 0x3c, !PT ;  /* 0x0000000e0f0f8212 */ /* 0x000fca00078e3cff */
[----:B------:R-:W2:Y:S04]  /*61790*/  @!P0 LDG.E.U16 R3, [R14.64] ;  /* 0x000000040e038981 */ /* 0x000ea8000c1e1500 */
[----:B------:R0:W-:Y:S01]  /*617a0*/  STL [R1+0x1c], R29 ;  /* 0x00001c1d01007387 */ /* 0x0001e20000100800 */
[----:B------:R-:W3:Y:S02]  /*617b0*/  LDL R28, [R1+0x45e8] ;  /* 0x0045e800011c7983 */ /* 0x000ee40000100800 */
[----:B------:R-:W3:Y:S01]  /*617c0*/  LDL R12, [R1+0x465c] ;  /* 0x00465c00010c7983 */ /* 0x000ee20000100800 */
[----:B0-----:R-:W3:Y:S01]  /*617d0*/  LDL R29, [R1+0x45dc] ;  /* 0x0045dc00011d7983 */ /* 0x001ee20000100800 */
[----:B----4-:R0:W-:Y:S03]  /*617e0*/  STL [R1+0x18], R11 ;  /* 0x0000180b01007387 */ /* 0x0101e60000100800 */
[----:B0-----:R-:W4:Y:S04]  /*617f0*/  LDL R11, [R1+0x4668] ;  /* 0x00466800010b7983 */ /* 0x001f280000100800 */
[----:B--2---:R-:W-:Y:S01]  /*61800*/  STL [R1+0x14], R3 ;  /* 0x0000140301007387 */ /* 0x004fe20000100800 */
[----:B------:R-:W2:Y:S01]  /*61810*/  LDL R15, [R1+0x44dc] ;  /* 0x0044dc00010f7983 */ /* 0x000ea20000100800 */
[----:B------:R-:W-:Y:S01]  /*61820*/  PRMT R8, RZ, 0x7610, R8 ;  /* 0x00007610ff087816 */ /* 0x000fe20000000008 */
[----:B------:R-:W-:Y:S01]  /*61830*/  @!P0 IMAD.MOV.U32 R14, RZ, RZ, R9 ;  /* 0x000000ffff0e8224 */ /* 0x000fe200078e0009 */
[----:B------:R-:W-:Y:S01]  /*61840*/  PRMT R4, RZ, 0x7610, R4 ;  /* 0x00007610ff047816 */ /* 0x000fe20000000004 */
[----:B------:R-:W3:Y:S04]  /*61850*/  LDL R9, [R1+0x46dc] ;  /* 0x0046dc0001097983 */ /* 0x000ee80000100800 */
[----:B--2---:R0:W2:Y:S04]  /*61860*/  @!P0 LDG.E.U16 R8, [R14.64] ;  /* 0x000000040e088981 */ /* 0x0040a8000c1e1500 */
[----:B0-----:R-:W4:Y:S01]  /*61870*/  LDL R15, [R1+0x455c] ;  /* 0x00455c00010f7983 */ /* 0x001f220000100800 */
[----:B---3--:R-:W-:Y:S01]  /*61880*/  @!P0 IMAD.MOV.U32 R14, RZ, RZ, R7 ;  /* 0x000000ffff0e8224 */ /* 0x008fe200078e0007 */
[----:B------:R-:W-:-:S02]  /*61890*/  PRMT R27, RZ, 0x7610, R27 ;  /* 0x00007610ff1b7816 */ /* 0x000fc4000000001b */
[----:B------:R-:W-:Y:S01]  /*618a0*/  PRMT R2, RZ, 0x7610, R2 ;  /* 0x00007610ff027816 */ /* 0x000fe20000000002 */
[----:B--2---:R0:W-:Y:S01]  /*618b0*/  STL [R1+0x10], R8 ;  /* 0x0000100801007387 */ /* 0x0041e20000100800 */
[----:B------:R-:W-:Y:S01]  /*618c0*/  PRMT R0, RZ, 0x7610, R0 ;  /* 0x00007610ff007816 */ /* 0x000fe20000000000 */
[----:B------:R-:W2:Y:S02]  /*618d0*/  LDL R7, [R1+0x475c] ;  /* 0x00475c0001077983 */ /* 0x000ea40000100800 */
[----:B0-----:R-:W3:Y:S04]  /*618e0*/  LDL R8, [R1+0x46e8] ;  /* 0x0046e80001087983 */ /* 0x001ee80000100800 */
[----:B----4-:R0:W4:Y:S02]  /*618f0*/  @!P0 LDG.E.U16 R4, [R14.64] ;  /* 0x000000040e048981 */ /* 0x010124000c1e1500 */
[----:B0-----:R-:W-:-:S02]  /*61900*/  @!P0 IMAD.MOV.U32 R14, RZ, RZ, R28 ;  /* 0x000000ffff0e8224 */ /* 0x001fc400078e001c */
[----:B------:R-:W-:-:S05]  /*61910*/  @!P0 IMAD.MOV.U32 R15, RZ, RZ, R29 ;  /* 0x000000ffff0f8224 */ /* 0x000fca00078e001d */
[----:B------:R0:W2:Y:S02]  /*61920*/  @!P0 LDG.E.U16 R27, [R14.64] ;  /* 0x000000040e1b8981 */ /* 0x0000a4000c1e1500 */
[----:B0-----:R-:W-:Y:S02]  /*61930*/  @!P0 IMAD.MOV.U32 R14, RZ, RZ, R11 ;  /* 0x000000ffff0e8224 */ /* 0x001fe400078e000b */
[----:B------:R-:W-:-:S05]  /*61940*/  @!P0 IMAD.MOV.U32 R15, RZ, RZ, R12 ;  /* 0x000000ffff0f8224 */ /* 0x000fca00078e000c */
[----:B------:R0:W2:Y:S02]  /*61950*/  @!P0 LDG.E.U16 R2, [R14.64] ;  /* 0x000000040e028981 */ /* 0x0000a4000c1e1500 */
[----:B0-----:R-:W-:Y:S02]  /*61960*/  @!P0 IMAD.MOV.U32 R15, RZ, RZ, R9 ;  /* 0x000000ffff0f8224 */ /* 0x001fe400078e0009 */
[----:B---3--:R-:W-:Y:S01]  /*61970*/  @!P0 IMAD.MOV.U32 R14, RZ, RZ, R8 ;  /* 0x000000ffff0e8224 */ /* 0x008fe200078e0008 */
[----:B----4-:R0:W-:Y:S04]  /*61980*/  STL [R1+0xc], R4 ;  /* 0x00000c0401007387 */ /* 0x0101e80000100800 */
[----:B------:R1:W3:Y:S04]  /*61990*/  @!P0 LDG.E.U16 R0, [R14.64] ;  /* 0x000000040e008981 */ /* 0x0002e8000c1e1500 */
[----:B0-----:R-:W4:Y:S04]  /*619a0*/  LDL R4, [R1+0x4768] ;  /* 0x0047680001047983 */ /* 0x001f280000100800 */
[----:B--2---:R0:W-:Y:S01]  /*619b0*/  STL [R1+0x8], R27 ;  /* 0x0000081b01007387 */ /* 0x0041e20000100800 */
[----:B------:R-:W2:Y:S02]  /*619c0*/  LDL R12, [R1+0x47e8] ;  /* 0x0047e800010c7983 */ /* 0x000ea40000100800 */
[----:B------:R-:W2:Y:S01]  /*619d0*/  LDL R11, [R1+0x42e4] ;  /* 0x0042e400010b7983 */ /* 0x000ea20000100800 */
[----:B0-----:R-:W2:Y:S04]  /*619e0*/  LDL R27, [R1+0x47dc] ;  /* 0x0047dc00011b7983 */ /* 0x001ea80000100800 */
[----:B------:R0:W-:Y:S01]  /*619f0*/  STL [R1+0x4], R2 ;  /* 0x0000040201007387 */ /* 0x0001e20000100800 */
[----:B------:R-:W2:Y:S02]  /*61a00*/  LDL R9, [R1+0x4364] ;  /* 0x0043640001097983 */ /* 0x000ea40000100800 */
[----:B------:R-:W2:Y:S01]  /*61a10*/  LDL R8, [R1+0x4380] ;  /* 0x0043800001087983 */ /* 0x000ea20000100800 */
[----:B0-----:R-:W2:Y:S01]  /*61a20*/  LDL R2, [R1+0x4300] ;  /* 0x0043000001027983 */ /* 0x001ea20000100800 */
[----:B-1----:R-:W-:-:S03]  /*61a30*/  @!P0 IMAD.MOV.U32 R15, RZ, RZ, R7 ;  /* 0x000000ffff0f8224 */ /* 0x002fc600078e0007 */
[----:B---3--:R0:W-:Y:S01]  /*61a40*/  STL [R1+0x4a3c], R0 ;  /* 0x004a3c0001007387 */ /* 0x0081e20000100800 */
[----:B------:R-:W3:Y:S02]  /*61a50*/  LDL R7, [R1+0x43ec] ;  /* 0x0043ec0001077983 */ /* 0x000ee40000100800 */
[----:B----4-:R-:W-:Y:S02]  /*61a60*/  @!P0 IMAD.MOV.U32 R14, RZ, RZ, R4 ;  /* 0x000000ffff0e8224 */ /* 0x010fe400078e0004 */
[----:B------:R-:W4:Y:S01]  /*61a70*/  LDL R4, [R1+0x43f8] ;  /* 0x0043f80001047983 */ /* 0x000f220000100800 */
[----:B------:R-:W-:Y:S02]  /*61a80*/  PRMT R6, RZ, 0x7610, R6 ;  /* 0x00007610ff067816 */ /* 0x000fe40000000006 */
[----:B------:R-:W-:-:S04]  /*61a90*/  PRMT R5, RZ, 0x7610, R5 ;  /* 0x00007610ff057816 */ /* 0x000fc80000000005 */
[----:B------:R2:W4:Y:S01]  /*61aa0*/  @!P0 LDG.E.U16 R6, [R14.64] ;  /* 0x000000040e068981 */ /* 0x000522000c1e1500 */
[----:B------:R-:W-:Y:S01]  /*61ab0*/  PRMT R26, RZ, 0x7610, R26 ;  /* 0x00007610ff1a7816 */ /* 0x000fe2000000001a */
[----:B--2---:R-:W-:Y:S02]  /*61ac0*/  @!P0 IMAD.MOV.U32 R14, RZ, RZ, R12 ;  /* 0x000000ffff0e8224 */ /* 0x004fe400078e000c */
[----:B------:R-:W-:-:S05]  /*61ad0*/  @!P0 IMAD.MOV.U32 R15, RZ, RZ, R27 ;  /* 0x000000ffff0f8224 */ /* 0x000fca00078e001b */
[----:B------:R1:W2:Y:S01]  /*61ae0*/  @!P0 LDG.E.U16 R5, [R14.64] ;  /* 0x000000040e058981 */ /* 0x0002a2000c1e1500 */
[----:B------:R-:W-:Y:S01]  /*61af0*/  PRMT R25, RZ, 0x7610, R25 ;  /* 0x00007610ff197816 */ /* 0x000fe20000000019 */
[----:B-1----:R-:W-:Y:S02]  /*61b00*/  @!P0 IMAD.MOV.U32 R14, RZ, RZ, R2 ;  /* 0x000000ffff0e8224 */ /* 0x002fe400078e0002 */
[----:B------:R-:W-:-:S05]  /*61b10*/  @!P0 IMAD.MOV.U32 R15, RZ, RZ, R11 ;  /* 0x000000ffff0f8224 */ /* 0x000fca00078e000b */
[----:B------:R1:W2:Y:S02]  /*61b20*/  @!P0 LDG.E.U16 R26, [R14.64] ;  /* 0x000000040e1a8981 */ /* 0x0002a4000c1e1500 */
[----:B-1----:R-:W-:Y:S02]  /*61b30*/  @!P0 IMAD.MOV.U32 R14, RZ, RZ, R8 ;  /* 0x000000ffff0e8224 */ /* 0x002fe400078e0008 */
[----:B------:R-:W-:-:S05]  /*61b40*/  @!P0 IMAD.MOV.U32 R15, RZ, RZ, R9 ;  /* 0x000000ffff0f8224 */ /* 0x000fca00078e0009 */
[----:B------:R3:W2:Y:S01]  /*61b50*/  @!P0 LDG.E.U16 R25, [R14.64] ;  /* 0x000000040e198981 */ /* 0x0006a2000c1e1500 */
[----:B------:R-:W-:Y:S01]  /*61b60*/  PRMT R21, RZ, 0x7610, R21 ;  /* 0x00007610ff157816 */ /* 0x000fe20000000015 */
[----:B---3--:R-:W-:Y:S02]  /*61b70*/  @!P0 IMAD.MOV.U32 R15, RZ, RZ, R7 ;  /* 0x000000ffff0f8224 */ /* 0x008fe400078e0007 */
[----:B----4-:R-:W-:-:S05]  /*61b80*/  @!P0 IMAD.MOV.U32 R14, RZ, RZ, R4 ;  /* 0x000000ffff0e8224 */ /* 0x010fca00078e0004 */
[----:B------:R-:W3:Y:S04]  /*61b90*/  @!P0 LDG.E.U16 R21, [R14.64] ;  /* 0x000000040e158981 */ /* 0x000ee8000c1e1500 */
[----:B------:R1:W-:Y:S04]  /*61ba0*/  STL [R1+0x4a40], R6 ;  /* 0x004a400601007387 */ /* 0x0003e80000100800 */
[----:B--2---:R2:W-:Y:S01]  /*61bb0*/  STL [R1+0x4a44], R5 ;  /* 0x004a440501007387 */ /* 0x0045e20000100800 */
[----:B------:R-:W4:Y:S02]  /*61bc0*/  LDL R2, [R1+0x446c] ;  /* 0x00446c0001027983 */ /* 0x000f240000100800 */
[----:B0-----:R-:W4:Y:S01]  /*61bd0*/  LDL R0, [R1+0x4478] ;  /* 0x0044780001007983 */ /* 0x001f220000100800 */
[----:B------:R-:W-:Y:S01]  /*61be0*/  STL [R1+0x4a48], R26 ;  /* 0x004a481a01007387 */ /* 0x000fe20000100800 */
[----:B------:R-:W4:Y:S02]  /*61bf0*/  LDL R12, [R1+0x44ec] ;  /* 0x0044ec00010c7983 */ /* 0x000f240000100800 */
[----:B------:R-:W4:Y:S01]  /*61c00*/  LDL R11, [R1+0x44f8] ;  /* 0x0044f800010b7983 */ /* 0x000f220000100800 */
[----:B------:R-:W-:Y:S01]  /*61c10*/  STL [R1+0x4a4c], R25 ;  /* 0x004a4c1901007387 */ /* 0x000fe20000100800 */
[----:B------:R-:W4:Y:S02]  /*61c20*/  LDL R9, [R1+0x456c] ;  /* 0x00456c0001097983 */ /* 0x000f240000100800 */
[----:B------:R-:W4:Y:S02]  /*61c30*/  LDL R8, [R1+0x4578] ;  /* 0x0045780001087983 */ /* 0x000f240000100800 */
[----:B------:R-:W4:Y:S01]  /*61c40*/  LDL R7, [R1+0x45ec] ;  /* 0x0045ec0001077983 */ /* 0x000f220000100800 */
[----:B-1----:R-:W4:Y:S04]  /*61c50*/  LDL R6, [R1+0x45f8] ;  /* 0x0045f80001067983 */ /* 0x002f280000100800 */
[----:B---3--:R-:W-:Y:S01]  /*61c60*/  STL [R1+0x4a50], R21 ;  /* 0x004a501501007387 */ /* 0x008fe20000100800 */
[----:B--2---:R-:W2:Y:S02]  /*61c70*/  LDL R5, [R1+0x466c] ;  /* 0x00466c0001057983 */ /* 0x004ea40000100800 */
[----:B------:R-:W3:Y:S01]  /*61c80*/  LDL R4, [R1+0x4678] ;  /* 0x0046780001047983 */ /* 0x000ee20000100800 */
[----:B------:R-:W-:-:S02]  /*61c90*/  PRMT R19, RZ, 0x7610, R19 ;  /* 0x00007610ff137816 */ /* 0x000fc40000000013 */
[----:B------:R-:W-:Y:S02]  /*61ca0*/  PRMT R17, RZ, 0x7610, R17 ;  /* 0x00007610ff117816 */ /* 0x000fe40000000011 */
[----:B------:R-:W-:Y:S01]  /*61cb0*/  PRMT R13, RZ, 0x7610, R13 ;  /* 0x00007610ff0d7816 */ /* 0x000fe2000000000d */
[----:B----4-:R-:W-:Y:S02]  /*61cc0*/  @!P0 IMAD.MOV.U32 R15, RZ, RZ, R2 ;  /* 0x000000ffff0f8224 */ /* 0x010fe400078e0002 */
[----:B------:R-:W-:Y:S01]  /*61cd0*/  @!P0 IMAD.MOV.U32 R14, RZ, RZ, R0 ;  /* 0x000000ffff0e8224 */ /* 0x000fe200078e0000 */
[----:B------:R-:W-:Y:S02]  /*61ce0*/  PRMT R16, RZ, 0x7610, R16 ;  /* 0x00007610ff107816 */ /* 0x000fe40000000010 */
[----:B------:R-:W-:Y:S01]  /*61cf0*/  PRMT R18, RZ, 0x7610, R18 ;  /* 0x00007610ff127816 */ /* 0x000fe20000000012 */
[----:B------:R-:W4:Y:S04]  /*61d00*/  LDL R2, [R1+0x46ec] ;  /* 0x0046ec0001027983 */ /* 0x000f280000100800 */
[----:B------:R0:W4:Y:S04]  /*61d10*/  @!P0 LDG.E.U16 R19, [R14.64] ;  /* 0x000000040e138981 */ /* 0x000128000c1e1500 */
[----:B------:R-:W4:Y:S01]  /*61d20*/  LDL R0, [R1+0x46f8] ;  /* 0x0046f80001007983 */ /* 0x000f220000100800 */
[----:B0-----:R-:W-:-:S02]  /*61d30*/  @!P0 IMAD.MOV.U32 R15, RZ, RZ, R12 ;  /* 0x000000ffff0f8224 */ /* 0x001fc400078e000c */
[----:B------:R-:W-:-:S05]  /*61d40*/  @!P0 IMAD.MOV.U32 R14, RZ, RZ, R11 ;  /* 0x000000ffff0e8224 */ /* 0x000fca00078e000b */
[----:B------:R0:W4:Y:S02]  /*61d50*/  @!P0 LDG.E.U16 R17, [R14.64] ;  /* 0x000000040e118981 */ /* 0x000124000c1e1500 */
[----:B0-----:R-:W-:Y:S02]  /*61d60*/  @!P0 IMAD.MOV.U32 R15, RZ, RZ, R9 ;  /* 0x000000ffff0f8224 */ /* 0x001fe400078e0009 */
[----:B------:R-:W-:-:S05]  /*61d70*/  @!P0 IMAD.MOV.U32 R14, RZ, RZ, R8 ;  /* 0x000000ffff0e8224 */ /* 0x000fca00078e0008 */
[----:B------:R0:W4:Y:S02]  /*61d80*/  @!P0 LDG.E.U16 R13, [R14.64] ;  /* 0x000000040e0d8981 */ /* 0x000124000c1e1500 */
[----:B0-----:R-:W-:Y:S02]  /*61d90*/  @!P0 IMAD.MOV.U32 R14, RZ, RZ, R6 ;  /* 0x000000ffff0e8224 */ /* 0x001fe400078e0006 */
[----:B------:R-:W-:-:S05]  /*61da0*/  @!P0 IMAD.MOV.U32 R15, RZ, RZ, R7 ;  /* 0x000000ffff0f8224 */ /* 0x000fca00078e0007 */
[----:B------:R2:W4:Y:S02]  /*61db0*/  @!P0 LDG.E.U16 R16, [R14.64] ;  /* 0x000000040e108981 */ /* 0x000524000c1e1500 */
[----:B--2---:R-:W-:Y:S02]  /*61dc0*/  @!P0 IMAD.MOV.U32 R15, RZ, RZ, R5 ;  /* 0x000000ffff0f8224 */ /* 0x004fe400078e0005 */
[----:B---3--:R-:W-:-:S05]  /*61dd0*/  @!P0 IMAD.MOV.U32 R14, RZ, RZ, R4 ;  /* 0x000000ffff0e8224 */ /* 0x008fca00078e0004 */
[----:B------:R0:W2:Y:S01]  /*61de0*/  @!P0 LDG.E.U16 R18, [R14.64] ;  /* 0x000000040e128981 */ /* 0x0000a2000c1e1500 */
[----:B------:R-:W-:-:S03]  /*61df0*/  PRMT R20, RZ, 0x7610, R20 ;  /* 0x00007610ff147816 */ /* 0x000fc60000000014 */
[----:B----4-:R-:W-:Y:S01]  /*61e00*/  STL [R1+0x4a54], R19 ;  /* 0x004a541301007387 */ /* 0x010fe20000100800 */
[----:B0-----:R-:W-:Y:S02]  /*61e10*/  @!P0 IMAD.MOV.U32 R14, RZ, RZ, R0 ;  /* 0x000000ffff0e8224 */ /* 0x001fe400078e0000 */
[----:B------:R-:W-:-:S05]  /*61e20*/  @!P0 IMAD.MOV.U32 R15, RZ, RZ, R2 ;  /* 0x000000ffff0f8224 */ /* 0x000fca00078e0002 */
[----:B------:R-:W3:Y:S04]  /*61e30*/  @!P0 LDG.E.U16 R20, [R14.64] ;  /* 0x000000040e148981 */ /* 0x000ee8000c1e1500 */
[----:B------:R-:W-:Y:S04]  /*61e40*/  STL [R1+0x4a58], R17 ;  /* 0x004a581101007387 */ /* 0x000fe80000100800 */
[----:B------:R-:W-:Y:S04]  /*61e50*/  STL [R1+0x4a74], R13 ;  /* 0x004a740d01007387 */ /* 0x000fe80000100800 */
[----:B------:R-:W-:Y:S04]  /*61e60*/  STL [R1+0x4a78], R16 ;  /* 0x004a781001007387 */ /* 0x000fe80000100800 */
[----:B--2---:R0:W-:Y:S01]  /*61e70*/  STL [R1+0x4a7c], R18 ;  /* 0x004a7c1201007387 */ /* 0x0041e20000100800 */
[----:B------:R-:W2:Y:S02]  /*61e80*/  LDL R12, [R1+0x476c] ;  /* 0x00476c00010c7983 */ /* 0x000ea40000100800 */
[----:B------:R-:W4:Y:S01]  /*61e90*/  LDL R11, [R1+0x4778] ;  /* 0x00477800010b7983 */ /* 0x000f220000100800 */
[----:B0-----:R-:W4:Y:S01]  /*61ea0*/  LDL R18, [R1+0x47fc] ;  /* 0x0047fc0001127983 */ /* 0x001f220000100800 */
        /* <DEDUP_REMOVED lines=15> */
[----:B------:R-:W-:Y:S01]  /*61fa0*/  PRMT R22, RZ, 0x7610, R22 ;  /* 0x00007610ff167816 */ /* 0x000fe20000000016 */
[----:B------:R-:W4:Y:S01]  /*61fb0*/  LDL.LU R28, [R1+0x6a4] ;  /* 0x0006a400011c7983 */ /* 0x000f220000300800 */
[----:B------:R-:W4:Y:S02]  /*61fc0*/  LDL.LU R29, [R1+0x69c] ;  /* 0x00069c00011d7983 */ /* 0x000f240000300800 */
[----:B------:R-:W4:Y:S01]  /*61fd0*/  LDL.LU R9, [R1+0x694] ;  /* 0x0006940001097983 */ /* 0x000f220000300800 */
[----:B---3--:R0:W-:Y:S04]  /*61fe0*/  STL [R1+0x4a8c], R20 ;  /* 0x004a8c1401007387 */ /* 0x0081e80000100800 */
[----:B0-----:R-:W3:Y:S01]  /*61ff0*/  LDL R20, [R1+0x47f4] ;  /* 0x0047f40001147983 */ /* 0x001ee20000100800 */
[----:B--2---:R-:W-:-:S02]  /*62000*/  @!P0 IMAD.MOV.U32 R15, RZ, RZ, R12 ;  /* 0x000000ffff0f8224 */ /* 0x004fc400078e000c */
[----:B----4-:R-:W-:Y:S02]  /*62010*/  @!P0 IMAD.MOV.U32 R14, RZ, RZ, R11 ;  /* 0x000000ffff0e8224 */ /* 0x010fe400078e000b */
[----:B------:R-:W2:Y:S01]  /*62020*/  LDL.LU R11, [R1+0x68c] ;  /* 0x00068c00010b7983 */ /* 0x000ea20000300800 */
[----:B------:R-:W4:Y:S03]  /*62030*/  LDL.LU R12, [R1+0x684] ;  /* 0x00068400010c7983 */ /* 0x000f260000300800 */
[----:B------:R0:W2:Y:S04]  /*62040*/  @!P0 LDG.E.U16 R22, [R14.64] ;  /* 0x000000040e168981 */ /* 0x0000a8000c1e1500 */
[----:B0-----:R-:W2:Y:S04]  /*62050*/  LDL R14, [R1+0x4774] ;  /* 0x00477400010e7983 */ /* 0x001ea80000100800 */
[----:B------:R-:W2:Y:S01]  /*62060*/  LDL R15, [R1+0x4780] ;  /* 0x00478000010f7983 */ /* 0x000ea20000100800 */
[----:B------:R-:W-:-:S02]  /*62070*/  PRMT R23, RZ, 0x7610, R23 ;  /* 0x00007610ff177816 */ /* 0x000fc40000000017 */
[----:B------:R-:W-:Y:S01]  /*62080*/  PRMT R24, RZ, 0x7610, R24 ;  /* 0x00007610ff187816 */ /* 0x000fe20000000018 */
[----:B------:R-:W0:Y:S01]  /*62090*/  S2R R3, SR_TID.X ;  /* 0x0000000000037919 */ /* 0x000e220000002100 */
[----:B--2---:R-:W-:-:S04]  /*620a0*/  @!P2 LOP3.LUT R15, R15, R14, RZ, 0x3c, !PT ;  /* 0x0000000e0f0fa212 */ /* 0x004fc800078e3cff */
[----:B------:R-:W-:-:S04]  /*620b0*/  @!P2 LOP3.LUT R14, R15, R14, RZ, 0x3c, !PT ;  /* 0x0000000e0f0ea212 */ /* 0x000fc800078e3cff */
[----:B------:R-:W-:-:S05]  /*620c0*/  @!P2 LOP3.LUT R15, R15, R14, RZ, 0x3c, !PT ;  /* 0x0000000e0f0fa212 */ /* 0x000fca00078e3cff */
[----:B------:R1:W2:Y:S02]  /*620d0*/  @!P2 LDG.E.U16 R23, [R14.64] ;  /* 0x000000040e17a981 */ /* 0x0002a4000c1e1500 */
[----:B-1----:R-:W-:Y:S02]  /*620e0*/  @!P1 IMAD.MOV.U32 R14, RZ, RZ, R18 ;  /* 0x000000ffff0e9224 */ /* 0x002fe400078e0012 */
[----:B---3--:R-:W-:-:S05]  /*620f0*/  @!P1 IMAD.MOV.U32 R15, RZ, RZ, R20 ;  /* 0x000000ffff0f9224 */ /* 0x008fca00078e0014 */
[----:B------:R1:W3:Y:S01]  /*62100*/  @!P1 LDG.E.U16 R24, [R14.64] ;  /* 0x000000040e189981 */ /* 0x0002e2000c1e1500 */
[----:B0-----:R-:W-:-:S05]  /*62110*/  LOP3.LUT R3, R3, 0x3f, RZ, 0xc0, !PT ;  /* 0x0000003f03037812 */ /* 0x001fca00078ec0ff */
[----:B------:R-:W-:-:S05]  /*62120*/  IMAD.SHL.U32 R3, R3, 0x2, RZ ;  /* 0x0000000203037824 */ /* 0x000fca00078e00ff */
[----:B-1----:R-:W-:-:S05]  /*62130*/  LOP3.LUT R15, R3, 0x70, RZ, 0x3c, !PT ;  /* 0x00000070030f7812 */ /* 0x002fca00078e3cff */
        /* <DEDUP_REMOVED lines=14> */
[----:B------:R-:W-:Y:S01]  /*62220*/  STL [R1+0x4a94], R22 ;  /* 0x004a941601007387 */ /* 0x000fe20000100800 */
[----:B------:R-:W-:Y:S02]  /*62230*/  STS.U16 [R15+0x1fd00], R8 ;  /* 0x01fd00080f007388 */ /* 0x000fe40000000400 */
[----:B------:R0:W-:Y:S02]  /*62240*/  STS.U16 [R15+0x1fd80], R28 ;  /* 0x01fd801c0f007388 */ /* 0x0001e40000000400 */
[----:B------:R-:W-:Y:S01]  /*62250*/  STS.U16 [R15+0x1fe00], R29 ;  /* 0x01fe001d0f007388 */ /* 0x000fe20000000400 */
[----:B------:R1:W-:Y:S01]  /*62260*/  STS.U16 [R15+0x1fe80], R9 ;  /* 0x01fe80090f007388 */ /* 0x0003e20000000400 */
[----:B------:R0:W-:Y:S02]  /*62270*/  STS.U16 [R15+0x1ff00], R11 ;  /* 0x01ff000b0f007388 */ /* 0x0001e40000000400 */
[----:B----4-:R4:W-:Y:S01]  /*62280*/  STS.U16 [R15+0x1ff80], R12 ;  /* 0x01ff800c0f007388 */ /* 0x0109e20000000400 */
[----:B--2---:R-:W-:Y:S04]  /*62290*/  STL [R1+0x4a98], R23 ;  /* 0x004a981701007387 */ /* 0x004fe80000100800 */
[----:B---3--:R2:W-:Y:S01]  /*622a0*/  STL [R1+0x4a9c], R24 ;  /* 0x004a9c1801007387 */ /* 0x0085e20000100800 */
[----:B0-----:R-:W3:Y:S02]  /*622b0*/  LDL.LU R28, [R1+0x410] ;  /* 0x00041000011c7983 */ /* 0x001ee40000300800 */
[----:B-1----:R-:W3:Y:S02]  /*622c0*/  LDL.LU R9, [R1+0x3ac] ;  /* 0x0003ac0001097983 */ /* 0x002ee40000300800 */
[----:B------:R-:W3:Y:S01]  /*622d0*/  LDL.LU R11, [R1+0x3a8] ;  /* 0x0003a800010b7983 */ /* 0x000ee20000300800 */
[----:B----4-:R-:W4:Y:S01]  /*622e0*/  LDL.LU R12, [R1+0x3a4] ;  /* 0x0003a400010c7983 */ /* 0x010f220000300800 */
[----:B------:R-:W4:Y:S03]  /*622f0*/  LDL.LU R29, [R1+0x3a0] ;  /* 0x0003a000011d7983 */ /* 0x000f260000300800 */
[----:B--2---:R-:W4:Y:S01]  /*62300*/  LDL.LU R24, [R1+0x388] ;  /* 0x0003880001187983 */ /* 0x004f220000300800 */
        /* <DEDUP_REMOVED lines=19> */
[----:B------:R0:W-:Y:S04]  /*62440*/  STL [R1+0x4aa0], R15 ;  /* 0x004aa00f01007387 */ /* 0x0001e80000100800 */
[----:B0-----:R-:W4:Y:S01]  /*62450*/  LDL.LU R15, [R1+0x38c] ;  /* 0x00038c00010f7983 */ /* 0x001f220000300800 */
[----:B------:R-:W4:Y:S03]  /*62460*/  LDL.LU R4, [R1+0x168] ;  /* 0x0001680001047983 */ /* 0x000f260000300800 */
[----:B---3--:R0:W-:Y:S04]  /*62470*/  STS.U16 [R3+0x20080], R28 ;  /* 0x0200801c03007388 */ /* 0x0081e80000000400 */
[----:B------:R1:W-:Y:S04]  /*62480*/  STS.U16 [R3+0x20000], R9 ;  /* 0x0200000903007388 */ /* 0x0003e80000000400 */
[----:B------:R3:W-:Y:S04]  /*62490*/  STS.U16 [R3+0x20880], R11 ;  /* 0x0208800b03007388 */ /* 0x0007e80000000400 */
[----:B0-----:R-:W2:Y:S01]  /*624a0*/  LDL.LU R28, [R1+0x160] ;  /* 0x00016000011c7983 */ /* 0x001ea20000300800 */
[----:B-1----:R-:W2:Y:S02]  /*624b0*/  LDL.LU R9, [R1+0xac] ;  /* 0x0000ac0001097983 */ /* 0x002ea40000300800 */
[----:B---3--:R-:W3:Y:S01]  /*624c0*/  LDL.LU R11, [R1+0xa0] ;  /* 0x0000a000010b7983 */ /* 0x008ee20000300800 */
[----:B----4-:R0:W-:Y:S04]  /*624d0*/  STS.U16 [R3+0x21080], R12 ;  /* 0x0210800c03007388 */ /* 0x0101e80000000400 */
[----:B------:R1:W-:Y:S04]  /*624e0*/  STS.U16 [R3+0x21880], R29 ;  /* 0x0218801d03007388 */ /* 0x0003e80000000400 */
[----:B0-----:R-:W4:Y:S01]  /*624f0*/  LDL.LU R12, [R1+0x4aa8] ;  /* 0x004aa800010c7983 */ /* 0x001f220000300800 */
[----:B-1----:R-:W4:Y:S03]  /*62500*/  LDL.LU R29, [R1+0x50] ;  /* 0x00005000011d7983 */ /* 0x002f260000300800 */
[----:B------:R-:W-:Y:S04]  /*62510*/  STS.U16 [R3+0x24000], R2 ;  /* 0x0240000203007388 */ /* 0x000fe80000000400 */
[----:B------:R0:W-:Y:S04]  /*62520*/  STS.U16 [R3+0x24800], R8 ;  /* 0x0248000803007388 */ /* 0x0001e80000000400 */
[----:B------:R-:W-:Y:S04]  /*62530*/  STS.U16 [R3+0x22880], R24 ;  /* 0x0228801803007388 */ /* 0x000fe80000000400 */
[----:B------:R-:W-:Y:S04]  /*62540*/  STS.U16 [R3+0x23080], R14 ;  /* 0x0230800e03007388 */ /* 0x000fe80000000400 */
[----:B------:R-:W-:Y:S04]  /*62550*/  STS.U16 [R3+0x23880], R23 ;  /* 0x0238801703007388 */ /* 0x000fe80000000400 */
[----:B0-----:R-:W4:Y:S01]  /*62560*/  LDL.LU R8, [R1+0x35c] ;  /* 0x00035c0001087983 */ /* 0x001f220000300800 */
[----:B------:R-:W4:Y:S03]  /*62570*/  LDL.LU R2, [R1+0x358] ;  /* 0x0003580001027983 */ /* 0x000f260000300800 */
        /* <DEDUP_REMOVED lines=15> */
[----:B--2---:R-:W-:Y:S04]  /*62670*/  STS.U16 [R3+0x26000], R9 ;  /* 0x0260000903007388 */ /* 0x004fe80000000400 */
[----:B---3--:R0:W-:Y:S04]  /*62680*/  STS.U16 [R3+0x26800], R11 ;  /* 0x0268000b03007388 */ /* 0x0081e80000000400 */
        /* <DEDUP_REMOVED lines=18> */
[----:B----4-:R0:W-:Y:S01]  /*627b0*/  STS.U16 [R3+0x27000], R29 ;  /* 0x0270001d03007388 */ /* 0x0101e20000000400 */
[----:B------:R-:W4:Y:S03]  /*627c0*/  LDL.LU R6, [R1+0x17c] ;  /* 0x00017c0001067983 */ /* 0x000f260000300800 */
[----:B------:R1:W-:Y:S04]  /*627d0*/  STS.U16 [R3+0x27800], R12 ;  /* 0x0278000c03007388 */ /* 0x0003e80000000400 */
[----:B0-----:R-:W4:Y:S01]  /*627e0*/  LDL.LU R29, [R1+0x178] ;  /* 0x00017800011d7983 */ /* 0x001f220000300800 */
[----:B-1----:R-:W4:Y:S03]  /*627f0*/  LDL.LU R12, [R1+0x34c] ;  /* 0x00034c00010c7983 */ /* 0x002f260000300800 */
[----:B------:R0:W-:Y:S04]  /*62800*/  STS.U16 [R3+0x25800], R28 ;  /* 0x0258001c03007388 */ /* 0x0001e80000000400 */
[----:B------:R-:W-:Y:S04]  /*62810*/  STS.U16 [R3+0x23000], R7 ;  /* 0x0230000703007388 */ /* 0x000fe80000000400 */
[----:B------:R1:W-:Y:S01]  /*62820*/  STS.U16 [R3+0x23800], R27 ;  /* 0x0238001b03007388 */ /* 0x0003e20000000400 */
[----:B0-----:R-:W-:-:S03]  /*62830*/  LOP3.LUT R28, R3, 0x10, RZ, 0x3c, !PT ;  /* 0x00000010031c7812 */ /* 0x001fc600078e3cff */
[----:B-1----:R-:W4:Y:S04]  /*62840*/  LDL.LU R3, [R1+0x344] ;  /* 0x0003440001037983 */ /* 0x002f280000300800 */
[----:B------:R0:W-:Y:S01]  /*62850*/  STS.U16 [R28+0x20100], R8 ;  /* 0x020100081c007388 */ /* 0x0001e20000000400 */
[----:B------:R-:W4:Y:S02]  /*62860*/  LDL.LU R0, [R1+0x174] ;  /* 0x0001740001007983 */ /* 0x000f240000300800 */
[----:B------:R1:W-:Y:S01]  /*62870*/  STS.U16 [R28+0x20180], R2 ;  /* 0x020180021c007388 */ /* 0x0003e20000000400 */
[----:B0-----:R-:W4:Y:S01]  /*62880*/  LDL.LU R8, [R1+0x16c] ;  /* 0x00016c0001087983 */ /* 0x001f220000300800 */
[----:B------:R-:W4:Y:S02]  /*62890*/  LDL.LU R7, [R1+0x164] ;  /* 0x0001640001077983 */ /* 0x000f240000300800 */
[----:B------:R-:W4:Y:S02]  /*628a0*/  LDL.LU R27, [R1+0x15c] ;  /* 0x00015c00011b7983 */ /* 0x000f240000300800 */
[----:B-1----:R-:W4:Y:S01]  /*628b0*/  LDL.LU R2, [R1+0xa8] ;  /* 0x0000a80001027983 */ /* 0x002f220000300800 */
[----:B--2---:R0:W-:Y:S01]  /*628c0*/  STS.U16 [R28+0x20980], R11 ;  /* 0x0209800b1c007388 */ /* 0x0041e20000000400 */
[----:B---3--:R1:W-:Y:S03]  /*628d0*/  STS.U16 [R28+0x21180], R9 ;  /* 0x021180091c007388 */ /* 0x0083e60000000400 */
[----:B0-----:R-:W2:Y:S04]  /*628e0*/  LDL.LU R11, [R1+0x4aa4] ;  /* 0x004aa400010b7983 */ /* 0x001ea80000300800 */
[----:B-1----:R-:W3:Y:S04]  /*628f0*/  LDL.LU R9, [R1+0x7c] ;  /* 0x00007c0001097983 */ /* 0x002ee80000300800 */
[----:B----4-:R-:W-:Y:S01]  /*62900*/  STS.U16 [R28+0x21980], R12 ;  /* 0x0219800c1c007388 */ /* 0x010fe20000000400 */
[----:B------:R0:W-:Y:S03]  /*62910*/  STS.U16 [R28+0x22180], R4 ;  /* 0x022180041c007388 */ /* 0x0001e60000000400 */
[----:B0-----:R-:W4:Y:S04]  /*62920*/  LDL.LU R4, [R1+0x4c] ;  /* 0x00004c0001047983 */ /* 0x001f280000300800 */
        /* <DEDUP_REMOVED lines=18> */
[----:B0-----:R-:W0:Y:S01]  /*62a50*/  S2R R29, SR_TID.X ;  /* 0x00000000001d7919 */ /* 0x001e220000002100 */
[----:B------:R-:W-:Y:S02]  /*62a60*/  STS.U16 [R28+0x24100], R0 ;  /* 0x024100001c007388 */ /* 0x000fe40000000400 */
[----:B------:R1:W-:Y:S02]  /*62a70*/  STS.U16 [R28+0x24900], R8 ;  /* 0x024900081c007388 */ /* 0x0003e40000000400 */
[----:B------:R-:W-:Y:S01]  /*62a80*/  STS.U16 [R28+0x25100], R7 ;  /* 0x025100071c007388 */ /* 0x000fe20000000400 */
[----:B------:R-:W-:Y:S01]  /*62a90*/  STS.U16 [R28+0x25900], R27 ;  /* 0x0259001b1c007388 */ /* 0x000fe20000000400 */
[----:B------:R0:W-:Y:S03]  /*62aa0*/  STS.U16 [R28+0x26100], R2 ;  /* 0x026100021c007388 */ /* 0x0001e60000000400 */
[----:B-1----:R-:W2:Y:S01]  /*62ab0*/  LDL.LU R8, [R1+0x318] ;  /* 0x0003180001087983 */ /* 0x002ea20000300800 */
[----:B0-----:R-:W-:-:S05]  /*62ac0*/  LOP3.LUT R29, R29, 0x3f, RZ, 0xc0, !PT ;  /* 0x0000003f1d1d7812 */ /* 0x001fca00078ec0ff */
[----:B------:R-:W-:Y:S02]  /*62ad0*/  IMAD.SHL.U32 R2, R29, 0x2, RZ ;  /* 0x000000021d027824 */ /* 0x000fe400078e00ff */
[----:B------:R-:W2:Y:S01]  /*62ae0*/  LDL.LU R29, [R1+0x314] ;  /* 0x00031400011d7983 */ /* 0x000ea20000300800 */
[----:B------:R-:W2:Y:S03]  /*62af0*/  LDL.LU R12, [R1+0x2ec] ;  /* 0x0002ec00010c7983 */ /* 0x000ea60000300800 */
[----:B---3--:R0:W-:Y:S04]  /*62b00*/  STS.U16 [R28+0x26900], R9 ;  /* 0x026900091c007388 */ /* 0x0081e80000000400 */
        /* <DEDUP_REMOVED lines=16> */
[----:B----4-:R-:W-:Y:S01]  /*62c10*/  STS.U16 [R28+0x27100], R4 ;  /* 0x027100041c007388 */ /* 0x010fe20000000400 */
[----:B--2---:R0:W-:Y:S03]  /*62c20*/  STS.U16 [R28+0x27900], R11 ;  /* 0x0279000b1c007388 */ /* 0x0041e60000000400 */
[----:B0-----:R-:W2:Y:S01]  /*62c30*/  LDL.LU R11, [R1+0x300] ;  /* 0x00030000010b7983 */ /* 0x001ea20000300800 */
[----:B------:R-:W4:Y:S01]  /*62c40*/  LDL.LU R26, [R1+0xe8] ;  /* 0x0000e800011a7983 */ /* 0x000f220000300800 */
[----:B------:R-:W-:Y:S01]  /*62c50*/  LOP3.LUT R2, R2, 0x20, RZ, 0x3c, !PT ;  /* 0x0000002002027812 */ /* 0x000fe200078e3cff */
[----:B------:R-:W4:Y:S01]  /*62c60*/  LDL.LU R5, [R1+0xd0] ;  /* 0x0000d00001057983 */ /* 0x000f220000300800 */
[----:B------:R-:W4:Y:S01]  /*62c70*/  LDL.LU R28, [R1+0xc4] ;  /* 0x0000c400011c7983 */ /* 0x000f220000300800 */
[----:B------:R-:W4:Y:S02]  /*62c80*/  LDL.LU R6, [R1+0xc0] ;  /* 0x0000c00001067983 */ /* 0x000f240000300800 */
[----:B------:R-:W4:Y:S02]  /*62c90*/  LDL.LU R0, [R1+0xbc] ;  /* 0x0000bc0001007983 */ /* 0x000f240000300800 */
[----:B------:R-:W4:Y:S01]  /*62ca0*/  LDL.LU R7, [R1+0xb8] ;  /* 0x0000b80001077983 */ /* 0x000f220000300800 */
[----:B------:R-:W4:Y:S04]  /*62cb0*/  LDL.LU R4, [R1+0xb4] ;  /* 0x0000b40001047983 */ /* 0x000f280000300800 */
[----:B------:R0:W-:Y:S04]  /*62cc0*/  STS.U16 [R2+0x20280], R8 ;  /* 0x0202800802007388 */ /* 0x0001e80000000400 */
[----:B0-----:R-:W4:Y:S04]  /*62cd0*/  LDL.LU R8, [R1+0xb0] ;  /* 0x0000b00001087983 */ /* 0x001f280000300800 */
[----:B------:R0:W-:Y:S04]  /*62ce0*/  STS.U16 [R2+0x20a80], R29 ;  /* 0x020a801d02007388 */ /* 0x0001e80000000400 */
[----:B0-----:R-:W4:Y:S04]  /*62cf0*/  LDL.LU R29, [R1+0xa4] ;  /* 0x0000a400011d7983 */ /* 0x001f280000300800 */
[----:B--2---:R-:W-:Y:S01]  /*62d00*/  STS.U16 [R2+0x27a80], R11 ;  /* 0x027a800b02007388 */ /* 0x004fe20000000400 */
[----:B------:R-:W-:Y:S02]  /*62d10*/  STS.U16 [R2+0x27280], R12 ;  /* 0x0272800c02007388 */ /* 0x000fe40000000400 */
[----:B---3--:R0:W-:Y:S02]  /*62d20*/  STS.U16 [R2+0x26a80], R9 ;  /* 0x026a800902007388 */ /* 0x0081e40000000400 */
[----:B------:R-:W-:Y:S01]  /*62d30*/  STS.U16 [R2+0x26280], R3 ;  /* 0x0262800302007388 */ /* 0x000fe20000000400 */
[----:B------:R-:W-:Y:S01]  /*62d40*/  STS.U16 [R2+0x25a80], R15 ;  /* 0x025a800f02007388 */ /* 0x000fe20000000400 */
[----:B------:R-:W-:Y:S02]  /*62d50*/  STS.U16 [R2+0x25280], R24 ;  /* 0x0252801802007388 */ /* 0x000fe40000000400 */
[----:B------:R-:W-:Y:S02]  /*62d60*/  STS.U16 [R2+0x24a80], R14 ;  /* 0x024a800e02007388 */ /* 0x000fe40000000400 */
[----:B------:R-:W-:Y:S01]  /*62d70*/  STS.U16 [R2+0x24280], R23 ;  /* 0x0242801702007388 */ /* 0x000fe20000000400 */
[----:B------:R-:W-:Y:S04]  /*62d80*/  STS.U16 [R2+0x23a80], R22 ;  /* 0x023a801602007388 */ /* 0x000fe80000000400 */
        /* <DEDUP_REMOVED lines=18> */
[----:B------:R0:W-:Y:S04]  /*62eb0*/  STS.U16 [R2+0x25a00], R8 ;  /* 0x025a000802007388 */ /* 0x0001e80000000400 */
[----:B0-----:R-:W4:Y:S04]  /*62ec0*/  LDL.LU R8, [R1+0x140] ;  /* 0x0001400001087983 */ /* 0x001f280000300800 */
[----:B------:R0:W-:Y:S04]  /*62ed0*/  STS.U16 [R2+0x26200], R29 ;  /* 0x0262001d02007388 */ /* 0x0001e80000000400 */
[----:B0-----:R-:W4:Y:S01]  /*62ee0*/  LDL.LU R29, [R1+0x14c] ;  /* 0x00014c00011d7983 */ /* 0x001f220000300800 */
[----:B------:R-:W4:Y:S02]  /*62ef0*/  LDL.LU R15, [R1+0x12c] ;  /* 0x00012c00010f7983 */ /* 0x000f240000300800 */
[----:B------:R-:W4:Y:S02]  /*62f00*/  LDL.LU R24, [R1+0x1d0] ;  /* 0x0001d00001187983 */ /* 0x000f240000300800 */
[----:B------:R-:W4:Y:S01]  /*62f10*/  LDL.LU R23, [R1+0x114] ;  /* 0x0001140001177983 */ /* 0x000f220000300800 */
[----:B------:R-:W4:Y:S04]  /*62f20*/  LDL.LU R22, [R1+0x1e8] ;  /* 0x0001e80001167983 */ /* 0x000f280000300800 */
        /* <DEDUP_REMOVED lines=13> */
[----:B---3--:R-:W-:Y:S04]  /*63000*/  STS.U16 [R2+0x27200], R27 ;  /* 0x0272001b02007388 */ /* 0x008fe80000000400 */
[----:B------:R-:W3:Y:S01]  /*63010*/  LDL.LU R21, [R1+0x290] ;  /* 0x0002900001157983 */ /* 0x000ee20000300800 */
[----:B------:R-:W3:Y:S02]  /*63020*/  LDL.LU R25, [R1+0x88] ;  /* 0x0000880001197983 */ /* 0x000ee40000300800 */
[----:B------:R0:W-:Y:S02]  /*63030*/  STS.U16 [R2+0x27a00], R10 ;  /* 0x027a000a02007388 */ /* 0x0001e40000000400 */
[----:B0-----:R-:W3:Y:S04]  /*63040*/  LDL.LU R10, [R1+0x200] ;  /* 0x00020000010a7983 */ /* 0x001ee80000300800 */
[----:B------:R-:W0:Y:S01]  /*63050*/  S2R R28, SR_TID.X ;  /* 0x00000000001c7919 */ /* 0x000e220000002100 */
[----:B------:R-:W3:Y:S02]  /*63060*/  LDL.LU R5, [R1+0x2a8] ;  /* 0x0002a80001057983 */ /* 0x000ee40000300800 */
[----:B------:R-:W3:Y:S02]  /*63070*/  LDL.LU R6, [R1+0x84] ;  /* 0x0000840001067983 */ /* 0x000ee40000300800 */
[----:B------:R-:W3:Y:S01]  /*63080*/  LDL.LU R0, [R1+0x2c0] ;  /* 0x0002c00001007983 */ /* 0x000ee20000300800 */
[----:B------:R-:W3:Y:S01]  /*63090*/  LDL.LU R7, [R1+0x80] ;  /* 0x0000800001077983 */ /* 0x000ee20000300800 */
[----:B------:R-:W3:Y:S02]  /*630a0*/  LDL.LU R27, [R1+0x2d8] ;  /* 0x0002d800011b7983 */ /* 0x000ee40000300800 */
[----:B------:R-:W3:Y:S01]  /*630b0*/  LDL.LU R2, [R1+0x74] ;  /* 0x0000740001027983 */ /* 0x000ee20000300800 */
[----:B0-----:R-:W-:-:S05]  /*630c0*/  LOP3.LUT R28, R28, 0x3f, RZ, 0xc0, !PT ;  /* 0x0000003f1c1c7812 */ /* 0x001fca00078ec0ff */
[----:B------:R-:W-:-:S05]  /*630d0*/  IMAD.SHL.U32 R26, R28, 0x2, RZ ;  /* 0x000000021c1a7824 */ /* 0x000fca00078e00ff */
[----:B------:R-:W-:-:S05]  /*630e0*/  LOP3.LUT R26, R26, 0x30, RZ, 0x3c, !PT ;  /* 0x000000301a1a7812 */ /* 0x000fca00078e3cff */
[----:B----4-:R0:W-:Y:S01]  /*630f0*/  STS.U16 [R26+0x20300], R8 ;  /* 0x020300081a007388 */ /* 0x0101e20000000400 */
[----:B------:R1:W-:Y:S03]  /*63100*/  STS.U16 [R26+0x20380], R29 ;  /* 0x0203801d1a007388 */ /* 0x0003e60000000400 */
[----:B0-----:R-:W4:Y:S01]  /*63110*/  LDL.LU R8, [R1+0x1b0] ;  /* 0x0001b00001087983 */ /* 0x001f220000300800 */
[----:B-1----:R-:W4:Y:S02]  /*63120*/  LDL.LU R29, [R1+0x20] ;  /* 0x00002000011d7983 */ /* 0x002f240000300800 */
[----:B------:R0:W-:Y:S02]  /*63130*/  STS.U16 [R26+0x20b00], R15 ;  /* 0x020b000f1a007388 */ /* 0x0001e40000000400 */
[----:B------:R1:W-:Y:S01]  /*63140*/  STS.U16 [R26+0x20b80], R24 ;  /* 0x020b80181a007388 */ /* 0x0003e20000000400 */
[----:B------:R1:W-:Y:S01]  /*63150*/  STS.U16 [R26+0x21300], R23 ;  /* 0x021300171a007388 */ /* 0x0003e20000000400 */
[----:B------:R1:W-:Y:S03]  /*63160*/  STS.U16 [R26+0x21380], R22 ;  /* 0x021380161a007388 */ /* 0x0003e60000000400 */
[----:B0-----:R-:W4:Y:S01]  /*63170*/  LDL.LU R15, [R1+0x4aa0] ;  /* 0x004aa000010f7983 */ /* 0x001f220000300800 */
[----:B-1----:R-:W4:Y:S02]  /*63180*/  LDL.LU R24, [R1+0x4a9c] ;  /* 0x004a9c0001187983 */ /* 0x002f240000300800 */
[----:B------:R-:W4:Y:S01]  /*63190*/  LDL.LU R23, [R1+0x4a98] ;  /* 0x004a980001177983 */ /* 0x000f220000300800 */
[----:B------:R-:W4:Y:S04]  /*631a0*/  LDL.LU R22, [R1+0x4a94] ;  /* 0x004a940001167983 */ /* 0x000f280000300800 */
[----:B--2---:R0:W-:Y:S04]  /*631b0*/  STS.U16 [R26+0x21b00], R9 ;  /* 0x021b00091a007388 */ /* 0x0041e80000000400 */
[----:B0-----:R-:W2:Y:S04]  /*631c0*/  LDL.LU R9, [R1+0x4a90] ;  /* 0x004a900001097983 */ /* 0x001ea80000300800 */
[----:B---3--:R-:W-:Y:S01]  /*631d0*/  STS.U16 [R26+0x21b80], R10 ;  /* 0x021b800a1a007388 */ /* 0x008fe20000000400 */
        /* <DEDUP_REMOVED lines=10> */
[----:B------:R-:W-:Y:S01]  /*63280*/  STS.U16 [R26+0x24b00], R19 ;  /* 0x024b00131a007388 */ /* 0x000fe20000000400 */
[----:B------:R-:W-:Y:S01]  /*63290*/  STS.U16 [R26+0x24b80], R21 ;  /* 0x024b80151a007388 */ /* 0x000fe20000000400 */
[----:B------:R1:W-:Y:S03]  /*632a0*/  STS.U16 [R26+0x25300], R25 ;  /* 0x025300191a007388 */ /* 0x0003e60000000400 */
[----:B0-----:R-:W3:Y:S01]  /*632b0*/  LDL.LU R4, [R1+0x2f0] ;  /* 0x0002f00001047983 */ /* 0x001ee20000300800 */
[----:B-1----:R-:W2:Y:S02]  /*632c0*/  LDL.LU R25, [R1+0x304] ;  /* 0x0003040001197983 */ /* 0x002ea40000300800 */
[----:B------:R-:W-:Y:S02]  /*632d0*/  STS.U16 [R26+0x25380], R5 ;  /* 0x025380051a007388 */ /* 0x000fe40000000400 */
[----:B------:R-:W-:Y:S01]  /*632e0*/  STS.U16 [R26+0x25b00], R6 ;  /* 0x025b00061a007388 */ /* 0x000fe20000000400 */
[----:B------:R-:W-:Y:S01]  /*632f0*/  STS.U16 [R26+0x25b80], R0 ;  /* 0x025b80001a007388 */ /* 0x000fe20000000400 */
[----:B------:R0:W-:Y:S02]  /*63300*/  STS.U16 [R26+0x26300], R7 ;  /* 0x026300071a007388 */ /* 0x0001e40000000400 */
[----:B------:R1:W-:Y:S02]  /*63310*/  STS.U16 [R26+0x26380], R27 ;  /* 0x0263801b1a007388 */ /* 0x0003e40000000400 */
[----:B------:R1:W-:Y:S01]  /*63320*/  STS.U16 [R26+0x26b00], R2 ;  /* 0x026b00021a007388 */ /* 0x0003e20000000400 */
[----:B0-----:R-:W2:Y:S01]  /*63330*/  LDL.LU R7, [R1+0x13c] ;  /* 0x00013c0001077983 */ /* 0x001ea20000300800 */
[----:B-1----:R-:W2:Y:S02]  /*63340*/  LDL.LU R27, [R1+0x150] ;  /* 0x00015000011b7983 */ /* 0x002ea40000300800 */
[----:B------:R-:W2:Y:S02]  /*63350*/  LDL.LU R20, [R1+0x128] ;  /* 0x0001280001147983 */ /* 0x000ea40000300800 */
[----:B------:R-:W2:Y:S02]  /*63360*/  LDL.LU R2, [R1+0x1d4] ;  /* 0x0001d40001027983 */ /* 0x000ea40000300800 */
[----:B------:R-:W-:Y:S01]  /*63370*/  IMAD.SHL.U32 R0, R28, 0x2, RZ ;  /* 0x000000021c007824 */ /* 0x000fe200078e00ff */
[----:B----4-:R0:W-:Y:S01]  /*63380*/  STS.U16 [R26+0x26b80], R8 ;  /* 0x026b80081a007388 */ /* 0x0101e20000000400 */
[----:B------:R1:W-:Y:S03]  /*63390*/  STS.U16 [R26+0x27300], R29 ;  /* 0x0273001d1a007388 */ /* 0x0003e60000000400 */
        /* <DEDUP_REMOVED lines=15> */
[----:B--2---:R-:W-:Y:S03]  /*63490*/  STS.U16 [R26+0x27b80], R25 ;  /* 0x027b80191a007388 */ /* 0x004fe60000000400 */
[----:B------:R1:W-:Y:S04]  /*634a0*/  STS.U16 [R26+0x27b00], R9 ;  /* 0x027b00091a007388 */ /* 0x0003e80000000400 */
[----:B0-----:R-:W2:Y:S01]  /*634b0*/  LDL.LU R4, [R1+0x294] ;  /* 0x0002940001047983 */ /* 0x001ea20000300800 */
[----:B------:R-:W3:Y:S02]  /*634c0*/  LDL.LU R19, [R1+0x60] ;  /* 0x0000600001137983 */ /* 0x000ee40000300800 */
[----:B------:R-:W2:Y:S01]  /*634d0*/  LDL.LU R21, [R1+0x2ac] ;  /* 0x0002ac0001157983 */ /* 0x000ea20000300800 */
[----:B-1----:R-:W2:Y:S01]  /*634e0*/  LDL.LU R9, [R1+0x204] ;  /* 0x0002040001097983 */ /* 0x002ea20000300800 */
[----:B------:R-:W-:-:S03]  /*634f0*/  LOP3.LUT R0, R0, 0x40, RZ, 0x3c, !PT ;  /* 0x0000004000007812 */ /* 0x000fc600078e3cff */
[----:B------:R-:W3:Y:S01]  /*63500*/  LDL.LU R25, [R1+0x2c4] ;  /* 0x0002c40001197983 */ /* 0x000ee20000300800 */
[----:B------:R-:W3:Y:S03]  /*63510*/  LDL.LU R26, [R1+0x58] ;  /* 0x00005800011a7983 */ /* 0x000ee60000300800 */
[----:B------:R0:W-:Y:S01]  /*63520*/  STS.U16 [R0+0x20400], R7 ;  /* 0x0204000700007388 */ /* 0x0001e20000000400 */
[----:B------:R1:W-:Y:S02]  /*63530*/  STS.U16 [R0+0x20480], R27 ;  /* 0x0204801b00007388 */ /* 0x0003e40000000400 */
[----:B------:R1:W-:Y:S02]  /*63540*/  STS.U16 [R0+0x20c00], R20 ;  /* 0x020c001400007388 */ /* 0x0003e40000000400 */
[----:B------:R1:W-:Y:S01]  /*63550*/  STS.U16 [R0+0x20c80], R2 ;  /* 0x020c800200007388 */ /* 0x0003e20000000400 */
[----:B0-----:R-:W3:Y:S01]  /*63560*/  LDL.LU R7, [R1+0x1c4] ;  /* 0x0001c40001077983 */ /* 0x001ee20000300800 */
[----:B-1----:R-:W3:Y:S02]  /*63570*/  LDL.LU R27, [R1+0x54] ;  /* 0x00005400011b7983 */ /* 0x002ee40000300800 */
[----:B------:R-:W3:Y:S02]  /*63580*/  LDL.LU R20, [R1+0x4a8c] ;  /* 0x004a8c0001147983 */ /* 0x000ee40000300800 */
[----:B------:R-:W3:Y:S01]  /*63590*/  LDL.LU R2, [R1+0x2dc] ;  /* 0x0002dc0001027983 */ /* 0x000ee20000300800 */
[----:B----4-:R0:W-:Y:S01]  /*635a0*/  STS.U16 [R0+0x21400], R8 ;  /* 0x0214000800007388 */ /* 0x0101e20000000400 */
[----:B------:R1:W-:Y:S02]  /*635b0*/  STS.U16 [R0+0x21480], R29 ;  /* 0x0214801d00007388 */ /* 0x0003e40000000400 */
[----:B------:R4:W-:Y:S01]  /*635c0*/  STS.U16 [R0+0x21c00], R28 ;  /* 0x021c001c00007388 */ /* 0x0009e20000000400 */
[----:B0-----:R-:W3:Y:S01]  /*635d0*/  LDL.LU R8, [R1+0x4a88] ;  /* 0x004a880001087983 */ /* 0x001ee20000300800 */
[----:B-1----:R-:W3:Y:S02]  /*635e0*/  LDL.LU R29, [R1+0x4a84] ;  /* 0x004a8400011d7983 */ /* 0x002ee40000300800 */
[----:B----4-:R-:W3:Y:S01]  /*635f0*/  LDL.LU R28, [R1+0x4a80] ;  /* 0x004a8000011c7983 */ /* 0x010ee20000300800 */
[----:B--2---:R-:W-:Y:S01]  /*63600*/  STS.U16 [R0+0x21c80], R9 ;  /* 0x021c800900007388 */ /* 0x004fe20000000400 */
        /* <DEDUP_REMOVED lines=11> */
[----:B------:R2:W-:Y:S04]  /*636c0*/  STS.U16 [R0+0x24c80], R4 ;  /* 0x024c800400007388 */ /* 0x0005e80000000400 */
[----:B0-----:R-:W4:Y:S01]  /*636d0*/  LDL.LU R5, [R1+0x2f4] ;  /* 0x0002f40001057983 */ /* 0x001f220000300800 */
[----:B-1----:R-:W4:Y:S03]  /*636e0*/  LDL.LU R6, [R1+0x308] ;  /* 0x0003080001067983 */ /* 0x002f260000300800 */
[----:B--2---:R-:W2:Y:S01]  /*636f0*/  LDL.LU R4, [R1+0x138] ;  /* 0x0001380001047983 */ /* 0x004ea20000300800 */
[----:B---3--:R-:W-:Y:S03]  /*63700*/  STS.U16 [R0+0x25400], R19 ;  /* 0x0254001300007388 */ /* 0x008fe60000000400 */
[----:B------:R-:W-:Y:S04]  /*63710*/  STS.U16 [R0+0x25480], R21 ;  /* 0x0254801500007388 */ /* 0x000fe80000000400 */
[----:B------:R0:W-:Y:S04]  /*63720*/  STS.U16 [R0+0x25c00], R28 ;  /* 0x025c001c00007388 */ /* 0x0001e80000000400 */
[----:B0-----:R-:W0:Y:S01]  /*63730*/  S2R R28, SR_TID.X ;  /* 0x00000000001c7919 */ /* 0x001e220000002100 */
[----:B------:R-:W-:Y:S02]  /*63740*/  STS.U16 [R0+0x25c80], R25 ;  /* 0x025c801900007388 */ /* 0x000fe40000000400 */
[----:B------:R-:W-:Y:S02]  /*63750*/  STS.U16 [R0+0x26400], R26 ;  /* 0x0264001a00007388 */ /* 0x000fe40000000400 */
[----:B------:R1:W-:Y:S01]  /*63760*/  STS.U16 [R0+0x26480], R7 ;  /* 0x0264800700007388 */ /* 0x0003e20000000400 */
[----:B------:R3:W-:Y:S01]  /*63770*/  STS.U16 [R0+0x26c00], R27 ;  /* 0x026c001b00007388 */ /* 0x0007e20000000400 */
[----:B------:R0:W-:Y:S02]  /*63780*/  STS.U16 [R0+0x26c80], R2 ;  /* 0x026c800200007388 */ /* 0x0001e40000000400 */
[----:B------:R-:W-:Y:S01]  /*63790*/  STS.U16 [R0+0x27400], R29 ;  /* 0x0274001d00007388 */ /* 0x000fe20000000400 */
[----:B0-----:R-:W-:-:S02]  /*637a0*/  LOP3.LUT R14, R28, 0x3f, RZ, 0xc0, !PT ;  /* 0x0000003f1c0e7812 */ /* 0x001fc400078ec0ff */
[----:B------:R-:W2:Y:S01]  /*637b0*/  LDL.LU R28, [R1+0x154] ;  /* 0x00015400011c7983 */ /* 0x000ea20000300800 */
[----:B------:R-:W2:Y:S02]  /*637c0*/  LDL.LU R18, [R1+0x124] ;  /* 0x0001240001127983 */ /* 0x000ea40000300800 */
[----:B------:R-:W2:Y:S02]  /*637d0*/  LDL.LU R12, [R1+0x1dc] ;  /* 0x0001dc00010c7983 */ /* 0x000ea40000300800 */
[----:B------:R-:W2:Y:S01]  /*637e0*/  LDL.LU R3, [R1+0x10c] ;  /* 0x00010c0001037983 */ /* 0x000ea20000300800 */
[----:B------:R-:W2:Y:S01]  /*637f0*/  LDL.LU R16, [R1+0x1f0] ;  /* 0x0001f00001107983 */ /* 0x000ea20000300800 */
[C---:B------:R-:W-:Y:S02]  /*63800*/  IMAD.SHL.U32 R19, R14.reuse, 0x2, RZ ;  /* 0x000000020e137824 */ /* 0x040fe400078e00ff */
[----:B------:R-:W2:Y:S02]  /*63810*/  LDL.LU R13, [R1+0xf4] ;  /* 0x0000f400010d7983 */ /* 0x000ea40000300800 */
[----:B-1----:R-:W2:Y:S01]  /*63820*/  LDL.LU R7, [R1+0x208] ;  /* 0x0002080001077983 */ /* 0x002ea20000300800 */
[----:B------:R-:W2:Y:S01]  /*63830*/  LDL.LU R17, [R1+0xdc] ;  /* 0x0000dc0001117983 */ /* 0x000ea20000300800 */
[----:B---3--:R-:W3:Y:S02]  /*63840*/  LDL.LU R27, [R1+0x220] ;  /* 0x00022000011b7983 */ /* 0x008ee40000300800 */
[----:B------:R-:W3:Y:S01]  /*63850*/  LDL.LU R2, [R1+0x9c] ;  /* 0x00009c0001027983 */ /* 0x000ee20000300800 */
[----:B------:R-:W-:Y:S01]  /*63860*/  LOP3.LUT R19, R19, 0x50, RZ, 0x3c, !PT ;  /* 0x0000005013137812 */ /* 0x000fe200078e3cff */
[----:B------:R-:W3:Y:S01]  /*63870*/  LDL.LU R21, [R1+0x238] ;  /* 0x0002380001157983 */ /* 0x000ee20000300800 */
[----:B------:R-:W3:Y:S02]  /*63880*/  LDL.LU R25, [R1+0x44] ;  /* 0x0000440001197983 */ /* 0x000ee40000300800 */
[----:B------:R-:W3:Y:S01]  /*63890*/  LDL.LU R26, [R1+0x250] ;  /* 0x00025000011a7983 */ /* 0x000ee20000300800 */
[----:B----4-:R0:W-:Y:S01]  /*638a0*/  STS.U16 [R0+0x27480], R5 ;  /* 0x0274800500007388 */ /* 0x0101e20000000400 */
[----:B------:R1:W-:Y:S02]  /*638b0*/  STS.U16 [R0+0x27c80], R6 ;  /* 0x027c800600007388 */ /* 0x0003e40000000400 */
[----:B------:R-:W-:Y:S01]  /*638c0*/  STS.U16 [R0+0x27c00], R8 ;  /* 0x027c000800007388 */ /* 0x000fe20000000400 */
[----:B--2---:R2:W-:Y:S04]  /*638d0*/  STS.U16 [R19+0x20500], R4 ;  /* 0x0205000413007388 */ /* 0x0045e80000000400 */
[----:B0-----:R-:W4:Y:S01]  /*638e0*/  LDL.LU R5, [R1+0x40] ;  /* 0x0000400001057983 */ /* 0x001f220000300800 */
[----:B-1----:R-:W4:Y:S03]  /*638f0*/  LDL.LU R6, [R1+0x268] ;  /* 0x0002680001067983 */ /* 0x002f260000300800 */
[----:B--2---:R-:W2:Y:S01]  /*63900*/  LDL.LU R4, [R1+0x3c] ;  /* 0x00003c0001047983 */ /* 0x004ea20000300800 */
[----:B------:R-:W2:Y:S02]  /*63910*/  LDL.LU R8, [R1+0x280] ;  /* 0x0002800001087983 */ /* 0x000ea40000300800 */
[----:B------:R-:W2:Y:S02]  /*63920*/  LDL.LU R29, [R1+0x38] ;  /* 0x00003800011d7983 */ /* 0x000ea40000300800 */
[----:B------:R-:W2:Y:S01]  /*63930*/  LDL.LU R9, [R1+0x298] ;  /* 0x0002980001097983 */ /* 0x000ea20000300800 */
[----:B------:R-:W2:Y:S01]  /*63940*/  LDL.LU R10, [R1+0x34] ;  /* 0x00003400010a7983 */ /* 0x000ea20000300800 */
[----:B------:R-:W2:Y:S02]  /*63950*/  LDL.LU R11, [R1+0x2b0] ;  /* 0x0002b000010b7983 */ /* 0x000ea40000300800 */
[----:B------:R-:W2:Y:S01]  /*63960*/  LDL.LU R0, [R1+0x30] ;  /* 0x0000300001007983 */ /* 0x000ea20000300800 */
[----:B------:R0:W-:Y:S01]  /*63970*/  STS.U16 [R19+0x20580], R28 ;  /* 0x0205801c13007388 */ /* 0x0001e20000000400 */
[----:B------:R1:W-:Y:S02]  /*63980*/  STS.U16 [R19+0x20d00], R18 ;  /* 0x020d001213007388 */ /* 0x0003e40000000400 */
[----:B------:R1:W-:Y:S02]  /*63990*/  STS.U16 [R19+0x20d80], R12 ;  /* 0x020d800c13007388 */ /* 0x0003e40000000400 */
[----:B------:R1:W-:Y:S01]  /*639a0*/  STS.U16 [R19+0x21500], R3 ;  /* 0x0215000313007388 */ /* 0x0003e20000000400 */
[----:B------:R3:W-:Y:S01]  /*639b0*/  STS.U16 [R19+0x21580], R16 ;  /* 0x0215801013007388 */ /* 0x0007e20000000400 */
[----:B------:R3:W-:Y:S03]  /*639c0*/  STS.U16 [R19+0x21d00], R13 ;  /* 0x021d000d13007388 */ /* 0x0007e60000000400 */
[----:B0-----:R-:W2:Y:S01]  /*639d0*/  LDL.LU R28, [R1+0x2c8] ;  /* 0x0002c800011c7983 */ /* 0x001ea20000300800 */
[----:B-1----:R-:W2:Y:S02]  /*639e0*/  LDL.LU R18, [R1+0x4a7c] ;  /* 0x004a7c0001127983 */ /* 0x002ea40000300800 */
[----:B------:R-:W2:Y:S02]  /*639f0*/  LDL.LU R12, [R1+0x1c0] ;  /* 0x0001c000010c7983 */ /* 0x000ea40000300800 */
[----:B------:R-:W2:Y:S01]  /*63a00*/  LDL.LU R3, [R1+0x2e0] ;  /* 0x0002e00001037983 */ /* 0x000ea20000300800 */
[----:B---3--:R-:W3:Y:S01]  /*63a10*/  LDL.LU R16, [R1+0x4a78] ;  /* 0x004a780001107983 */ /* 0x008ee20000300800 */
[----:B------:R-:W3:Y:S03]  /*63a20*/  LDL.LU R13, [R1+0x4a74] ;  /* 0x004a7400010d7983 */ /* 0x000ee60000300800 */
[----:B------:R0:W-:Y:S01]  /*63a30*/  STS.U16 [R19+0x21d80], R7 ;  /* 0x021d800713007388 */ /* 0x0001e20000000400 */
[----:B------:R1:W-:Y:S02]  /*63a40*/  STS.U16 [R19+0x22500], R17 ;  /* 0x0225001113007388 */ /* 0x0003e40000000400 */
[----:B------:R1:W-:Y:S02]  /*63a50*/  STS.U16 [R19+0x22580], R27 ;  /* 0x0225801b13007388 */ /* 0x0003e40000000400 */
[----:B------:R1:W-:Y:S01]  /*63a60*/  STS.U16 [R19+0x22d00], R2 ;  /* 0x022d000213007388 */ /* 0x0003e20000000400 */
[----:B------:R1:W-:Y:S01]  /*63a70*/  STS.U16 [R19+0x22d80], R21 ;  /* 0x022d801513007388 */ /* 0x0003e20000000400 */
[----:B------:R1:W-:Y:S03]  /*63a80*/  STS.U16 [R19+0x23500], R25 ;  /* 0x0235001913007388 */ /* 0x0003e60000000400 */
[----:B0-----:R-:W3:Y:S01]  /*63a90*/  LDL.LU R7, [R1+0x4a70] ;  /* 0x004a700001077983 */ /* 0x001ee20000300800 */
[----:B-1----:R-:W3:Y:S03]  /*63aa0*/  LDL.LU R17, [R1+0x2f8] ;  /* 0x0002f80001117983 */ /* 0x002ee60000300800 */
[----:B------:R-:W3:Y:S01]  /*63ab0*/  LDL.LU R27, [R1+0x4a6c] ;  /* 0x004a6c00011b7983 */ /* 0x000ee20000300800 */
[----:B------:R-:W3:Y:S03]  /*63ac0*/  LDL.LU R2, [R1+0x4a68] ;  /* 0x004a680001027983 */ /* 0x000ee60000300800 */
[----:B------:R-:W3:Y:S01]  /*63ad0*/  LDL.LU R21, [R1+0x30c] ;  /* 0x00030c0001157983 */ /* 0x000ee20000300800 */
[----:B------:R-:W3:Y:S03]  /*63ae0*/  LDL.LU R25, [R1+0x134] ;  /* 0x0001340001197983 */ /* 0x000ee60000300800 */
[----:B------:R0:W-:Y:S04]  /*63af0*/  STS.U16 [R19+0x23580], R26 ;  /* 0x0235801a13007388 */ /* 0x0001e80000000400 */
[----:B0-----:R-:W3:Y:S04]  /*63b00*/  LDL.LU R26, [R1+0x158] ;  /* 0x00015800011a7983 */ /* 0x001ee80000300800 */
[----:B----4-:R0:W-:Y:S01]  /*63b10*/  STS.U16 [R19+0x23d00], R5 ;  /* 0x023d000513007388 */ /* 0x0101e20000000400 */
[----:B------:R1:W-:Y:S03]  /*63b20*/  STS.U16 [R19+0x23d80], R6 ;  /* 0x023d800613007388 */ /* 0x0003e60000000400 */
[----:B--2---:R2:W-:Y:S04]  /*63b30*/  STS.U16 [R19+0x24500], R4 ;  /* 0x0245000413007388 */ /* 0x0045e80000000400 */
[----:B0-----:R-:W3:Y:S01]  /*63b40*/  LDL.LU R5, [R1+0x120] ;  /* 0x0001200001057983 */ /* 0x001ee20000300800 */
[----:B-1----:R-:W3:Y:S03]  /*63b50*/  LDL.LU R6, [R1+0x1d8] ;  /* 0x0001d80001067983 */ /* 0x002ee60000300800 */
[----:B--2---:R-:W2:Y:S01]  /*63b60*/  LDL.LU R4, [R1+0x4a64] ;  /* 0x004a640001047983 */ /* 0x004ea20000300800 */
[----:B------:R-:W-:Y:S02]  /*63b70*/  STS.U16 [R19+0x24580], R8 ;  /* 0x0245800813007388 */ /* 0x000fe40000000400 */
[----:B------:R-:W-:Y:S02]  /*63b80*/  STS.U16 [R19+0x24d00], R29 ;  /* 0x024d001d13007388 */ /* 0x000fe40000000400 */
[----:B------:R-:W-:Y:S01]  /*63b90*/  STS.U16 [R19+0x24d80], R9 ;  /* 0x024d800913007388 */ /* 0x000fe20000000400 */
[----:B------:R-:W-:Y:S01]  /*63ba0*/  STS.U16 [R19+0x25500], R10 ;  /* 0x0255000a13007388 */ /* 0x000fe20000000400 */
[----:B------:R-:W-:Y:S02]  /*63bb0*/  STS.U16 [R19+0x25580], R11 ;  /* 0x0255800b13007388 */ /* 0x000fe40000000400 */
[----:B------:R0:W-:Y:S02]  /*63bc0*/  STS.U16 [R19+0x25d00], R0 ;  /* 0x025d000013007388 */ /* 0x0001e40000000400 */
[----:B0-----:R-:W3:Y:S04]  /*63bd0*/  LDL.LU R0, [R1+0x108] ;  /* 0x0001080001007983 */ /* 0x001ee80000300800 */
[----:B------:R0:W-:Y:S04]  /*63be0*/  STS.U16 [R19+0x25d80], R28 ;  /* 0x025d801c13007388 */ /* 0x0001e80000000400 */
[----:B0-----:R-:W3:Y:S04]  /*63bf0*/  LDL.LU R28, [R1+0x1f4] ;  /* 0x0001f400011c7983 */ /* 0x001ee80000300800 */
[----:B--2---:R0:W-:Y:S01]  /*63c00*/  STS.U16 [R19+0x26500], R4 ;  /* 0x0265000413007388 */ /* 0x0041e20000000400 */
[----:B------:R-:W-:Y:S02]  /*63c10*/  STS.U16 [R19+0x26580], R12 ;  /* 0x0265800c13007388 */ /* 0x000fe40000000400 */
[----:B---3--:R1:W-:Y:S01]  /*63c20*/  STS.U16 [R19+0x26d00], R2 ;  /* 0x026d000213007388 */ /* 0x0083e20000000400 */
[----:B------:R-:W-:Y:S04]  /*63c30*/  STS.U16 [R19+0x26d80], R3 ;  /* 0x026d800313007388 */ /* 0x000fe80000000400 */
[----:B------:R2:W-:Y:S01]  /*63c40*/  STS.U16 [R19+0x27500], R27 ;  /* 0x0275001b13007388 */ /* 0x0005e20000000400 */
[----:B------:R-:W-:Y:S02]  /*63c50*/  STS.U16 [R19+0x27580], R17 ;  /* 0x0275801113007388 */ /* 0x000fe40000000400 */
[----:B------:R3:W-:Y:S01]  /*63c60*/  STS.U16 [R19+0x27d00], R7 ;  /* 0x027d000713007388 */ /* 0x0007e20000000400 */
[----:B0-----:R-:W4:Y:S04]  /*63c70*/  LDL.LU R4, [R1+0x4a60] ;  /* 0x004a600001047983 */ /* 0x001f280000300800 */
[----:B-1----:R-:W4:Y:S04]  /*63c80*/  LDL.LU R2, [R1+0x4a5c] ;  /* 0x004a5c0001027983 */ /* 0x002f280000300800 */
[----:B--2---:R-:W2:Y:S01]  /*63c90*/  LDL.LU R27, [R1+0x224] ;  /* 0x00022400011b7983 */ /* 0x004ea20000300800 */
[----:B------:R-:W2:Y:S02]  /*63ca0*/  LDL.LU R8, [R1+0x48] ;  /* 0x0000480001087983 */ /* 0x000ea40000300800 */
[----:B---3--:R-:W3:Y:S02]  /*63cb0*/  LDL.LU R7, [R1+0x20c] ;  /* 0x00020c0001077983 */ /* 0x008ee40000300800 */
[----:B------:R-:W-:Y:S01]  /*63cc0*/  IMAD.SHL.U32 R3, R14, 0x2, RZ ;  /* 0x000000020e037824 */ /* 0x000fe200078e00ff */
[----:B------:R-:W2:Y:S01]  /*63cd0*/  LDL.LU R29, [R1+0x23c] ;  /* 0x00023c00011d7983 */ /* 0x000ea20000300800 */
[----:B------:R-:W2:Y:S02]  /*63ce0*/  LDL.LU R9, [R1+0x1c] ;  /* 0x00001c0001097983 */ /* 0x000ea40000300800 */
[----:B------:R-:W2:Y:S02]  /*63cf0*/  LDL.LU R10, [R1+0x254] ;  /* 0x00025400010a7983 */ /* 0x000ea40000300800 */
[----:B------:R-:W2:Y:S01]  /*63d00*/  LDL.LU R11, [R1+0x18] ;  /* 0x00001800010b7983 */ /* 0x000ea20000300800 */
[----:B------:R-:W-:Y:S01]  /*63d10*/  LOP3.LUT R3, R3, 0x60, RZ, 0x3c, !PT ;  /* 0x0000006003037812 */ /* 0x000fe200078e3cff */
[----:B------:R0:W-:Y:S04]  /*63d20*/  STS.U16 [R19+0x27d80], R21 ;  /* 0x027d801513007388 */ /* 0x0001e80000000400 */
[----:B------:R-:W2:Y:S04]  /*63d30*/  LDL.LU R17, [R1+0x26c] ;  /* 0x00026c0001117983 */ /* 0x000ea80000300800 */
[----:B------:R1:W-:Y:S01]  /*63d40*/  STS.U16 [R3+0x20600], R25 ;  /* 0x0206001903007388 */ /* 0x0003e20000000400 */
[----:B------:R1:W-:Y:S02]  /*63d50*/  STS.U16 [R3+0x20680], R26 ;  /* 0x0206801a03007388 */ /* 0x0003e40000000400 */
[----:B------:R1:W-:Y:S01]  /*63d60*/  STS.U16 [R3+0x20e00], R5 ;  /* 0x020e000503007388 */ /* 0x0003e20000000400 */
[----:B0-----:R-:W2:Y:S01]  /*63d70*/  LDL.LU R19, [R1+0x14] ;  /* 0x0000140001137983 */ /* 0x001ea20000300800 */
[----:B------:R-:W2:Y:S02]  /*63d80*/  LDL.LU R21, [R1+0x284] ;  /* 0x0002840001157983 */ /* 0x000ea40000300800 */
[----:B-1----:R-:W2:Y:S02]  /*63d90*/  LDL.LU R25, [R1+0x10] ;  /* 0x0000100001197983 */ /* 0x002ea40000300800 */
[----:B------:R-:W2:Y:S01]  /*63da0*/  LDL.LU R26, [R1+0x29c] ;  /* 0x00029c00011a7983 */ /* 0x000ea20000300800 */
[----:B------:R-:W2:Y:S01]  /*63db0*/  LDL.LU R5, [R1+0xc] ;  /* 0x00000c0001057983 */ /* 0x000ea20000300800 */
[----:B------:R-:W2:Y:S03]  /*63dc0*/  LDL.LU R12, [R1+0x2b4] ;  /* 0x0002b400010c7983 */ /* 0x000ea60000300800 */
[----:B------:R0:W-:Y:S01]  /*63dd0*/  STS.U16 [R3+0x20e80], R6 ;  /* 0x020e800603007388 */ /* 0x0001e20000000400 */
[----:B------:R-:W2:Y:S02]  /*63de0*/  LDL.LU R14, [R1+0x8] ;  /* 0x00000800010e7983 */ /* 0x000ea40000300800 */
[----:B------:R1:W-:Y:S01]  /*63df0*/  STS.U16 [R3+0x21600], R0 ;  /* 0x0216000003007388 */ /* 0x0003e20000000400 */
[----:B0-----:R-:W2:Y:S01]  /*63e00*/  LDL.LU R6, [R1+0x2cc] ;  /* 0x0002cc0001067983 */ /* 0x001ea20000300800 */
[----:B-1----:R-:W2:Y:S03]  /*63e10*/  LDL.LU R0, [R1+0x4] ;  /* 0x0000040001007983 */ /* 0x002ea60000300800 */
[----:B------:R0:W-:Y:S04]  /*63e20*/  STS.U16 [R3+0x21680], R28 ;  /* 0x0216801c03007388 */ /* 0x0001e80000000400 */
[----:B0-----:R-:W2:Y:S04]  /*63e30*/  LDL.LU R28, [R1+0x1bc] ;  /* 0x0001bc00011c7983 */ /* 0x001ea80000300800 */
[----:B----4-:R0:W-:Y:S04]  /*63e40*/  STS.U16 [R3+0x21e00], R2 ;  /* 0x021e000203007388 */ /* 0x0101e80000000400 */
[----:B---3--:R-:W-:Y:S01]  /*63e50*/  STS.U16 [R3+0x21e80], R7 ;  /* 0x021e800703007388 */ /* 0x008fe20000000400 */
[----:B------:R1:W-:Y:S02]  /*63e60*/  STS.U16 [R3+0x22600], R4 ;  /* 0x0226000403007388 */ /* 0x0003e40000000400 */
[----:B--2---:R2:W-:Y:S01]  /*63e70*/  STS.U16 [R3+0x22680], R27 ;  /* 0x0226801b03007388 */ /* 0x0045e20000000400 */
[----:B0-----:R-:W3:Y:S01]  /*63e80*/  LDL.LU R2, [R1+0x2e4] ;  /* 0x0002e40001027983 */ /* 0x001ee20000300800 */
[----:B------:R0:W-:Y:S02]  /*63e90*/  STS.U16 [R3+0x22e00], R8 ;  /* 0x022e000803007388 */ /* 0x0001e40000000400 */
[----:B------:R4:W-:Y:S01]  /*63ea0*/  STS.U16 [R3+0x22e80], R29 ;  /* 0x022e801d03007388 */ /* 0x0009e20000000400 */
[----:B-1----:R-:W3:Y:S01]  /*63eb0*/  LDL.LU R4, [R1+0x2fc] ;  /* 0x0002fc0001047983 */ /* 0x002ee20000300800 */
[----:B------:R-:W3:Y:S03]  /*63ec0*/  LDL.LU R7, [R1+0x130] ;  /* 0x0001300001077983 */ /* 0x000ee60000300800 */
[----:B--2---:R-:W2:Y:S01]  /*63ed0*/  LDL.LU R27, [R1+0x1cc] ;  /* 0x0001cc00011b7983 */ /* 0x004ea20000300800 */
[----:B------:R1:W-:Y:S03]  /*63ee0*/  STS.U16 [R3+0x23600], R9 ;  /* 0x0236000903007388 */ /* 0x0003e60000000400 */
[----:B0-----:R-:W2:Y:S01]  /*63ef0*/  LDL.LU R8, [R1+0x1e0] ;  /* 0x0001e00001087983 */ /* 0x001ea20000300800 */
[----:B----4-:R-:W4:Y:S03]  /*63f00*/  LDL.LU R29, [R1+0x1f8] ;  /* 0x0001f800011d7983 */ /* 0x010f260000300800 */
[----:B------:R0:W-:Y:S01]  /*63f10*/  STS.U16 [R3+0x23680], R10 ;  /* 0x0236800a03007388 */ /* 0x0001e20000000400 */
[----:B------:R0:W-:Y:S02]  /*63f20*/  STS.U16 [R3+0x23e00], R11 ;  /* 0x023e000b03007388 */ /* 0x0001e40000000400 */
[----:B------:R0:W-:Y:S02]  /*63f30*/  STS.U16 [R3+0x23e80], R17 ;  /* 0x023e801103007388 */ /* 0x0001e40000000400 */
[----:B------:R0:W-:Y:S01]  /*63f40*/  STS.U16 [R3+0x24600], R19 ;  /* 0x0246001303007388 */ /* 0x0001e20000000400 */
[----:B-1----:R-:W2:Y:S04]  /*63f50*/  LDL.LU R9, [R1+0x210] ;  /* 0x0002100001097983 */ /* 0x002ea80000300800 */
[----:B------:R1:W-:Y:S04]  /*63f60*/  STS.U16 [R3+0x24680], R21 ;  /* 0x0246801503007388 */ /* 0x0003e80000000400 */
[----:B0-----:R-:W2:Y:S01]  /*63f70*/  LDL.LU R10, [R1+0x228] ;  /* 0x00022800010a7983 */ /* 0x001ea20000300800 */
[----:B------:R-:W2:Y:S02]  /*63f80*/  LDL.LU R11, [R1+0x240] ;  /* 0x00024000010b7983 */ /* 0x000ea40000300800 */
[----:B------:R0:W-:Y:S01]  /*63f90*/  STS.U16 [R3+0x24e00], R25 ;  /* 0x024e001903007388 */ /* 0x0001e20000000400 */
[----:B------:R-:W2:Y:S01]  /*63fa0*/  LDL.LU R17, [R1+0x4a58] ;  /* 0x004a580001117983 */ /* 0x000ea20000300800 */
[----:B------:R-:W2:Y:S02]  /*63fb0*/  LDL.LU R19, [R1+0x4a54] ;  /* 0x004a540001137983 */ /* 0x000ea40000300800 */
[----:B------:R0:W-:Y:S02]  /*63fc0*/  STS.U16 [R3+0x24e80], R26 ;  /* 0x024e801a03007388 */ /* 0x0001e40000000400 */
[----:B------:R0:W-:Y:S01]  /*63fd0*/  STS.U16 [R3+0x25600], R5 ;  /* 0x0256000503007388 */ /* 0x0001e20000000400 */
[----:B-1----:R-:W2:Y:S01]  /*63fe0*/  LDL.LU R21, [R1+0x4a50] ;  /* 0x004a500001157983 */ /* 0x002ea20000300800 */
[----:B0-----:R-:W2:Y:S03]  /*63ff0*/  LDL.LU R25, [R1+0x4a4c] ;  /* 0x004a4c0001197983 */ /* 0x001ea60000300800 */
[----:B------:R0:W-:Y:S01]  /*64000*/  STS.U16 [R3+0x25680], R12 ;  /* 0x0256800c03007388 */ /* 0x0001e20000000400 */
[----:B------:R1:W-:Y:S02]  /*64010*/  STS.U16 [R3+0x25e00], R14 ;  /* 0x025e000e03007388 */ /* 0x0003e40000000400 */
[----:B------:R1:W-:Y:S01]  /*64020*/  STS.U16 [R3+0x25e80], R6 ;  /* 0x025e800603007388 */ /* 0x0003e20000000400 */
[----:B------:R-:W2:Y:S01]  /*64030*/  LDL.LU R26, [R1+0x4a48] ;  /* 0x004a4800011a7983 */ /* 0x000ea20000300800 */
[----:B------:R-:W2:Y:S02]  /*64040*/  LDL.LU R5, [R1+0x4a44] ;  /* 0x004a440001057983 */ /* 0x000ea40000300800 */
[----:B------:R1:W-:Y:S01]  /*64050*/  STS.U16 [R3+0x26600], R0 ;  /* 0x0266000003007388 */ /* 0x0003e20000000400 */
[----:B0-----:R-:W2:Y:S01]  /*64060*/  LDL.LU R12, [R1+0x2a0] ;  /* 0x0002a000010c7983 */ /* 0x001ea20000300800 */
[----:B-1----:R-:W2:Y:S02]  /*64070*/  LDL.LU R14, [R1+0x2b8] ;  /* 0x0002b800010e7983 */ /* 0x002ea40000300800 */
[----:B------:R-:W2:Y:S01]  /*64080*/  LDL.LU R6, [R1+0x4a40] ;  /* 0x004a400001067983 */ /* 0x000ea20000300800 */
[----:B------:R-:W2:Y:S04]  /*64090*/  LDL.LU R0, [R1+0x4a3c] ;  /* 0x004a3c0001007983 */ /* 0x000ea80000300800 */
[----:B------:R0:W-:Y:S04]  /*640a0*/  STS.U16 [R3+0x26680], R28 ;  /* 0x0266801c03007388 */ /* 0x0001e80000000400 */
[----:B0-----:R-:W4:Y:S04]  /*640b0*/  LDL.LU R28, [R1+0x4a38] ;  /* 0x004a3800011c7983 */ /* 0x001f280000300800 */
[----:B--2---:R0:W-:Y:S01]  /*640c0*/  STS.U16 [R3+0x26e00], R0 ;  /* 0x026e000003007388 */ /* 0x0041e20000000400 */
[----:B---3--:R1:W-:Y:S02]  /*640d0*/  STS.U16 [R3+0x26e80], R2 ;  /* 0x026e800203007388 */ /* 0x0083e40000000400 */
[----:B------:R2:W-:Y:S02]  /*640e0*/  STS.U16 [R3+0x27600], R6 ;  /* 0x0276000603007388 */ /* 0x0005e40000000400 */
[----:B------:R3:W-:Y:S01]  /*640f0*/  STS.U16 [R3+0x27680], R4 ;  /* 0x0276800403007388 */ /* 0x0007e20000000400 */
[----:B0-----:R-:W4:Y:S01]  /*64100*/  LDL.LU R0, [R1+0x4a34] ;  /* 0x004a340001007983 */ /* 0x001f220000300800 */
[----:B-1----:R-:W4:Y:S02]  /*64110*/  LDL.LU R2, [R1+0x4a30] ;  /* 0x004a300001027983 */ /* 0x002f240000300800 */
[----:B--2---:R-:W2:Y:S02]  /*64120*/  LDL.LU R6, [R1+0x310] ;  /* 0x0003100001067983 */ /* 0x004ea40000300800 */
[----:B---3--:R-:W3:Y:S01]  /*64130*/  LDL.LU R4, [R1+0x4a2c] ;  /* 0x004a2c0001047983 */ /* 0x008ee20000300800 */
[----:B------:R0:W-:Y:S04]  /*64140*/  STS.U16 [R3+0x27e00], R5 ;  /* 0x027e000503007388 */ /* 0x0001e80000000400 */
[----:B0-----:R-:W0:Y:S02]  /*64150*/  S2R R3, SR_TID.X ;  /* 0x0000000000037919 */ /* 0x001e240000002100 */
[----:B0-----:R-:W-:-:S05]  /*64160*/  LOP3.LUT R3, R3, 0x3f, RZ, 0xc0, !PT ;  /* 0x0000003f03037812 */ /* 0x001fca00078ec0ff */
[----:B------:R-:W-:-:S05]  /*64170*/  IMAD.SHL.U32 R3, R3, 0x2, RZ ;  /* 0x0000000203037824 */ /* 0x000fca00078e00ff */
[----:B------:R-:W-:-:S05]  /*64180*/  LOP3.LUT R5, R3, 0x60, RZ, 0x3c, !PT ;  /* 0x0000006003057812 */ /* 0x000fca00078e3cff */
[----:B--2---:R-:W-:Y:S01]  /*64190*/  STS.U16 [R5+0x27e80], R6 ;  /* 0x027e800605007388 */ /* 0x004fe20000000400 */
[----:B------:R-:W-:Y:S02]  /*641a0*/  STS.U16 [R15+0x20700], R7 ;  /* 0x020700070f007388 */ /* 0x000fe40000000400 */
[----:B------:R-:W-:Y:S02]  /*641b0*/  STS.U16 [R15+0x20780], R27 ;  /* 0x0207801b0f007388 */ /* 0x000fe40000000400 */
[----:B---3--:R0:W-:Y:S01]  /*641c0*/  STS.U16 [R15+0x20f00], R4 ;  /* 0x020f00040f007388 */ /* 0x0081e20000000400 */
[----:B------:R-:W-:Y:S01]  /*641d0*/  STS.U16 [R15+0x20f80], R8 ;  /* 0x020f80080f007388 */ /* 0x000fe20000000400 */
[----:B----4-:R1:W-:Y:S02]  /*641e0*/  STS.U16 [R15+0x21700], R2 ;  /* 0x021700020f007388 */ /* 0x0103e40000000400 */
[----:B------:R-:W-:Y:S02]  /*641f0*/  STS.U16 [R15+0x21780], R29 ;  /* 0x0217801d0f007388 */ /* 0x000fe40000000400 */
[----:B------:R2:W-:Y:S01]  /*64200*/  STS.U16 [R15+0x21f00], R0 ;  /* 0x021f00000f007388 */ /* 0x0005e20000000400 */
[----:B0-----:R-:W3:Y:S01]  /*64210*/  LDL.LU R4, [R1+0x4a28] ;  /* 0x004a280001047983 */ /* 0x001ee20000300800 */
[----:B-1----:R-:W4:Y:S03]  /*64220*/  LDL.LU R2, [R1+0x4a24] ;  /* 0x004a240001027983 */ /* 0x002f260000300800 */
[----:B--2---:R-:W2:Y:S04]  /*64230*/  LDL.LU R0, [R1+0x4a20] ;  /* 0x004a200001007983 */ /* 0x004ea80000300800 */
[----:B------:R-:W-:Y:S01]  /*64240*/  STS.U16 [R15+0x21f80], R9 ;  /* 0x021f80090f007388 */ /* 0x000fe20000000400 */
[----:B------:R0:W-:Y:S03]  /*64250*/  STS.U16 [R15+0x22700], R28 ;  /* 0x0227001c0f007388 */ /* 0x0001e60000000400 */
[----:B0-----:R-:W3:Y:S01]  /*64260*/  LDL.LU R28, [R1+0x4a1c] ;  /* 0x004a1c00011c7983 */ /* 0x001ee20000300800 */
[----:B------:R-:W-:Y:S02]  /*64270*/  STS.U16 [R15+0x22780], R10 ;  /* 0x0227800a0f007388 */ /* 0x000fe40000000400 */
[----:B------:R-:W-:Y:S02]  /*64280*/  STS.U16 [R15+0x22f00], R26 ;  /* 0x022f001a0f007388 */ /* 0x000fe40000000400 */
[----:B------:R-:W-:Y:S01]  /*64290*/  STS.U16 [R15+0x22f80], R11 ;  /* 0x022f800b0f007388 */ /* 0x000fe20000000400 */
[----:B------:R-:W-:Y:S04]  /*642a0*/  STS.U16 [R15+0x23700], R25 ;  /* 0x023700190f007388 */ /* 0x000fe80000000400 */
[----:B----4-:R0:W-:Y:S01]  /*642b0*/  STS.U16 [R15+0x23780], R2 ;  /* 0x023780020f007388 */ /* 0x0101e20000000400 */
[----:B------:R-:W-:Y:S02]  /*642c0*/  STS.U16 [R15+0x23f00], R21 ;  /* 0x023f00150f007388 */ /* 0x000fe40000000400 */
[----:B--2---:R1:W-:Y:S01]  /*642d0*/  STS.U16 [R15+0x23f80], R0 ;  /* 0x023f80000f007388 */ /* 0x0043e20000000400 */
[----:B0-----:R-:W2:Y:S01]  /*642e0*/  LDL.LU R2, [R1+0x4a18] ;  /* 0x004a180001027983 */ /* 0x001ea20000300800 */
[----:B-1----:R-:W4:Y:S03]  /*642f0*/  LDL.LU R0, [R1+0x4a14] ;  /* 0x004a140001007983 */ /* 0x002f260000300800 */
[----:B------:R-:W-:Y:S04]  /*64300*/  STS.U16 [R15+0x24700], R19 ;  /* 0x024700130f007388 */ /* 0x000fe80000000400 */
[----:B---3--:R0:W-:Y:S04]  /*64310*/  STS.U16 [R15+0x24780], R28 ;  /* 0x0247801c0f007388 */ /* 0x0081e80000000400 */
[----:B0-----:R-:W3:Y:S01]  /*64320*/  LDL.LU R28, [R1+0x4a10] ;  /* 0x004a1000011c7983 */ /* 0x001ee20000300800 */
[----:B------:R-:W-:Y:S02]  /*64330*/  STS.U16 [R15+0x24f00], R17 ;  /* 0x024f00110f007388 */ /* 0x000fe40000000400 */
[----:B------:R-:W-:Y:S02]  /*64340*/  STS.U16 [R15+0x24f80], R12 ;  /* 0x024f800c0f007388 */ /* 0x000fe40000000400 */
[----:B------:R-:W-:Y:S01]  /*64350*/  STS.U16 [R15+0x25700], R13 ;  /* 0x0257000d0f007388 */ /* 0x000fe20000000400 */
[----:B------:R-:W-:Y:S01]  /*64360*/  STS.U16 [R15+0x25780], R14 ;  /* 0x0257800e0f007388 */ /* 0x000fe20000000400 */
[----:B------:R-:W-:Y:S03]  /*64370*/  STS.U16 [R15+0x25f00], R16 ;  /* 0x025f00100f007388 */ /* 0x000fe60000000400 */
[----:B--2---:R0:W-:Y:S01]  /*64380*/  STS.U16 [R15+0x25f80], R2 ;  /* 0x025f80020f007388 */ /* 0x0041e20000000400 */
[----:B------:R-:W-:Y:S02]  /*64390*/  STS.U16 [R15+0x26700], R18 ;  /* 0x026700120f007388 */ /* 0x000fe40000000400 */
[----:B----4-:R1:W-:Y:S01]  /*643a0*/  STS.U16 [R15+0x26780], R0 ;  /* 0x026780000f007388 */ /* 0x0103e20000000400 */
[----:B0-----:R0:W5:Y:S01]  /*643b0*/  LDL.LU R2, [R1+0x4a0c] ;  /* 0x004a0c0001027983 */ /* 0x0011620000300800 */
[----:B-1----:R0:W5:Y:S03]  /*643c0*/  LDL.LU R0, [R1+0x4a08] ;  /* 0x004a080001007983 */ /* 0x0021660000300800 */
[----:B------:R-:W-:Y:S04]  /*643d0*/  STS.U16 [R15+0x26f00], R20 ;  /* 0x026f00140f007388 */ /* 0x000fe80000000400 */
[----:B---3--:R1:W-:Y:S01]  /*643e0*/  STS.U16 [R15+0x26f80], R28 ;  /* 0x026f801c0f007388 */ /* 0x0083e20000000400 */
[----:B------:R0:W-:Y:S02]  /*643f0*/  STS.U16 [R15+0x27700], R22 ;  /* 0x027700160f007388 */ /* 0x0001e40000000400 */
[----:B------:R0:W-:Y:S02]  /*64400*/  STS.U16 [R15+0x27780], R23 ;  /* 0x027780170f007388 */ /* 0x0001e40000000400 */
[----:B------:R0:W-:Y:S01]  /*64410*/  STS.U16 [R15+0x27f00], R4 ;  /* 0x027f00040f007388 */ /* 0x0001e20000000400 */
[----:B------:R0:W-:Y:S01]  /*64420*/  STS.U16 [R15+0x27f80], R24 ;  /* 0x027f80180f007388 */ /* 0x0001e20000000400 */
[----:B-1----:R-:W-:-:S04]  /*64430*/  IMAD.MOV.U32 R28, RZ, RZ, c[0x0][0x188] ;  /* 0x00006200ff1c7624 */ /* 0x002fc800078e00ff */
[----:B------:R-:W-:-:S04]  /*64440*/  IMAD.SHL.U32 R28, R28, 0x80, RZ ;  /* 0x000000801c1c7824 */ /* 0x000fc800078e00ff */
[----:B------:R-:W-:Y:S02]  /*64450*/  IMAD.SHL.U32 R28, R28, 0x2, RZ ;  /* 0x000000021c1c7824 */ /* 0x000fe400078e00ff */
[----:B0-----:R-:W0:Y:S04]  /*64460*/  S2R R14, SR_TID.X ;  /* 0x00000000000e7919 */ /* 0x001e280000002100 */
[----:B------:R-:W-:Y:S06]  /*64470*/  BAR.SYNC.DEFER_BLOCKING 0x0 ;  /* 0x0000000000007b1d */ /* 0x000fec0000010000 */
[----:B------:R-:W2:Y:S01]  /*64480*/  LDL R28, [R1+0x11c0] ;  /* 0x0011c000011c7983 */ /* 0x000ea20000100800 */
[C---:B0-----:R-:W-:Y:S01]  /*64490*/  LOP3.LUT R15, R14.reuse, 0x7, RZ, 0xc0, !PT ;  /* 0x000000070e0f7812 */ /* 0x041fe200078ec0ff */
[----:B------:R-:W-:-:S04]  /*644a0*/  IMAD.SHL.U32 R14, R14, 0x2, RZ ;  /* 0x000000020e0e7824 */ /* 0x000fc800078e00ff */
[----:B------:R-:W-:-:S05]  /*644b0*/  IMAD R15, R15, 0x110, RZ ;  /* 0x000001100f0f7824 */ /* 0x000fca00078e02ff */
[----:B------:R-:W-:-:S05]  /*644c0*/  LOP3.LUT R17, R15, 0x30, R14, 0x78, !PT ;  /* 0x000000300f117812 */ /* 0x000fca00078e780e */
[----:B------:R-:W0:Y:S04]  /*644d0*/  LDSM.16.M88.4 R4, [R17+0x20000] ;  /* 0x020000001104783b */ /* 0x000e280000000200 */
[----:B------:R-:W1:Y:S04]  /*644e0*/  LDSM.16.M88.4 R8, [R17+0x20800] ;  /* 0x020800001108783b */ /* 0x000e680000000200 */
[----:B-----5:R-:W-:Y:S04]  /*644f0*/  STL [R1+0x4bb8], R0 ;  /* 0x004bb80001007387 */ /* 0x020fe80000100800 */
[----:B------:R3:W-:Y:S04]  /*64500*/  STL [R1+0x4a08], R2 ;  /* 0x004a080201007387 */ /* 0x0007e80000100800 */
[----:B------:R-:W4:Y:S04]  /*64510*/  LDSM.16.M88.4 R24, [R17+0x21800] ;  /* 0x021800001118783b */ /* 0x000f280000000200 */
[----:B------:R-:W-:Y:S04]  /*64520*/  LDSM.16.M88.4 R20, [R17+0x21000] ;  /* 0x021000001114783b */ /* 0x000fe80000000200 */
[----:B0-----:R0:W-:Y:S01]  /*64530*/  STL.64 [R1+0x20], R4 ;  /* 0x0000200401007387 */ /* 0x0011e20000100a00 */
[----:B---3--:R-:W-:-:S03]  /*64540*/  IMAD.MOV.U32 R2, RZ, RZ, R4 ;  /* 0x000000ffff027224 */ /* 0x008fc600078e0004 */
[----:B------:R-:W-:Y:S01]  /*64550*/  STL.64 [R1+0x28], R6 ;  /* 0x0000280601007387 */ /* 0x000fe20000100a00 */
[----:B-1----:R-:W-:-:S03]  /*64560*/  IMAD.MOV.U32 R3, RZ, RZ, R9 ;  /* 0x000000ffff037224 */ /* 0x002fc600078e0009 */
[----:B------:R-:W-:Y:S01]  /*64570*/  STL.64 [R1+0x10], R8 ;  /* 0x0000100801007387 */ /* 0x000fe20000100a00 */
[----:B0-----:R-:W-:-:S03]  /*64580*/  IMAD.MOV.U32 R4, RZ, RZ, R8 ;  /* 0x000000ffff047224 */ /* 0x001fc600078e0008 */
[----:B------:R-:W-:Y:S04]  /*64590*/  STL.64 [R1+0x18], R10 ;  /* 0x0000180a01007387 */ /* 0x000fe80000100a00 */
[----:B------:R-:W0:Y:S04]  /*645a0*/  LDSM.16.M88.4 R8, [R17+0x22000] ;  /* 0x022000001108783b */ /* 0x000e280000000200 */
[----:B----4-:R-:W-:Y:S04]  /*645b0*/  STL.64 [R1+0xda28], R26 ;  /* 0x00da281a01007387 */ /* 0x010fe80000100a00 */
[----:B------:R-:W-:Y:S01]  /*645c0*/  STL.64 [R1+0xda20], R24 ;  /* 0x00da201801007387 */ /* 0x000fe20000100a00 */
[----:B------:R-:W-:-:S03]  /*645d0*/  IMAD.MOV.U32 R0, RZ, RZ, R5 ;  /* 0x000000ffff007224 */ /* 0x000fc600078e0005 */
[----:B------:R-:W-:Y:S04]  /*645e0*/  LDSM.16.M88.4 R24, [R17+0x23000] ;  /* 0x023000001118783b */ /* 0x000fe80000000200 */
[----:B0-----:R-:W-:Y:S04]  /*645f0*/  STL [R1+0xce54], R10 ;  /* 0x00ce540a01007387 */ /* 0x001fe80000100800 */
[----:B------:R-:W-:Y:S04]  /*64600*/  STL.64 [R1], R20 ;  /* 0x0000001401007387 */ /* 0x000fe80000100a00 */
[----:B------:R-:W-:Y:S04]  /*64610*/  STL.64 [R1+0x8], R22 ;  /* 0x0000081601007387 */ /* 0x000fe80000100a00 */
[----:B------:R0:W-:Y:S02]  /*64620*/  STL.64 [R1+0xda30], R20 ;  /* 0x00da301401007387 */ /* 0x0001e40000100a00 */
[----:B0-----:R-:W-:-:S02]  /*64630*/  IMAD.MOV.U32 R20, RZ, RZ, R4 ;  /* 0x000000ffff147224 */ /* 0x001fc400078e0004 */
[----:B------:R-:W0:Y:S01]  /*64640*/  LDSM.16.M88.4 R4, [R17+0x22800] ;  /* 0x022800001104783b */ /* 0x000e220000000200 */
[----:B------:R-:W-:-:S05]  /*64650*/  IMAD.MOV.U32 R21, RZ, RZ, R3 ;  /* 0x000000ffff157224 */ /* 0x000fca00078e0003 */
[----:B------:R-:W-:Y:S04]  /*64660*/  STL.64 [R1+0xda48], R20 ;  /* 0x00da481401007387 */ /* 0x000fe80000100a00 */
[----:B------:R-:W-:Y:S04]  /*64670*/  STL [R1+0xce50], R11 ;  /* 0x00ce500b01007387 */ /* 0x000fe80000100800 */
[----:B0-----:R-:W-:Y:S04]  /*64680*/  STL [R1+0xda08], R5 ;  /* 0x00da080501007387 */ /* 0x001fe80000100800 */
[----:B------:R0:W-:Y:S04]  /*64690*/  STL [R1+0xce44], R6 ;  /* 0x00ce440601007387 */ /* 0x0001e80000100800 */
[----:B------:R1:W-:Y:S04]  /*646a0*/  STL [R1+0xce40], R7 ;  /* 0x00ce400701007387 */ /* 0x0003e80000100800 */
[----:B------:R-:W-:Y:S01]  /*646b0*/  STL.64 [R1+0x30], R24 ;  /* 0x0000301801007387 */ /* 0x000fe20000100a00 */
[----:B0-----:R-:W-:-:S03]  /*646c0*/  IMAD.MOV.U32 R6, RZ, RZ, R25 ;  /* 0x000000ffff067224 */ /* 0x001fc600078e0019 */
[----:B------:R-:W-:Y:S01]  /*646d0*/  STL.64 [R1+0x38], R26 ;  /* 0x0000381a01007387 */ /* 0x000fe20000100a00 */
[----:B-1----:R-:W-:-:S03]  /*646e0*/  IMAD.MOV.U32 R7, RZ, RZ, R24 ;  /* 0x000000ffff077224 */ /* 0x002fc600078e0018 */
[----:B------:R-:W0:Y:S04]  /*646f0*/  LDSM.16.M88.4 R24, [R17+0x23800] ;  /* 0x023800001118783b */ /* 0x000e280000000200 */
[----:B0-----:R-:W-:Y:S04]  /*64700*/  STL.64 [R1+0xc0], R24 ;  /* 0x0000c01801007387 */ /* 0x001fe80000100a00 */
[----:B------:R-:W-:Y:S04]  /*64710*/  STL.64 [R1+0xc8], R26 ;  /* 0x0000c81a01007387 */ /* 0x000fe80000100a00 */
[----:B------:R-:W0:Y:S04]  /*64720*/  LDSM.16.M88.4 R24, [R17+0x24000] ;  /* 0x024000001118783b */ /* 0x000e280000000200 */
[----:B0-----:R-:W-:Y:S01]  /*64730*/  STL.64 [R1+0xb0], R24 ;  /* 0x0000b01801007387 */ /* 0x001fe20000100a00 */
[----:B------:R-:W-:-:S02]  /*64740*/  IMAD.MOV.U32 R5, RZ, RZ, R24 ;  /* 0x000000ffff057224 */ /* 0x000fc400078e0018 */
[----:B------:R-:W-:Y:S01]  /*64750*/  IMAD.MOV.U32 R29, RZ, RZ, R25 ;  /* 0x000000ffff1d7224 */ /* 0x000fe200078e0019 */
[----:B------:R-:W-:Y:S04]  /*64760*/  STL.64 [R1+0xb8], R26 ;  /* 0x0000b81a01007387 */ /* 0x000fe80000100a00 */
[----:B------:R-:W0:Y:S04]  /*64770*/  LDSM.16.M88.4 R24, [R17+0x24800] ;  /* 0x024800001118783b */ /* 0x000e280000000200 */
[----:B------:R-:W-:Y:S04]  /*64780*/  STL.64 [R1+0xda18], R6 ;  /* 0x00da180601007387 */ /* 0x000fe80000100a00 */
[----:B------:R-:W-:Y:S04]  /*64790*/  STL.64 [R1+0xda10], R4 ;  /* 0x00da100401007387 */ /* 0x000fe80000100a00 */
[----:B------:R-:W1:Y:S04]  /*647a0*/  LDSM.16.M88.4 R4, [R17+0x25000] ;  /* 0x025000001104783b */ /* 0x000e680000000200 */
[----:B--2---:R-:W-:Y:S04]  /*647b0*/  LDSM.16.MT88.4 R12, [R28] ;  /* 0x000000001c0c783b */ /* 0x004fe80000004200 */
[----:B0-----:R0:W-:Y:S04]  /*647c0*/  STL.64 [R1+0xa0], R24 ;  /* 0x0000a01801007387 */ /* 0x0011e80000100a00 */
[----:B------:R2:W-:Y:S04]  /*647d0*/  STL.64 [R1+0xa8], R26 ;  /* 0x0000a81a01007387 */ /* 0x0005e80000100a00 */
[----:B0-----:R-:W3:Y:S04]  /*647e0*/  LDL.LU.64 R24, [R1+0x1b80] ;  /* 0x001b800001187983 */ /* 0x001ee80000300a00 */
[----:B--2---:R-:W2:Y:S04]  /*647f0*/  LDL.LU.64 R26, [R1+0x1b88] ;  /* 0x001b8800011a7983 */ /* 0x004ea80000300a00 */
[----:B-1----:R-:W-:Y:S04]  /*64800*/  STL.64 [R1+0x90], R4 ;  /* 0x0000900401007387 */ /* 0x002fe80000100a00 */
[----:B------:R-:W-:Y:S04]  /*64810*/  STL.64 [R1+0x98], R6 ;  /* 0x0000980601007387 */ /* 0x000fe80000100a00 */
[----:B------:R-:W0:Y:S04]  /*64820*/  LDSM.16.M88.4 R4, [R17+0x25800] ;  /* 0x025800001104783b */ /* 0x000e280000000200 */
[----:B--2---:R-:W-:Y:S04]  /*64830*/  STL.64 [R1+0xda40], R26 ;  /* 0x00da401a01007387 */ /* 0x004fe80000100a00 */
[----:B---3--:R1:W-:Y:S04]  /*64840*/  STL.64 [R1+0xda38], R24 ;  /* 0x00da381801007387 */ /* 0x0083e80000100a00 */
[----:B-1----:R-:W2:Y:S04]  /*64850*/  LDL.LU.64 R24, [R1+0x1b90] ;  /* 0x001b900001187983 */ /* 0x002ea80000300a00 */
[----:B------:R-:W3:Y:S01]  /*64860*/  LDL.LU.64 R26, [R1+0x1b98] ;  /* 0x001b9800011a7983 */ /* 0x000ee20000300a00 */
[----:B0-----:R-:W-:-:S02]  /*64870*/  IMAD.MOV.U32 R10, RZ, RZ, R4 ;  /* 0x000000ffff0a7224 */ /* 0x001fc400078e0004 */
[----:B------:R-:W-:Y:S01]  /*64880*/  IMAD.MOV.U32 R3, RZ, RZ, R5 ;  /* 0x000000ffff037224 */ /* 0x000fe200078e0005 */
[----:B---3--:R-:W-:Y:S04]  /*64890*/  STL.64 [R1+0xda58], R26 ;  /* 0x00da581a01007387 */ /* 0x008fe80000100a00 */
[----:B--2---:R0:W-:Y:S04]  /*648a0*/  STL.64 [R1+0xda50], R24 ;  /* 0x00da501801007387 */ /* 0x0041e80000100a00 */
[----:B0-----:R-:W2:Y:S04]  /*648b0*/  LDL.LU.64 R24, [R1+0x1ba0] ;  /* 0x001ba00001187983 */ /* 0x001ea80000300a00 */
[----:B------:R-:W2:Y:S04]  /*648c0*/  LDL.LU.64 R26, [R1+0x1ba8] ;  /* 0x001ba800011a7983 */ /* 0x000ea80000300a00 */
[----:B------:R-:W-:Y:S04]  /*648d0*/  STL.64 [R1+0x80], R4 ;  /* 0x0000800401007387 */ /* 0x000fe80000100a00 */
[----:B------:R-:W-:Y:S04]  /*648e0*/  STL.64 [R1+0x88], R6 ;  /* 0x0000880601007387 */ /* 0x000fe80000100a00 */
[----:B------:R-:W0:Y:S04]  /*648f0*/  LDSM.16.M88.4 R4, [R17+0x26000] ;  /* 0x026000001104783b */ /* 0x000e280000000200 */
[----:B0-----:R-:W-:Y:S04]  /*64900*/  STL.64 [R1+0x70], R4 ;  /* 0x0000700401007387 */ /* 0x001fe80000100a00 */
[----:B------:R-:W-:Y:S04]  /*64910*/  STL.64 [R1+0x78], R6 ;  /* 0x0000780601007387 */ /* 0x000fe80000100a00 */
[----:B------:R-:W0:Y:S04]  /*64920*/  LDSM.16.M88.4 R4, [R17+0x26800] ;  /* 0x026800001104783b */ /* 0x000e280000000200 */
[----:B0-----:R-:W-:Y:S04]  /*64930*/  STL.64 [R1+0x60], R4 ;  /* 0x0000600401007387 */ /* 0x001fe80000100a00 */
[----:B------:R-:W-:Y:S04]  /*64940*/  STL.64 [R1+0x68], R6 ;  /* 0x0000680601007387 */ /* 0x000fe80000100a00 */
[----:B------:R-:W0:Y:S01]  /*64950*/  LDSM.16.M88.4 R4, [R17+0x27000] ;  /* 0x027000001104783b */ /* 0x000e220000000200 */
[----:B------:R-:W-:-:S02]  /*64960*/  IMAD.MOV.U32 R20, RZ, RZ, R2 ;  /* 0x000000ffff147224 */ /* 0x000fc400078e0002 */
[----:B------:R-:W-:Y:S01]  /*64970*/  IMAD.MOV.U32 R21, RZ, RZ, R0 ;  /* 0x000000ffff157224 */ /* 0x000fe200078e0000 */
[----:B0-----:R-:W-:Y:S04]  /*64980*/  STL.64 [R1+0x50], R4 ;  /* 0x0000500401007387 */ /* 0x001fe80000100a00 */
[----:B------:R-:W-:Y:S04]  /*64990*/  STL.64 [R1+0x58], R6 ;  /* 0x0000580601007387 */ /* 0x000fe80000100a00 */
[----:B------:R-:W0:Y:S04]  /*649a0*/  LDSM.16.M88.4 R4, [R17+0x27800] ;  /* 0x027800001104783b */ /* 0x000e280000000200 */
[----:B------:R-:W1:Y:S04]  /*649b0*/  LDSM.16.MT88.4 R16, [R28+0x80] ;  /* 0x000080001c10783b */ /* 0x000e680000004200 */
[----:B0-----:R0:W-:Y:S01]  /*649c0*/  STL.64 [R1+0x40], R4 ;  /* 0x0000400401007387 */ /* 0x0011e20000100a00 */
[----:B------:R-:W-:-:S02]  /*649d0*/  IMAD.MOV.U32 R2, RZ, RZ, R4 ;  /* 0x000000ffff027224 */ /* 0x000fc400078e0004 */
[----:B------:R-:W-:Y:S01]  /*649e0*/  IMAD.MOV.U32 R0, RZ, RZ, R5 ;  /* 0x000000ffff007224 */ /* 0x000fe200078e0005 */
[----:B------:R3:W-:Y:S04]  /*649f0*/  STL.64 [R1+0x48], R6 ;  /* 0x0000480601007387 */ /* 0x0007e80000100a00 */
[----:B0-----:R-:W4:Y:S04]  /*64a00*/  LDL.LU.64 R4, [R1+0x1b70] ;  /* 0x001b700001047983 */ /* 0x001f280000300a00 */
[----:B---3--:R-:W4:Y:S04]  /*64a10*/  LDL.LU.64 R6, [R1+0x1b78] ;  /* 0x001b780001067983 */ /* 0x008f280000300a00 */
[----:B-1----:R-:W-:Y:S04]  /*64a20*/  STL.64 [R1+0xd980], R18 ;  /* 0x00d9801201007387 */ /* 0x002fe80000100a00 */
[----:B------:R0:W-:Y:S04]  /*64a30*/  STL.64 [R1+0xd978], R16 ;  /* 0x00d9781001007387 */ /* 0x0001e80000100a00 */
[----:B0-----:R-:W3:Y:S01]  /*64a40*/  LDL.64 R16, [R1+0xa0] ;  /* 0x0000a00001107983 */ /* 0x001ee20000100a00 */
[C---:B--2---:R-:W-:Y:S03]  /*64a50*/  HMMA.16816.F32 R20, R12.reuse, R20, R24 ;  /* 0x000000140c14723c */ /* 0x044fe60000001818 */
[----:B------:R-:W2:Y:S04]  /*64a60*/  LDL.LU.64 R26, [R1+0xda58] ;  /* 0x00da5800011a7983 */ /* 0x000ea80000300a00 */
[----:B------:R-:W2:Y:S11]  /*64a70*/  LDL.LU.64 R24, [R1+0xda50] ;  /* 0x00da500001187983 */ /* 0x000eb60000300a00 */
[----:B------:R-:W-:Y:S05]  /*64a80*/  @!UPT UIADD3 URZ, URZ, URZ, URZ ;  /* 0x0000003f3f3ff290 */ /* 0x000fea000fffe03f */
[----:B------:R0:W-:Y:S04]  /*64a90*/  STL.64 [R1+0x870], R20 ;  /* 0x0008701401007387 */ /* 0x0001e80000100a00 */
[----:B------:R2:W-:Y:S04]  /*64aa0*/  STL.64 [R1+0x878], R22 ;  /* 0x0008781601007387 */ /* 0x0005e80000100a00 */
[----:B0-----:R-:W2:Y:S02]  /*64ab0*/  LDL.LU.64 R20, [R1+0xda48] ;  /* 0x00da480001147983 */ /* 0x001ea40000300a00 */
[C---:B--2---:R-:W-:Y:S02]  /*64ac0*/  HMMA.16816.F32 R20, R12.reuse, R20, R24 ;  /* 0x000000140c14723c */ /* 0x044fe40000001818 */
[----:B------:R-:W2:Y:S04]  /*64ad0*/  LDL.LU.64 R26, [R1+0xda40] ;  /* 0x00da4000011a7983 */ /* 0x000ea80000300a00 */
[----:B------:R-:W2:Y:S11]  /*64ae0*/  LDL.LU.64 R24, [R1+0xda38] ;  /* 0x00da380001187983 */ /* 0x000eb60000300a00 */
[----:B------:R-:W-:Y:S06]  /*64af0*/  @!UPT UIADD3 URZ, URZ, URZ, URZ ;  /* 0x0000003f3f3ff290 */ /* 0x000fec000fffe03f */
[----:B------:R0:W-:Y:S04]  /*64b00*/  STL.64 [R1+0x860], R20 ;  /* 0x0008601401007387 */ /* 0x0001e80000100a00 */
[----:B------:R-:W-:Y:S04]  /*64b10*/  STL.64 [R1+0x868], R22 ;  /* 0x0008681601007387 */ /* 0x000fe80000100a00 */
[----:B0-----:R-:W2:Y:S02]  /*64b20*/  LDL.LU.64 R20, [R1+0xda30] ;  /* 0x00da300001147983 */ /* 0x001ea40000300a00 */
[----:B--2---:R-:W-:Y:S11]  /*64b30*/  HMMA.16816.F32 R24, R12, R20, R24 ;  /* 0x000000140c18723c */ /* 0x004ff60000001818 */
[----:B------:R-:W-:Y:S11]  /*64b40*/  @!UPT UIADD3 URZ, URZ, URZ, URZ ;  /* 0x0000003f3f3ff290 */ /* 0x000ff6000fffe03f */
[----:B------:R-:W-:Y:S01]  /*64b50*/  @!UPT UIADD3 URZ, URZ, URZ, URZ ;  /* 0x0000003f3f3ff290 */ /* 0x000fe2000fffe03f */
[----:B------:R-:W-:Y:S04]  /*64b60*/  STL.64 [R1+0x850], R24 ;  /* 0x0008501801007387 */ /* 0x000fe80000100a00 */
[----:B------:R0:W-:Y:S04]  /*64b70*/  STL.64 [R1+0x858], R26 ;  /* 0x0008581a01007387 */ /* 0x0001e80000100a00 */
[----:B0-----:R-:W2:Y:S04]  /*64b80*/  LDL.LU.64 R26, [R1+0xda28] ;  /* 0x00da2800011a7983 */ /* 0x001ea80000300a00 */
[----:B------:R-:W4:Y:S01]  /*64b90*/  LDL.LU.64 R24, [R1+0xda20] ;  /* 0x00da200001187983 */ /* 0x000f220000300a00 */
[----:B------:R-:W-:-:S02]  /*64ba0*/  IMAD.MOV.U32 R18, RZ, RZ, R20 ;  /* 0x000000ffff127224 */ /* 0x000fc400078e0014 */
[----:B------:R-:W-:Y:S02]  /*64bb0*/  IMAD.MOV.U32 R11, RZ, RZ, R21 ;  /* 0x000000ffff0b7224 */ /* 0x000fe400078e0015 */
[----:B------:R-:W2:Y:S04]  /*64bc0*/  LDL.LU.64 R20, [R1+0x17a0] ;  /* 0x0017a00001147983 */ /* 0x000ea80000300a00 */
[----:B------:R-:W2:Y:S04]  /*64bd0*/  LDL.LU.64 R22, [R1+0x17a8] ;  /* 0x0017a80001167983 */ /* 0x000ea80000300a00 */
[----:B------:R-:W-:Y:S04]  /*64be0*/  STL [R1+0xd9e0], R18 ;  /* 0x00d9e01201007387 */ /* 0x000fe80000100800 */
[----:B---3--:R0:W-:Y:S04]  /*64bf0*/  STL.64 [R1+0xd9d8], R16 ;  /* 0x00d9d81001007387 */ /* 0x0081e80000100a00 */
[----:B0-----:R-:W3:Y:S04]  /*64c00*/  LDL.LU.64 R16, [R1+0x17d0] ;  /* 0x0017d00001107983 */ /* 0x001ee80000300a00 */
[----:B------:R-:W3:Y:S01]  /*64c10*/  LDL.LU.64 R18, [R1+0x17d8] ;  /* 0x0017d80001127983 */ /* 0x000ee20000300a00 */
[----:B----4-:R-:W-:Y:S11]  /*64c20*/  HMMA.16816.F32 R4, R12, R24, R4 ;  /* 0x000000180c04723c */ /* 0x010ff60000001804 */
[----:B------:R-:W-:Y:S11]  /*64c30*/  @!UPT UIADD3 URZ, URZ, URZ, URZ ;  /* 0x0000003f3f3ff290 */ /* 0x000ff6000fffe03f */
[----:B------:R-:W-:Y:S01]  /*64c40*/  @!UPT UIADD3 URZ, URZ, URZ, URZ ;  /* 0x0000003f3f3ff290 */ /* 0x000fe2000fffe03f */
[----:B------:R-:W-:Y:S04]  /*64c50*/  STL.64 [R1+0x840], R4 ;  /* 0x0008400401007387 */ /* 0x000fe80000100a00 */
[----:B------:R0:W-:Y:S04]  /*64c60*/  STL.64 [R1+0x848], R6 ;  /* 0x0008480601007387 */ /* 0x0001e80000100a00 */
[----:B0-----:R-:W4:Y:S04]  /*64c70*/  LDL.LU.64 R6, [R1+0xda18] ;  /* 0x00da180001067983 */ /* 0x001f280000300a00 */
[----:B------:R-:W3:Y:S04]  /*64c80*/  LDL.LU.64 R4, [R1+0xda10] ;  /* 0x00da100001047983 */ /* 0x000ee80000300a00 */
[----:B--2---:R-:W-:Y:S04]  /*64c90*/  STL.64 [R1+0xd930], R26 ;  /* 0x00d9301a01007387 */ /* 0x004fe80000100a00 */
[----:B------:R0:W-:Y:S02]  /*64ca0*/  STL.64 [R1+0xd928], R24 ;  /* 0x00d9281801007387 */ /* 0x0001e40000100a00 */
[----:B0-----:R-:W-:-:S02]  /*64cb0*/  IMAD.MOV.U32 R25, RZ, RZ, R29 ;  /* 0x000000ffff197224 */ /* 0x001fc400078e001d */
[----:B---3--:R-:W-:Y:S02]  /*64cc0*/  IMAD.MOV.U32 R24, RZ, RZ, R5 ;  /* 0x000000ffff187224 */ /* 0x008fe400078e0005 */
[----:B------:R-:W2:Y:S04]  /*64cd0*/  LDL.LU R5, [R1+0xda08] ;  /* 0x00da080001057983 */ /* 0x000ea80000300800 */
[----:B------:R0:W-:Y:S04]  /*64ce0*/  STL.64 [R1+0xd9e8], R24 ;  /* 0x00d9e81801007387 */ /* 0x0001e80000100a00 */
[----:B0-----:R-:W3:Y:S01]  /*64cf0*/  LDL.64 R24, [R1+0xc0] ;  /* 0x0000c00001187983 */ /* 0x001ee20000100a00 */
[C---:B------:R-:W-:Y:S03]  /*64d00*/  HMMA.16816.F32 R16, R12.reuse, R8, R16 ;  /* 0x000000080c10723c */ /* 0x040fe60000001810 */
[----:B---3--:R-:W-:Y:S04]  /*64d10*/  STL.64 [R1+0xd9f8], R24 ;  /* 0x00d9f81801007387 */ /* 0x008fe80000100a00 */
[----:B------:R0:W-:Y:S04]  /*64d20*/  STL.64 [R1+0xd990], R8 ;  /* 0x00d9900801007387 */ /* 0x0001e80000100a00 */
[----:B------:R1:W-:Y:S11]  /*64d30*/  STL.64 [R1+0xda00], R10 ;  /* 0x00da000a01007387 */ /* 0x0003f60000100a00 */
[----:B------:R-:W-:Y:S01]  /*64d40*/  @!UPT UIADD3 URZ, URZ, URZ, URZ ;  /* 0x0000003f3f3ff290 */ /* 0x000fe2000fffe03f */
[----:B------:R-:W-:Y:S04]  /*64d50*/  STL.64 [R1+0x830], R16 ;  /* 0x0008301001007387 */ /* 0x000fe80000100a00 */
[----:B------:R2:W-:Y:S04]  /*64d60*/  STL.64 [R1+0x838], R18 ;  /* 0x0008381201007387 */ /* 0x0005e80000100a00 */
[----:B0-----:R-:W3:Y:S04]  /*64d70*/  LDL.LU.64 R8, [R1+0x17c0] ;  /* 0x0017c00001087983 */ /* 0x001ee80000300a00 */
[----:B-1----:R-:W3:Y:S01]  /*64d80*/  LDL.LU.64 R10, [R1+0x17c8] ;  /* 0x0017c800010a7983 */ /* 0x002ee20000300a00 */
[----:B--2---:R-:W-:Y:S03]  /*64d90*/  HMMA.16816.F32 R16, R12, R4, R20 ;  /* 0x000000040c10723c */ /* 0x004fe60000001814 */
[----:B------:R-:W0:Y:S01]  /*64da0*/  LDSM.16.MT88.4 R20, [R28+0x100] ;  /* 0x000100001c14783b */ /* 0x000e220000004200 */
[----:B----4-:R-:W-:-:S02]  /*64db0*/  IMAD.MOV.U32 R24, RZ, RZ, R7 ;  /* 0x000000ffff187224 */ /* 0x010fc400078e0007 */
[----:B------:R-:W-:Y:S01]  /*64dc0*/  IMAD.MOV.U32 R25, RZ, RZ, R6 ;  /* 0x000000ffff197224 */ /* 0x000fe200078e0006 */
[----:B------:R1:W-:Y:S04]  /*64dd0*/  STL.64 [R1+0xd9f0], R4 ;  /* 0x00d9f00401007387 */ /* 0x0003e80000100a00 */
[----:B-1----:R-:W2:Y:S11]  /*64de0*/  LDL.LU.64 R4, [R1+0x17b0] ;  /* 0x0017b00001047983 */ /* 0x002eb60000300a00 */
[----:B------:R-:W-:Y:S01]  /*64df0*/  @!UPT UIADD3 URZ, URZ, URZ, URZ ;  /* 0x0000003f3f3ff290 */ /* 0x000fe2000fffe03f */
[----:B------:R1:W-:Y:S04]  /*64e00*/  STL.64 [R1+0x820], R16 ;  /* 0x0008201001007387 */ /* 0x0003e80000100a00 */
[----:B------:R4:W-:Y:S04]  /*64e10*/  STL.64 [R1+0x828], R18 ;  /* 0x0008281201007387 */ /* 0x0009e80000100a00 */
[----:B------:R-:W2:Y:S04]  /*64e20*/  LDL.LU.64 R6, [R1+0x17b8] ;  /* 0x0017b80001067983 */ /* 0x000ea80000300a00 */
[----:B-1----:R-:W2:Y:S04]  /*64e30*/  LDL.LU.64 R16, [R1+0x13a0] ;  /* 0x0013a00001107983 */ /* 0x002ea80000300a00 */
[----:B----4-:R-:W4:Y:S04]  /*64e40*/  LDL.LU.64 R18, [R1+0x13a8] ;  /* 0x0013a80001127983 */ /* 0x010f280000300a00 */
[----:B0-----:R-:W-:Y:S04]  /*64e50*/  STL.64 [R1+0xd890], R22 ;  /* 0x00d8901601007387 */ /* 0x001fe80000100a00 */
[----:B------:R0:W-:Y:S04]  /*64e60*/  STL.64 [R1+0xd888], R20 ;  /* 0x00d8881401007387 */ /* 0x0001e80000100a00 */
[----:B0-----:R-:W2:Y:S01]  /*64e70*/  LDL.64 R20, [R1+0x70] ;  /* 0x0000700001147983 */ /* 0x001ea20000100a00 */
[C---:B---3--:R-:W-:Y:S03]  /*64e80*/  HMMA.16816.F32 R24, R12.reuse, R24, R8 ;  /* 0x000000180c18723c */ /* 0x048fe60000001808 */
[----:B------:R-:W3:Y:S11]  /*64e90*/  LDL.LU.64 R10, [R1+0xda00] ;  /* 0x00da0000010a7983 */ /* 0x000ef60000300a00 */
[----:B------:R-:W-:Y:S09]  /*64ea0*/  @!UPT UIADD3 URZ, URZ, URZ, URZ ;  /* 0x0000003f3f3ff290 */ /* 0x000ff2000fffe03f */
[----:B------:R0:W-:Y:S04]  /*64eb0*/  STL.64 [R1+0x1020], R24 ;  /* 0x0010201801007387 */ /* 0x0001e80000100a00 */
[----:B------:R-:W-:Y:S04]  /*64ec0*/  STL [R1+0x1028], R26 ;  /* 0x0010281a01007387 */ /* 0x000fe80000100800 */
[----:B0-----:R-:W2:Y:S04]  /*64ed0*/  LDL.LU.64 R24, [R1+0xd9f8] ;  /* 0x00d9f80001187983 */ /* 0x001ea80000300a00 */
[----:B------:R-:W3:Y:S01]  /*64ee0*/  LDL.64 R8, [R1+0x60] ;  /* 0x0000600001087983 */ /* 0x000ee20000100a00 */
[----:B------:R-:W-:Y:S01]  /*64ef0*/  IMAD.MOV.U32 R29, RZ, RZ, R27 ;  /* 0x000000ffff1d7224 */ /* 0x000fe200078e001b */
[----:B--2---:R-:W-:Y:S02]  /*64f00*/  HMMA.16816.F32 R4, R12, R24, R4 ;  /* 0x000000180c04723c */ /* 0x004fe40000001804 */
[----:B---3--:R-:W-:Y:S04]  /*64f10*/  STL.64 [R1+0xd9a0], R8 ;  /* 0x00d9a00801007387 */ /* 0x008fe80000100a00 */
[----:B------:R0:W-:Y:S02]  /*64f20*/  STL [R1+0xcc28], R29 ;  /* 0x00cc281d01007387 */ /* 0x0001e40000100800 */
[----:B0-----:R-:W-:Y:S11]  /*64f30*/  IMAD.MOV.U32 R29, RZ, RZ, R24 ;  /* 0x000000ffff1d7224 */ /* 0x001ff600078e0018 */
[----:B------:R-:W-:Y:S04]  /*64f40*/  @!UPT UIADD3 URZ, URZ, URZ, URZ ;  /* 0x0000003f3f3ff290 */ /* 0x000fe8000fffe03f */
[----:B------:R0:W-:Y:S04]  /*64f50*/  STL.64 [R1+0x1010], R4 ;  /* 0x0010100401007387 */ /* 0x0001e80000100a00 */
[----:B------:R1:W-:Y:S04]  /*64f60*/  STL.64 [R1+0x1018], R6 ;  /* 0x0010180601007387 */ /* 0x0003e80000100a00 */
[----:B0-----:R-:W2:Y:S01]  /*64f70*/  LDL.LU.64 R4, [R1+0xd9f0] ;  /* 0x00d9f00001047983 */ /* 0x001ea20000300a00 */
[----:B-1----:R-:W-:-:S03]  /*64f80*/  IMAD.MOV.U32 R7, RZ, RZ, R25 ;  /* 0x000000ffff077224 */ /* 0x002fc600078e0019 */
[----:B------:R-:W4:Y:S04]  /*64f90*/  LDL.LU.64 R24, [R1+0xd9e8] ;  /* 0x00d9e80001187983 */ /* 0x000f280000300a00 */
[----:B------:R-:W-:Y:S04]  /*64fa0*/  STL [R1+0xd914], R7 ;  /* 0x00d9140701007387 */ /* 0x000fe80000100800 */
[----:B--2---:R0:W-:Y:S01]  /*64fb0*/  STL.64 [R1+0xd9d0], R4 ;  /* 0x00d9d00401007387 */ /* 0x0041e20000100a00 */
[----:B----4-:R-:W-:Y:S03]  /*64fc0*/  HMMA.16816.F32 R24, R12, R24, R16 ;  /* 0x000000180c18723c */ /* 0x010fe60000001810 */
[----:B0-----:R-:W2:Y:S04]  /*64fd0*/  LDL.LU.64 R4, [R1+0x1390] ;  /* 0x0013900001047983 */ /* 0x001ea80000300a00 */
[----:B------:R-:W2:Y:S04]  /*64fe0*/  LDL.LU.64 R6, [R1+0x1398] ;  /* 0x0013980001067983 */ /* 0x000ea80000300a00 */
[----:B------:R-:W-:Y:S04]  /*64ff0*/  STL [R1+0xd910], R29 ;  /* 0x00d9101d01007387 */ /* 0x000fe80000100800 */
[----:B------:R-:W3:Y:S04]  /*65000*/  LDL.LU R18, [R1+0xd9e0] ;  /* 0x00d9e00001127983 */ /* 0x000ee80000300800 */
[----:B------:R-:W2:Y:S04]  /*65010*/  LDL.LU.64 R16, [R1+0xd9d8] ;  /* 0x00d9d80001107983 */ /* 0x000ea80000300a00 */
[----:B------:R0:W-:Y:S04]  /*65020*/  STL.64 [R1+0x1000], R24 ;  /* 0x0010001801007387 */ /* 0x0001e80000100a00 */
[----:B------:R-:W-:Y:S01]  /*65030*/  STL.64 [R1+0x1008], R26 ;  /* 0x0010081a01007387 */ /* 0x000fe20000100a00 */
[----:B0-----:R-:W-:-:S02]  /*65040*/  IMAD.MOV.U32 R25, RZ, RZ, R11 ;  /* 0x000000ffff197224 */ /* 0x001fc400078e000b */
[----:B---3--:R-:W-:-:S05]  /*65050*/  IMAD.MOV.U32 R24, RZ, RZ, R18 ;  /* 0x000000ffff187224 */ /* 0x008fca00078e0012 */
[----:B------:R0:W-:Y:S04]  /*65060*/  STL.64 [R1+0xd948], R24 ;  /* 0x00d9481801007387 */ /* 0x0001e80000100a00 */
[----:B0-----:R-:W3:Y:S01]  /*65070*/  LDL.64 R24, [R1+0x10] ;  /* 0x0000100001187983 */ /* 0x001ee20000100a00 */
[----:B--2---:R-:W-:Y:S01]  /*65080*/  HMMA.16816.F32 R4, R12, R16, R4 ;  /* 0x000000100c04723c */ /* 0x004fe20000001804 */
[----:B------:R-:W-:Y:S02]  /*65090*/  IMAD.MOV.U32 R23, RZ, RZ, R16 ;  /* 0x000000ffff177224 */ /* 0x000fe400078e0010 */
[----:B------:R-:W-:Y:S01]  /*650a0*/  IMAD.MOV.U32 R22, RZ, RZ, R17 ;  /* 0x000000ffff167224 */ /* 0x000fe200078e0011 */
[----:B---3--:R-:W-:Y:S11]  /*650b0*/  STL.64 [R1+0xd960], R24 ;  /* 0x00d9601801007387 */ /* 0x008ff60000100a00 */
[----:B------:R-:W-:Y:S08]  /*650c0*/  @!UPT UIADD3 URZ, URZ, URZ, URZ ;  /* 0x0000003f3f3ff290 */ /* 0x000ff0000fffe03f */
[----:B------:R0:W-:Y:S04]  /*650d0*/  STL.64 [R1+0xff0], R4 ;  /* 0x000ff00401007387 */ /* 0x0001e80000100a00 */
[----:B------:R1:W-:Y:S04]  /*650e0*/  STL.64 [R1+0xff8], R6 ;  /* 0x000ff80601007387 */ /* 0x0003e80000100a00 */
[----:B0-----:R-:W2:Y:S04]  /*650f0*/  LDL.LU.64 R4, [R1+0x1380] ;  /* 0x0013800001047983 */ /* 0x001ea80000300a00 */
[----:B-1----:R-:W2:Y:S04]  /*65100*/  LDL.LU.64 R6, [R1+0x1388] ;  /* 0x0013880001067983 */ /* 0x002ea80000300a00 */
[----:B------:R-:W-:Y:S04]  /*65110*/  STL.64 [R1+0xd9b0], R22 ;  /* 0x00d9b01601007387 */ /* 0x000fe80000100a00 */
[----:B------:R0:W-:Y:S02]  /*65120*/  STL.64 [R1+0xd9a8], R20 ;  /* 0x00d9a81401007387 */ /* 0x0001e40000100a00 */
[----:B0-----:R-:W-:-:S02]  /*65130*/  IMAD.MOV.U32 R20, RZ, RZ, R10 ;  /* 0x000000ffff147224 */ /* 0x001fc400078e000a */
[----:B------:R-:W-:-:S05]  /*65140*/  IMAD.MOV.U32 R21, RZ, RZ, R3 ;  /* 0x000000ffff157224 */ /* 0x000fca00078e0003 */
[----:B------:R0:W-:Y:S04]  /*65150*/  STL.64 [R1+0xd9c8], R20 ;  /* 0x00d9c81401007387 */ /* 0x0001e80000100a00 */
[----:B0-----:R-:W2:Y:S04]  /*65160*/  LDL.64 R20, [R1+0x90] ;  /* 0x0000900001147983 */ /* 0x001ea80000100a00 */
[----:B------:R-:W3:Y:S04]  /*65170*/  LDL.LU.64 R8, [R1+0x1160] ;  /* 0x0011600001087983 */ /* 0x000ee80000300a00 */
[----:B------:R-:W4:Y:S01]  /*65180*/  LDL.LU.64 R10, [R1+0x1168] ;  /* 0x00116800010a7983 */ /* 0x000f220000300a00 */
[----:B------:R-:W-:-:S02]  /*65190*/  IMAD.MOV.U32 R16, RZ, RZ, R2 ;  /* 0x000000ffff107224 */ /* 0x000fc400078e0002 */
[----:B------:R-:W-:Y:S01]  /*651a0*/  IMAD.MOV.U32 R17, RZ, RZ, R0 ;  /* 0x000000ffff117224 */ /* 0x000fe200078e0000 */
[----:B----4-:R-:W-:Y:S04]  /*651b0*/  STL.64 [R1+0xd9c0], R10 ;  /* 0x00d9c00a01007387 */ /* 0x010fe80000100a00 */
[----:B---3--:R0:W-:Y:S04]  /*651c0*/  STL.64 [R1+0xd9b8], R8 ;  /* 0x00d9b80801007387 */ /* 0x0081e80000100a00 */
[----:B0-----:R-:W3:Y:S04]  /*651d0*/  LDL.LU.64 R8, [R1+0x1370] ;  /* 0x0013700001087983 */ /* 0x001ee80000300a00 */
[----:B------:R-:W3:Y:S04]  /*651e0*/  LDL.LU.64 R10, [R1+0x1378] ;  /* 0x00137800010a7983 */ /* 0x000ee80000300a00 */
[----:B------:R0:W-:Y:S04]  /*651f0*/  STL.64 [R1+0xd998], R16 ;  /* 0x00d9981001007387 */ /* 0x0001e80000100a00 */
[----:B0-----:R-:W4:Y:S04]  /*65200*/  LDL.LU.64 R16, [R1+0x1150] ;  /* 0x0011500001107983 */ /* 0x001f280000300a00 */
[----:B------:R-:W4:Y:S04]  /*65210*/  LDL.LU.64 R18, [R1+0x1158] ;  /* 0x0011580001127983 */ /* 0x000f280000300a00 */
[----:B------:R-:W3:Y:S01]  /*65220*/  LDL.64 R24, [R1+0x20] ;  /* 0x0000200001187983 */ /* 0x000ee20000100a00 */
[----:B--2---:R-:W-:Y:S01]  /*65230*/  HMMA.16816.F32 R4, R12, R20, R4 ;  /* 0x000000140c04723c */ /* 0x004fe20000001804 */
[----:B------:R-:W-:-:S02]  /*65240*/  IMAD.MOV.U32 R29, RZ, RZ, R21 ;  /* 0x000000ffff1d7224 */ /* 0x000fc400078e0015 */
[----:B---3--:R0:W-:Y:S04]  /*65250*/  STL.64 [R1+0xd988], R24 ;  /* 0x00d9881801007387 */ /* 0x0081e80000100a00 */
[----:B0-----:R-:W2:Y:S11]  /*65260*/  LDL.64 R24, [R1+0x50] ;  /* 0x0000500001187983 */ /* 0x001eb60000100a00 */
[----:B------:R-:W-:Y:S05]  /*65270*/  @!UPT UIADD3 URZ, URZ, URZ, URZ ;  /* 0x0000003f3f3ff290 */ /* 0x000fea000fffe03f */
[----:B------:R0:W-:Y:S04]  /*65280*/  STL.64 [R1+0xfe0], R4 ;  /* 0x000fe00401007387 */ /* 0x0001e80000100a00 */
[----:B------:R1:W-:Y:S04]  /*65290*/  STL.64 [R1+0xfe8], R6 ;  /* 0x000fe80601007387 */ /* 0x0003e80000100a00 */
[----:B0-----:R-:W3:Y:S01]  /*652a0*/  LDL.LU.64 R4, [R1+0xd9d0] ;  /* 0x00d9d00001047983 */ /* 0x001ee20000300a00 */
[----:B-1----:R-:W-:-:S03]  /*652b0*/  IMAD.MOV.U32 R7, RZ, RZ, R20 ;  /* 0x000000ffff077224 */ /* 0x002fc600078e0014 */
[----:B------:R-:W2:Y:S04]  /*652c0*/  LDL.LU.64 R20, [R1+0xd9c8] ;  /* 0x00d9c80001147983 */ /* 0x000ea80000300a00 */
[----:B------:R-:W-:Y:S01]  /*652d0*/  STL [R1+0xd970], R7 ;  /* 0x00d9700701007387 */ /* 0x000fe20000100800 */
[C---:B--2---:R-:W-:Y:S03]  /*652e0*/  HMMA.16816.F32 R20, R12.reuse, R20, R8 ;  /* 0x000000140c14723c */ /* 0x044fe60000001808 */
[----:B---3--:R0:W-:Y:S04]  /*652f0*/  STL.64 [R1+0xd968], R4 ;  /* 0x00d9680401007387 */ /* 0x0081e80000100a00 */
[----:B0-----:R-:W2:Y:S04]  /*65300*/  LDL.LU.64 R4, [R1+0x1140] ;  /* 0x0011400001047983 */ /* 0x001ea80000300a00 */
[----:B------:R-:W2:Y:S04]  /*65310*/  LDL.LU.64 R6, [R1+0x1148] ;  /* 0x0011480001067983 */ /* 0x000ea80000300a00 */
[----:B------:R-:W3:Y:S04]  /*65320*/  LDL.LU.64 R10, [R1+0xd9c0] ;  /* 0x00d9c000010a7983 */ /* 0x000ee80000300a00 */
[----:B------:R-:W3:Y:S04]  /*65330*/  LDL.LU.64 R8, [R1+0xd9b8] ;  /* 0x00d9b80001087983 */ /* 0x000ee80000300a00 */
[----:B------:R-:W-:Y:S04]  /*65340*/  STL.64 [R1+0xfd0], R20 ;  /* 0x000fd01401007387 */ /* 0x000fe80000100a00 */
[----:B------:R0:W-:Y:S04]  /*65350*/  STL.64 [R1+0xfd8], R22 ;  /* 0x000fd81601007387 */ /* 0x0001e80000100a00 */
[----:B0-----:R-:W2:Y:S04]  /*65360*/  LDL.LU.64 R22, [R1+0xd9b0] ;  /* 0x00d9b00001167983 */ /* 0x001ea80000300a00 */
[----:B------:R-:W3:Y:S02]  /*65370*/  LDL.LU.64 R20, [R1+0xd9a8] ;  /* 0x00d9a80001147983 */ /* 0x000ee40000300a00 */
[C---:B---3--:R-:W-:Y:S11]  /*65380*/  HMMA.16816.F32 R8, R12.reuse, R20, R8 ;  /* 0x000000140c08723c */ /* 0x048ff60000001808 */
[----:B------:R-:W-:Y:S11]  /*65390*/  @!UPT UIADD3 URZ, URZ, URZ, URZ ;  /* 0x0000003f3f3ff290 */ /* 0x000ff6000fffe03f */
[----:B------:R-:W-:Y:S01]  /*653a0*/  @!UPT UIADD3 URZ, URZ, URZ, URZ ;  /* 0x0000003f3f3ff290 */ /* 0x000fe2000fffe03f */
[----:B------:R0:W-:Y:S04]  /*653b0*/  STL.64 [R1+0xfc0], R8 ;  /* 0x000fc00801007387 */ /* 0x0001e80000100a00 */
[----:B------:R-:W-:Y:S04]  /*653c0*/  STL.64 [R1+0xfc8], R10 ;  /* 0x000fc80a01007387 */ /* 0x000fe80000100a00 */
[----:B0-----:R-:W4:Y:S04]  /*653d0*/  LDL.LU.64 R8, [R1+0xd9a0] ;  /* 0x00d9a00001087983 */ /* 0x001f280000300a00 */
[----:B------:R-:W-:Y:S01]  /*653e0*/  STL.64 [R1+0xd8c0], R20 ;  /* 0x00d8c01401007387 */ /* 0x000fe20000100a00 */
[----:B----4-:R-:W-:Y:S01]  /*653f0*/  HMMA.16816.F32 R16, R12, R8, R16 ;  /* 0x000000080c10723c */ /* 0x010fe20000001810 */
[----:B------:R-:W-:-:S02]  /*65400*/  IMAD.MOV.U32 R2, RZ, RZ, R8 ;  /* 0x000000ffff027224 */ /* 0x000fc400078e0008 */
[----:B------:R-:W-:Y:S11]  /*65410*/  IMAD.MOV.U32 R0, RZ, RZ, R9 ;  /* 0x000000ffff007224 */ /* 0x000ff600078e0009 */
[----:B------:R-:W-:Y:S09]  /*65420*/  @!UPT UIADD3 URZ, URZ, URZ, URZ ;  /* 0x0000003f3f3ff290 */ /* 0x000ff2000fffe03f */
[----:B------:R0:W-:Y:S04]  /*65430*/  STL.64 [R1+0xfb0], R16 ;  /* 0x000fb01001007387 */ /* 0x0001e80000100a00 */
[----:B------:R-:W-:Y:S04]  /*65440*/  STL.64 [R1+0xfb8], R18 ;  /* 0x000fb81201007387 */ /* 0x000fe80000100a00 */
[----:B0-----:R-:W3:Y:S04]  /*65450*/  LDL.LU.64 R16, [R1+0xd998] ;  /* 0x00d9980001107983 */ /* 0x001ee80000300a00 */
[----:B------:R-:W4:Y:S01]  /*65460*/  LDL.LU.64 R8, [R1+0xd990] ;  /* 0x00d9900001087983 */ /* 0x000f220000300a00 */
[----:B--2---:R-:W-:Y:S03]  /*65470*/  HMMA.16816.F32 R4, R12, R24, R4 ;  /* 0x000000180c04723c */ /* 0x004fe60000001804 */
[----:B------:R-:W-:Y:S01]  /*65480*/  STL [R1+0xd90c], R0 ;  /* 0x00d90c0001007387 */ /* 0x000fe20000100800 */
[----:B------:R-:W-:-:S03]  /*65490*/  IMAD.MOV.U32 R11, RZ, RZ, R24 ;  /* 0x000000ffff0b7224 */ /* 0x000fc600078e0018 */
[----:B------:R-:W-:Y:S01]  /*654a0*/  STL [R1+0xd908], R2 ;  /* 0x00d9080201007387 */ /* 0x000fe20000100800 */
[----:B------:R-:W-:Y:S11]  /*654b0*/  IMAD.MOV.U32 R10, RZ, RZ, R25 ;  /* 0x000000ffff0a7224 */ /* 0x000ff600078e0019 */
[----:B------:R-:W-:Y:S04]  /*654c0*/  @!UPT UIADD3 URZ, URZ, URZ, URZ ;  /* 0x0000003f3f3ff290 */ /* 0x000fe8000fffe03f */
[----:B------:R0:W-:Y:S04]  /*654d0*/  STL.64 [R1+0xfa0], R4 ;  /* 0x000fa00401007387 */ /* 0x0001e80000100a00 */
[----:B------:R1:W-:Y:S04]  /*654e0*/  STL.64 [R1+0xfa8], R6 ;  /* 0x000fa80601007387 */ /* 0x0003e80000100a00 */
[----:B------:R-:W3:Y:S04]  /*654f0*/  LDL.LU.64 R24, [R1+0x8a0] ;  /* 0x0008a00001187983 */ /* 0x000ee80000300a00 */
[----:B------:R-:W3:Y:S04]  /*65500*/  LDL.LU.64 R26, [R1+0x8a8] ;  /* 0x0008a800011a7983 */ /* 0x000ee80000300a00 */
[----:B0-----:R-:W2:Y:S04]  /*65510*/  LDL.LU.64 R4, [R1+0x1b20] ;  /* 0x001b200001047983 */ /* 0x001ea80000300a00 */
[----:B-1----:R-:W2:Y:S04]  /*65520*/  LDL.LU.64 R6, [R1+0x1b28] ;  /* 0x001b280001067983 */ /* 0x002ea80000300a00 */
[----:B------:R-:W-:Y:S04]  /*65530*/  STL.64 [R1+0xd920], R10 ;  /* 0x00d9200a01007387 */ /* 0x000fe80000100a00 */
[----:B----4-:R0:W-:Y:S04]  /*65540*/  STL.64 [R1+0xd918], R8 ;  /* 0x00d9180801007387 */ /* 0x0101e80000100a00 */
[----:B0-----:R-:W4:Y:S04]  /*65550*/  LDL.LU.64 R8, [R1+0x1af0] ;  /* 0x001af00001087983 */ /* 0x001f280000300a00 */
[----:B------:R-:W2:Y:S04]  /*65560*/  LDL.LU.64 R10, [R1+0x1af8] ;  /* 0x001af800010a7983 */ /* 0x000ea80000300a00 */
[----:B--2---:R-:W-:Y:S04]  /*65570*/  STL.64 [R1+0xd940], R10 ;  /* 0x00d9400a01007387 */ /* 0x004fe80000100a00 */
[----:B----4-:R0:W-:Y:S04]  /*65580*/  STL.64 [R1+0xd938], R8 ;  /* 0x00d9380801007387 */ /* 0x0101e80000100a00 */
[----:B0-----:R-:W2:Y:S04]  /*65590*/  LDL.LU.64 R8, [R1+0x1b00] ;  /* 0x001b000001087983 */ /* 0x001ea80000300a00 */
[----:B------:R-:W4:Y:S01]  /*655a0*/  LDL.LU.64 R10, [R1+0x1b08] ;  /* 0x001b0800010a7983 */ /* 0x000f220000300a00 */
[----:B---3--:R-:W-:Y:S03]  /*655b0*/  HMMA.16816.F32 R12, R12, R16, R24 ;  /* 0x000000100c0c723c */ /* 0x008fe60000001818 */
[----:B----4-:R-:W-:Y:S04]  /*655c0*/  STL.64 [R1+0xd958], R10 ;  /* 0x00d9580a01007387 */ /* 0x010fe80000100a00 */
[----:B--2---:R0:W-:Y:S04]  /*655d0*/  STL.64 [R1+0xd950], R8 ;  /* 0x00d9500801007387 */ /* 0x0041e80000100a00 */
[----:B0-----:R-:W2:Y:S04]  /*655e0*/  LDL.LU.64 R8, [R1+0x1b10] ;  /* 0x001b100001087983 */ /* 0x001ea80000300a00 */
[----:B------:R-:W2:Y:S04]  /*655f0*/  LDL.LU.64 R10, [R1+0x1b18] ;  /* 0x001b1800010a7983 */ /* 0x000ea80000300a00 */
[----:B------:R-:W3:Y:S04]  /*65600*/  LDL.64 R20, [R1+0x30] ;  /* 0x0000300001147983 */ /* 0x000ee80000100a00 */
[----:B------:R-:W4:Y:S04]  /*65610*/  LDL.LU.64 R24, [R1+0xd988] ;  /* 0x00d9880001187983 */ /* 0x000f280000300a00 */
[----:B------:R-:W4:Y:S04]  /*65620*/  LDL.LU.64 R18, [R1+0xd980] ;  /* 0x00d9800001127983 */ /* 0x000f280000300a00 */
[----:B------:R-:W4:Y:S04]  /*65630*/  LDL.LU.64 R16, [R1+0xd978] ;  /* 0x00d9780001107983 */ /* 0x000f280000300a00 */
[----:B------:R0:W-:Y:S04]  /*65640*/  STL.64 [R1+0x810], R12 ;  /* 0x0008100c01007387 */ /* 0x0001e80000100a00 */
[----:B------:R1:W-:Y:S04]  /*65650*/  STL.64 [R1+0x818], R14 ;  /* 0x0008180e01007387 */ /* 0x0003e80000100a00 */
[----:B0-----:R-:W2:Y:S04]  /*65660*/  LDL.LU.64 R12, [R1+0x16b0] ;  /* 0x0016b000010c7983 */ /* 0x001ea80000300a00 */
[----:B-1----:R-:W2:Y:S01]  /*65670*/  LDL.LU.64 R14, [R1+0x16b8] ;  /* 0x0016b800010e7983 */ /* 0x002ea20000300a00 */
[----:B----4-:R-:W-:Y:S01]  /*65680*/  HMMA.16816.F32 R4, R16, R24, R4 ;  /* 0x000000181004723c */ /* 0x010fe20000001804 */
[----:B------:R-:W-:Y:S11]  /*65690*/  IMAD.MOV.U32 R3, RZ, RZ, R25 ;  /* 0x000000ffff037224 */ /* 0x000ff600078e0019 */
[----:B------:R-:W-:Y:S11]  /*656a0*/  @!UPT UIADD3 URZ, URZ, URZ, URZ ;  /* 0x0000003f3f3ff290 */ /* 0x000ff6000fffe03f */
[----:B------:R-:W-:Y:S04]  /*656b0*/  STL.64 [R1+0x790], R4 ;  /* 0x0007900401007387 */ /* 0x000fe80000100a00 */
[----:B------:R0:W-:Y:S04]  /*656c0*/  STL.64 [R1+0x798], R6 ;  /* 0x0007980601007387 */ /* 0x0001e80000100a00 */
[----:B0-----:R-:W4:Y:S01]  /*656d0*/  LDL.LU R7, [R1+0xd970] ;  /* 0x00d9700001077983 */ /* 0x001f220000300800 */
[----:B------:R-:W-:-:S03]  /*656e0*/  IMAD.MOV.U32 R6, RZ, RZ, R24 ;  /* 0x000000ffff067224 */ /* 0x000fc600078e0018 */
[----:B------:R-:W2:Y:S04]  /*656f0*/  LDL.LU.64 R4, [R1+0xd968] ;  /* 0x00d9680001047983 */ /* 0x000ea80000300a00 */
[----:B------:R-:W2:Y:S02]  /*65700*/  LDL.LU.64 R24, [R1+0xd960] ;  /* 0x00d9600001187983 */ /* 0x000ea40000300a00 */
[C---:B--2---:R-:W-:Y:S01]  /*65710*/  HMMA.16816.F32 R8, R16.reuse, R24, R8 ;  /* 0x000000181008723c */ /* 0x044fe20000001808 */
[----:B------:R-:W-:Y:S02]  /*65720*/  IMAD.MOV.U32 R0, RZ, RZ, R24 ;  /* 0x000000ffff007224 */ /* 0x000fe400078e0018 */
[----:B------:R-:W-:Y:S11]  /*65730*/  IMAD.MOV.U32 R2, RZ, RZ, R25 ;  /* 0x000000ffff027224 */ /* 0x000ff600078e0019 */
[----:B------:R-:W-:Y:S09]  /*65740*/  @!UPT UIADD3 URZ, URZ, URZ, URZ ;  /* 0x0000003f3f3ff290 */ /* 0x000ff2000fffe03f */
[----:B------:R-:W-:Y:S04]  /*65750*/  STL.64 [R1+0x780], R8 ;  /* 0x0007800801007387 */ /* 0x000fe80000100a00 */
[----:B------:R0:W-:Y:S04]  /*65760*/  STL.64 [R1+0x788], R10 ;  /* 0x0007880a01007387 */ /* 0x0001e80000100a00 */
[----:B0-----:R-:W2:Y:S04]  /*65770*/  LDL.LU.64 R10, [R1+0xd958] ;  /* 0x00d95800010a7983 */ /* 0x001ea80000300a00 */
[----:B------:R-:W2:Y:S04]  /*65780*/  LDL.LU.64 R8, [R1+0xd950] ;  /* 0x00d9500001087983 */ /* 0x000ea80000300a00 */
[----:B------:R-:W2:Y:S02]  /*65790*/  LDL.LU.64 R24, [R1+0xd948] ;  /* 0x00d9480001187983 */ /* 0x000ea40000300a00 */
[C---:B--2---:R-:W-:Y:S02]  /*657a0*/  HMMA.16816.F32 R24, R16.reuse, R24, R8 ;  /* 0x000000181018723c */ /* 0x044fe40000001808 */
[----:B------:R-:W2:Y:S04]  /*657b0*/  LDL.LU.64 R10, [R1+0xd940] ;  /* 0x00d94000010a7983 */ /* 0x000ea80000300a00 */
[----:B------:R-:W2:Y:S11]  /*657c0*/  LDL.LU.64 R8, [R1+0xd938] ;  /* 0x00d9380001087983 */ /* 0x000eb60000300a00 */
[----:B------:R-:W-:Y:S06]  /*657d0*/  @!UPT UIADD3 URZ, URZ, URZ, URZ ;  /* 0x0000003f3f3ff290 */ /* 0x000fec000fffe03f */
[----:B------:R-:W-:Y:S04]  /*657e0*/  STL.64 [R1+0x770], R24 ;  /* 0x0007701801007387 */ /* 0x000fe80000100a00 */
[----:B------:R0:W-:Y:S04]  /*657f0*/  STL.64 [R1+0x778], R26 ;  /* 0x0007781a01007387 */ /* 0x0001e80000100a00 */
[----:B0-----:R-:W2:Y:S04]  /*65800*/  LDL.LU.64 R26, [R1+0xd930] ;  /* 0x00d93000011a7983 */ /* 0x001ea80000300a00 */
[----:B------:R-:W2:Y:S02]  /*65810*/  LDL.LU.64 R24, [R1+0xd928] ;  /* 0x00d9280001187983 */ /* 0x000ea40000300a00 */
[C---:B--2---:R-:W-:Y:S11]  /*65820*/  HMMA.16816.F32 R8, R16.reuse, R24, R8 ;  /* 0x000000181008723c */ /* 0x044ff60000001808 */
[----:B------:R-:W-:Y:S11]  /*65830*/  @!UPT UIADD3 URZ, URZ, URZ, URZ ;  /* 0x0000003f3f3ff290 */ /* 0x000ff6000fffe03f */
[----:B------:R-:W-:Y:S01]  /*65840*/  @!UPT UIADD3 URZ, URZ, URZ, URZ ;  /* 0x0000003f3f3ff290 */ /* 0x000fe2000fffe03f */
[----:B------:R-:W-:Y:S04]  /*65850*/  STL.64 [R1+0x760], R8 ;  /* 0x0007600801007387 */ /* 0x000fe80000100a00 */
[----:B------:R0:W-:Y:S04]  /*65860*/  STL.64 [R1+0x768], R10 ;  /* 0x0007680a01007387 */ /* 0x0001e80000100a00 */
[----:B0-----:R-:W2:Y:S04]  /*65870*/  LDL.LU.64 R10, [R1+0xd920] ;  /* 0x00d92000010a7983 */ /* 0x001ea80000300a00 */
[----:B------:R-:W2:Y:S04]  /*65880*/  LDL.LU.64 R8, [R1+0xd918] ;  /* 0x00d9180001087983 */ /* 0x000ea80000300a00 */
[----:B------:R-:W-:Y:S04]  /*65890*/  STL.64 [R1+0xd840], R26 ;  /* 0x00d8401a01007387 */ /* 0x000fe80000100a00 */
[----:B------:R0:W-:Y:S04]  /*658a0*/  STL.64 [R1+0xd838], R24 ;  /* 0x00d8381801007387 */ /* 0x0001e80000100a00 */
[----:B0-----:R-:W2:Y:S04]  /*658b0*/  LDL.LU.64 R24, [R1+0x16e0] ;  /* 0x0016e00001187983 */ /* 0x001ea80000300a00 */
[----:B------:R-:W2:Y:S01]  /*658c0*/  LDL.LU.64 R26, [R1+0x16e8] ;  /* 0x0016e800011a7983 */ /* 0x000ea20000300a00 */
[----:B------:R-:W-:Y:S03]  /*658d0*/  HMMA.16816.F32 R12, R16, R4, R12 ;  /* 0x00000004100c723c */ /* 0x000fe6000000180c */
[----:B------:R4:W-:Y:S04]  /*658e0*/  STL.64 [R1+0xd8c8], R4 ;  /* 0x00d8c80401007387 */ /* 0x0009e80000100a00 */
[----:B----4-:R-:W-:-:S02]  /*658f0*/  IMAD.MOV.U32 R4, RZ, RZ, R7 ;  /* 0x000000ffff047224 */ /* 0x010fc400078e0007 */
[----:B------:R-:W-:Y:S01]  /*65900*/  IMAD.MOV.U32 R5, RZ, RZ, R29 ;  /* 0x000000ffff057224 */ /* 0x000fe200078e001d */
[----:B--2---:R-:W-:Y:S11]  /*65910*/  HMMA.16816.F32 R24, R16, R8, R24 ;  /* 0x000000081018723c */ /* 0x004ff60000001818 */
[----:B------:R-:W-:Y:S11]  /*65920*/  @!UPT UIADD3 URZ, URZ, URZ, URZ ;  /* 0x0000003f3f3ff290 */ /* 0x000ff6000fffe03f */
[----:B------:R-:W-:Y:S01]  /*65930*/  @!UPT UIADD3 URZ, URZ, URZ, URZ ;  /* 0x0000003f3f3ff290 */ /* 0x000fe2000fffe03f */
[----:B------:R-:W-:Y:S04]  /*65940*/  STL.64 [R1+0x750], R24 ;  /* 0x0007501801007387 */ /* 0x000fe80000100a00 */
[----:B------:R-:W-:Y:S04]  /*65950*/  STL.64 [R1+0x758], R26 ;  /* 0x0007581a01007387 */ /* 0x000fe80000100a00 */
[----:B------:R-:W-:Y:S04]  /*65960*/  STL.64 [R1+0x740], R12 ;  /* 0x0007400c01007387 */ /* 0x000fe80000100a00 */
[----:B------:R-:W-:Y:S04]  /*65970*/  STL.64 [R1+0x748], R14 ;  /* 0x0007480e01007387 */ /* 0x000fe80000100a00 */
[----:B------:R-:W0:Y:S04]  /*65980*/  LDSM.16.MT88.4 R12, [R28+0x180] ;  /* 0x000180001c0c783b */ /* 0x000e280000004200 */
[----:B------:R-:W2:Y:S04]  /*65990*/  LDL.LU R7, [R1+0xd914] ;  /* 0x00d9140001077983 */ /* 0x000ea80000300800 */
[----:B------:R-:W4:Y:S04]  /*659a0*/  LDL.LU R29, [R1+0xd910] ;  /* 0x00d91000011d7983 */ /* 0x000f280000300800 */
[----:B------:R1:W-:Y:S02]  /*659b0*/  STL.64 [R1+0xd8e0], R4 ;  /* 0x00d8e00401007387 */ /* 0x0003e40000100a00 */
[----:B-1----:R-:W-:-:S02]  /*659c0*/  IMAD.MOV.U32 R4, RZ, RZ, R23 ;  /* 0x000000ffff047224 */ /* 0x002fc400078e0017 */
[----:B------:R-:W-:-:S05]  /*659d0*/  IMAD.MOV.U32 R5, RZ, RZ, R22 ;  /* 0x000000ffff057224 */ /* 0x000fca00078e0016 */
[----:B------:R1:W-:Y:S04]  /*659e0*/  STL.64 [R1+0xd8f8], R4 ;  /* 0x00d8f80401007387 */ /* 0x0003e80000100a00 */
[----:B-1----:R-:W2:Y:S04]  /*659f0*/  LDL.64 R4, [R1+0xb0] ;  /* 0x0000b00001047983 */ /* 0x002ea80000100a00 */
[----:B------:R-:W-:Y:S04]  /*65a00*/  STL [R1+0xd818], R28 ;  /* 0x00d8181c01007387 */ /* 0x000fe80000100800 */
[----:B0-----:R-:W-:Y:S04]  /*65a10*/  STL.64 [R1+0xd7b8], R14 ;  /* 0x00d7b80e01007387 */ /* 0x001fe80000100a00 */
[----:B------:R0:W-:Y:S02]  /*65a20*/  STL.64 [R1+0xd7b0], R12 ;  /* 0x00d7b00c01007387 */ /* 0x0001e40000100a00 */
[----:B0-----:R-:W-:-:S02]  /*65a30*/  IMAD.MOV.U32 R12, RZ, RZ, R11 ;  /* 0x000000ffff0c7224 */ /* 0x001fc400078e000b */
[----:B------:R-:W-:-:S05]  /*65a40*/  IMAD.MOV.U32 R13, RZ, RZ, R10 ;  /* 0x000000ffff0d7224 */ /* 0x000fca00078e000a */
[----:B------:R0:W-:Y:S04]  /*65a50*/  STL.64 [R1+0xd900], R12 ;  /* 0x00d9000c01007387 */ /* 0x0001e80000100a00 */
[----:B0-----:R-:W2:Y:S04]  /*65a60*/  LDL.LU.64 R12, [R1+0x16d0] ;  /* 0x0016d000010c7983 */ /* 0x001ea80000300a00 */
[----:B------:R-:W2:Y:S04]  /*65a70*/  LDL.LU.64 R14, [R1+0x16d8] ;  /* 0x0016d800010e7983 */ /* 0x000ea80000300a00 */
[----:B------:R-:W4:Y:S01]  /*65a80*/  LDL.64 R24, [R1] ;  /* 0x0000000001187983 */ /* 0x000f220000100a00 */
[----:B---3--:R-:W-:-:S02]  /*65a90*/  IMAD.MOV.U32 R11, RZ, RZ, R20 ;  /* 0x000000ffff0b7224 */ /* 0x008fc400078e0014 */
[----:B------:R-:W-:Y:S01]  /*65aa0*/  IMAD.MOV.U32 R10, RZ, RZ, R21 ;  /* 0x000000ffff0a7224 */ /* 0x000fe200078e0015 */
[----:B--2---:R-:W-:Y:S01]  /*65ab0*/  HMMA.16816.F32 R12, R16, R20, R12 ;  /* 0x00000014100c723c */ /* 0x004fe2000000180c */
[----:B----4-:R-:W-:Y:S11]  /*65ac0*/  STL.64 [R1+0xd858], R24 ;  /* 0x00d8581801007387 */ /* 0x010ff60000100a00 */
[----:B------:R-:W-:Y:S11]  /*65ad0*/  @!UPT UIADD3 URZ, URZ, URZ, URZ ;  /* 0x0000003f3f3ff290 */ /* 0x000ff6000fffe03f */
[----:B------:R0:W-:Y:S04]  /*65ae0*/  STL.64 [R1+0xf00], R12 ;  /* 0x000f000c01007387 */ /* 0x0001e80000100a00 */
[----:B------:R1:W-:Y:S04]  /*65af0*/  STL.64 [R1+0xf08], R14 ;  /* 0x000f080e01007387 */ /* 0x0003e80000100a00 */
[----:B0-----:R-:W2:Y:S04]  /*65b00*/  LDL.LU.64 R12, [R1+0x1320] ;  /* 0x00132000010c7983 */ /* 0x001ea80000300a00 */
[----:B-1----:R-:W2:Y:S04]  /*65b10*/  LDL.LU.64 R14, [R1+0x1328] ;  /* 0x00132800010e7983 */ /* 0x002ea80000300a00 */
[----:B------:R-:W3:Y:S04]  /*65b20*/  LDL.LU.64 R20, [R1+0xf80] ;  /* 0x000f800001147983 */ /* 0x000ee80000300a00 */
[----:B------:R-:W4:Y:S04]  /*65b30*/  LDL.LU.64 R22, [R1+0xf88] ;  /* 0x000f880001167983 */ /* 0x000f280000300a00 */
[----:B----4-:R-:W-:Y:S04]  /*65b40*/  STL.64 [R1+0xd8d8], R22 ;  /* 0x00d8d81601007387 */ /* 0x010fe80000100a00 */
[----:B---3--:R0:W-:Y:S04]  /*65b50*/  STL.64 [R1+0xd8d0], R20 ;  /* 0x00d8d01401007387 */ /* 0x0081e80000100a00 */
[----:B0-----:R-:W3:Y:S04]  /*65b60*/  LDL.LU.64 R20, [R1+0xf90] ;  /* 0x000f900001147983 */ /* 0x001ee80000300a00 */
[----:B------:R-:W4:Y:S01]  /*65b70*/  LDL.LU.64 R22, [R1+0xf98] ;  /* 0x000f980001167983 */ /* 0x000f220000300a00 */
[----:B------:R-:W-:-:S02]  /*65b80*/  IMAD.MOV.U32 R24, RZ, RZ, R0 ;  /* 0x000000ffff187224 */ /* 0x000fc400078e0000 */
[----:B------:R-:W-:Y:S01]  /*65b90*/  IMAD.MOV.U32 R25, RZ, RZ, R2 ;  /* 0x000000ffff197224 */ /* 0x000fe200078e0002 */
[----:B----4-:R-:W-:Y:S04]  /*65ba0*/  STL.64 [R1+0xd8f0], R22 ;  /* 0x00d8f01601007387 */ /* 0x010fe80000100a00 */
[----:B---3--:R0:W-:Y:S04]  /*65bb0*/  STL.64 [R1+0xd8e8], R20 ;  /* 0x00d8e81401007387 */ /* 0x0081e80000100a00 */
[----:B0-----:R-:W3:Y:S04]  /*65bc0*/  LDL.LU.64 R20, [R1+0x1300] ;  /* 0x0013000001147983 */ /* 0x001ee80000300a00 */
[----:B------:R-:W3:Y:S04]  /*65bd0*/  LDL.LU.64 R22, [R1+0x1308] ;  /* 0x0013080001167983 */ /* 0x000ee80000300a00 */
[----:B------:R-:W4:Y:S04]  /*65be0*/  LDL.LU R0, [R1+0xd90c] ;  /* 0x00d90c0001007983 */ /* 0x000f280000300800 */
[----:B------:R-:W3:Y:S04]  /*65bf0*/  LDL.LU R2, [R1+0xd908] ;  /* 0x00d9080001027983 */ /* 0x000ee80000300800 */
[----:B------:R-:W-:Y:S04]  /*65c00*/  STL.64 [R1+0xd870], R24 ;  /* 0x00d8701801007387 */ /* 0x000fe80000100a00 */
[----:B------:R-:W-:Y:S04]  /*65c10*/  STL.64 [R1+0xd830], R10 ;  /* 0x00d8300a01007387 */ /* 0x000fe80000100a00 */
[----:B------:R0:W-:Y:S04]  /*65c20*/  STL.64 [R1+0xd828], R8 ;  /* 0x00d8280801007387 */ /* 0x0001e80000100a00 */
[----:B0-----:R-:W3:Y:S04]  /*65c30*/  LDL.LU.64 R8, [R1+0x16c0] ;  /* 0x0016c00001087983 */ /* 0x001ee80000300a00 */
[----:B------:R-:W3:Y:S01]  /*65c40*/  LDL.LU.64 R10, [R1+0x16c8] ;  /* 0x0016c800010a7983 */ /* 0x000ee20000300a00 */
[----:B------:R-:W-:-:S02]  /*65c50*/  IMAD.MOV.U32 R24, RZ, RZ, R29 ;  /* 0x000000ffff187224 */ /* 0x000fc400078e001d */
[----:B------:R-:W-:Y:S01]  /*65c60*/  IMAD.MOV.U32 R25, RZ, RZ, R7 ;  /* 0x000000ffff197224 */ /* 0x000fe200078e0007 */
[----:B--2---:R-:W-:Y:S01]  /*65c70*/  HMMA.16816.F32 R12, R16, R4, R12 ;  /* 0x00000004100c723c */ /* 0x004fe2000000180c */
[----:B------:R-:W-:-:S07]  /*65c80*/  IMAD.MOV.U32 R29, RZ, RZ, R4 ;  /* 0x000000ffff1d7224 */ /* 0x000fce00078e0004 */
[----:B---3--:R-:W-:Y:S01]  /*65c90*/  HMMA.16816.F32 R24, R16, R24, R8 ;  /* 0x000000181018723c */ /* 0x008fe20000001808 */
[----:B------:R-:W2:Y:S04]  /*65ca0*/  LDL.LU.64 R8, [R1+0xf40] ;  /* 0x000f400001087983 */ /* 0x000ea80000300a00 */
[----:B------:R-:W2:Y:S11]  /*65cb0*/  LDL.LU.64 R10, [R1+0xf48] ;  /* 0x000f4800010a7983 */ /* 0x000eb60000300a00 */
[----:B------:R-:W-:Y:S07]  /*65cc0*/  @!UPT UIADD3 URZ, URZ, URZ, URZ ;  /* 0x0000003f3f3ff290 */ /* 0x000fee000fffe03f */
[----:B------:R0:W-:Y:S04]  /*65cd0*/  STL.64 [R1+0xef0], R24 ;  /* 0x000ef01801007387 */ /* 0x0001e80000100a00 */
[----:B------:R-:W-:Y:S01]  /*65ce0*/  STL.64 [R1+0xef8], R26 ;  /* 0x000ef81a01007387 */ /* 0x000fe20000100a00 */
[----:B0-----:R-:W-:Y:S02]  /*65cf0*/  IMAD.MOV.U32 R24, RZ, RZ, R6 ;  /* 0x000000ffff187224 */ /* 0x001fe400078e0006 */
[----:B------:R-:W-:-:S05]  /*65d00*/  IMAD.MOV.U32 R25, RZ, RZ, R3 ;  /* 0x000000ffff197224 */ /* 0x000fca00078e0003 */
[----:B------:R0:W-:Y:S04]  /*65d10*/  STL.64 [R1+0xd898], R24 ;  /* 0x00d8981801007387 */ /* 0x0001e80000100a00 */
[----:B0-----:R-:W3:Y:S04]  /*65d20*/  LDL.64 R24, [R1+0x80] ;  /* 0x0000800001187983 */ /* 0x001ee80000100a00 */
[----:B------:R0:W-:Y:S04]  /*65d30*/  STL.64 [R1+0xee0], R12 ;  /* 0x000ee00c01007387 */ /* 0x0001e80000100a00 */
[----:B------:R1:W-:Y:S04]  /*65d40*/  STL.64 [R1+0xee8], R14 ;  /* 0x000ee80e01007387 */ /* 0x0003e80000100a00 */
[----:B0-----:R-:W2:Y:S01]  /*65d50*/  LDL.LU.64 R12, [R1+0xd900] ;  /* 0x00d90000010c7983 */ /* 0x001ea20000300a00 */
[----:B-1----:R-:W-:-:S03]  /*65d60*/  IMAD.MOV.U32 R15, RZ, RZ, R5 ;  /* 0x000000ffff0f7224 */ /* 0x002fc600078e0005 */
[----:B------:R-:W2:Y:S02]  /*65d70*/  LDL.LU.64 R4, [R1+0xd8f8] ;  /* 0x00d8f80001047983 */ /* 0x000ea40000300a00 */
[C---:B--2---:R-:W-:Y:S02]  /*65d80*/  HMMA.16816.F32 R4, R16.reuse, R4, R20 ;  /* 0x000000041004723c */ /* 0x044fe40000001814 */
[----:B------:R-:W2:Y:S04]  /*65d90*/  LDL.LU.64 R22, [R1+0xd8f0] ;  /* 0x00d8f00001167983 */ /* 0x000ea80000300a00 */
[----:B------:R-:W2:Y:S11]  /*65da0*/  LDL.LU.64 R20, [R1+0xd8e8] ;  /* 0x00d8e80001147983 */ /* 0x000eb60000300a00 */
[----:B------:R-:W-:Y:S06]  /*65db0*/  @!UPT UIADD3 URZ, URZ, URZ, URZ ;  /* 0x0000003f3f3ff290 */ /* 0x000fec000fffe03f */
[----:B------:R0:W-:Y:S04]  /*65dc0*/  STL.64 [R1+0xed0], R4 ;  /* 0x000ed00401007387 */ /* 0x0001e80000100a00 */
[----:B------:R2:W-:Y:S04]  /*65dd0*/  STL.64 [R1+0xed8], R6 ;  /* 0x000ed80601007387 */ /* 0x0005e80000100a00 */
[----:B0-----:R-:W2:Y:S02]  /*65de0*/  LDL.LU.64 R4, [R1+0xd8e0] ;  /* 0x00d8e00001047983 */ /* 0x001ea40000300a00 */
[C---:B--2---:R-:W-:Y:S02]  /*65df0*/  HMMA.16816.F32 R4, R16.reuse, R4, R20 ;  /* 0x000000041004723c */ /* 0x044fe40000001814 */
[----:B------:R-:W3:Y:S04]  /*65e00*/  LDL.LU.64 R22, [R1+0xd8d8] ;  /* 0x00d8d80001167983 */ /* 0x000ee80000300a00 */
[----:B------:R-:W3:Y:S11]  /*65e10*/  LDL.LU.64 R20, [R1+0xd8d0] ;  /* 0x00d8d00001147983 */ /* 0x000ef60000300a00 */
[----:B------:R-:W-:Y:S06]  /*65e20*/  @!UPT UIADD3 URZ, URZ, URZ, URZ ;  /* 0x0000003f3f3ff290 */ /* 0x000fec000fffe03f */
[----:B------:R0:W-:Y:S04]  /*65e30*/  STL.64 [R1+0xec0], R4 ;  /* 0x000ec00401007387 */ /* 0x0001e80000100a00 */
[----:B------:R-:W-:Y:S04]  /*65e40*/  STL.64 [R1+0xec8], R6 ;  /* 0x000ec80601007387 */ /* 0x000fe80000100a00 */
[----:B0-----:R-:W2:Y:S01]  /*65e50*/  LDL.LU.64 R4, [R1+0xd8c8] ;  /* 0x00d8c80001047983 */ /* 0x001ea20000300a00 */
[----:B---3--:R-:W-:Y:S11]  /*65e60*/  HMMA.16816.F32 R20, R16, R24, R20 ;  /* 0x000000181014723c */ /* 0x008ff60000001814 */
[----:B------:R-:W-:Y:S11]  /*65e70*/  @!UPT UIADD3 URZ, URZ, URZ, URZ ;  /* 0x0000003f3f3ff290 */ /* 0x000ff6000fffe03f */
[----:B------:R-:W-:Y:S01]  /*65e80*/  @!UPT UIADD3 URZ, URZ, URZ, URZ ;  /* 0x0000003f3f3ff290 */ /* 0x000fe2000fffe03f */
[----:B------:R0:W-:Y:S04]  /*65e90*/  STL.64 [R1+0xeb0], R20 ;  /* 0x000eb01401007387 */ /* 0x0001e80000100a00 */
[----:B------:R-:W-:Y:S04]  /*65ea0*/  STL.64 [R1+0xeb8], R22 ;  /* 0x000eb81601007387 */ /* 0x000fe80000100a00 */
[----:B0-----:R-:W3:Y:S01]  /*65eb0*/  LDL.LU.64 R20, [R1+0xd8c0] ;  /* 0x00d8c00001147983 */ /* 0x001ee20000300a00 */
[----:B------:R-:W-:Y:S02]  /*65ec0*/  IMAD.MOV.U32 R7, RZ, RZ, R25 ;  /* 0x000000ffff077224 */ /* 0x000fe400078e0019 */
[----:B------:R-:W-:-:S03]  /*65ed0*/  IMAD.MOV.U32 R14, RZ, RZ, R24 ;  /* 0x000000ffff0e7224 */ /* 0x000fc600078e0018 */
[----:B------:R-:W-:Y:S04]  /*65ee0*/  STL [R1+0xd8b8], R7 ;  /* 0x00d8b80701007387 */ /* 0x000fe80000100800 */
[----:B--2---:R0:W-:Y:S04]  /*65ef0*/  STL.64 [R1+0xd8b0], R4 ;  /* 0x00d8b00401007387 */ /* 0x0041e80000100a00 */
[----:B------:R-:W-:Y:S04]  /*65f00*/  STL.64 [R1+0xd8a8], R14 ;  /* 0x00d8a80e01007387 */ /* 0x000fe80000100a00 */
[----:B------:R-:W-:Y:S04]  /*65f10*/  STL.64 [R1+0xd8a0], R12 ;  /* 0x00d8a00c01007387 */ /* 0x000fe80000100a00 */
[----:B0-----:R-:W2:Y:S01]  /*65f20*/  LDL.LU.64 R4, [R1+0x900] ;  /* 0x0009000001047983 */ /* 0x001ea20000300a00 */
[----:B---3--:R-:W-:Y:S01]  /*65f30*/  HMMA.16816.F32 R8, R16, R20, R8 ;  /* 0x000000141008723c */ /* 0x008fe20000001808 */
[----:B------:R-:W-:Y:S11]  /*65f40*/  IMAD.MOV.U32 R28, RZ, RZ, R20 ;  /* 0x000000ffff1c7224 */ /* 0x000ff600078e0014 */
[----:B------:R-:W-:Y:S11]  /*65f50*/  @!UPT UIADD3 URZ, URZ, URZ, URZ ;  /* 0x0000003f3f3ff290 */ /* 0x000ff6000fffe03f */
[----:B------:R0:W-:Y:S04]  /*65f60*/  STL.64 [R1+0xea0], R8 ;  /* 0x000ea00801007387 */ /* 0x0001e80000100a00 */
[----:B------:R1:W-:Y:S04]  /*65f70*/  STL.64 [R1+0xea8], R10 ;  /* 0x000ea80a01007387 */ /* 0x0003e80000100a00 */
[----:B------:R-:W2:Y:S04]  /*65f80*/  LDL.LU.64 R6, [R1+0x908] ;  /* 0x0009080001067983 */ /* 0x000ea80000300a00 */
[----:B------:R-:W3:Y:S04]  /*65f90*/  LDL.LU.64 R24, [R1+0x8f0] ;  /* 0x0008f00001187983 */ /* 0x000ee80000300a00 */
[----:B------:R-:W3:Y:S04]  /*65fa0*/  LDL.LU.64 R26, [R1+0x8f8] ;  /* 0x0008f800011a7983 */ /* 0x000ee80000300a00 */
[----:B------:R-:W2:Y:S04]  /*65fb0*/  LDL.LU.64 R20, [R1+0x7c0] ;  /* 0x0007c00001147983 */ /* 0x000ea80000300a00 */
[----:B------:R-:W2:Y:S04]  /*65fc0*/  LDL.LU.64 R22, [R1+0x7c8] ;  /* 0x0007c80001167983 */ /* 0x000ea80000300a00 */
[----:B0-----:R-:W2:Y:S04]  /*65fd0*/  LDL.LU.64 R8, [R1+0x1a70] ;  /* 0x001a700001087983 */ /* 0x001ea80000300a00 */
[----:B-1----:R-:W2:Y:S04]  /*65fe0*/  LDL.LU.64 R10, [R1+0x1a78] ;  /* 0x001a7800010a7983 */ /* 0x002ea80000300a00 */
[----:B--2---:R-:W-:Y:S04]  /*65ff0*/  STL.64 [R1+0xd850], R10 ;  /* 0x00d8500a01007387 */ /* 0x004fe80000100a00 */
[----:B------:R0:W-:Y:S04]  /*66000*/  STL.64 [R1+0xd848], R8 ;  /* 0x00d8480801007387 */ /* 0x0001e80000100a00 */
[----:B0-----:R-:W2:Y:S04]  /*66010*/  LDL.LU.64 R8, [R1+0x1a80] ;  /* 0x001a800001087983 */ /* 0x001ea80000300a00 */
[----:B------:R-:W2:Y:S01]  /*66020*/  LDL.LU.64 R10, [R1+0x1a88] ;  /* 0x001a8800010a7983 */ /* 0x000ea20000300a00 */
[----:B------:R-:W-:-:S02]  /*66030*/  IMAD.MOV.U32 R12, RZ, RZ, R2 ;  /* 0x000000ffff0c7224 */ /* 0x000fc400078e0002 */
[----:B----4-:R-:W-:-:S07]  /*66040*/  IMAD.MOV.U32 R13, RZ, RZ, R0 ;  /* 0x000000ffff0d7224 */ /* 0x010fce00078e0000 */
[C---:B------:R-:W-:Y:S01]  /*66050*/  HMMA.16816.F32 R12, R16.reuse, R12, R4 ;  /* 0x0000000c100c723c */ /* 0x040fe20000001804 */
[----:B--2---:R-:W-:Y:S04]  /*66060*/  STL.64 [R1+0xd868], R10 ;  /* 0x00d8680a01007387 */ /* 0x004fe80000100a00 */
[----:B------:R0:W-:Y:S04]  /*66070*/  STL.64 [R1+0xd860], R8 ;  /* 0x00d8600801007387 */ /* 0x0001e80000100a00 */
[----:B0-----:R-:W2:Y:S04]  /*66080*/  LDL.LU.64 R8, [R1+0x1a90] ;  /* 0x001a900001087983 */ /* 0x001ea80000300a00 */
[----:B------:R-:W4:Y:S04]  /*66090*/  LDL.LU.64 R10, [R1+0x1a98] ;  /* 0x001a9800010a7983 */ /* 0x000f280000300a00 */
[----:B----4-:R-:W-:Y:S04]  /*660a0*/  STL.64 [R1+0xd880], R10 ;  /* 0x00d8800a01007387 */ /* 0x010fe80000100a00 */
[----:B--2---:R0:W-:Y:S04]  /*660b0*/  STL.64 [R1+0xd878], R8 ;  /* 0x00d8780801007387 */ /* 0x0041e80000100a00 */
[----:B0-----:R-:W2:Y:S04]  /*660c0*/  LDL.LU.64 R8, [R1+0x1aa0] ;  /* 0x001aa00001087983 */ /* 0x001ea80000300a00 */
[----:B------:R-:W2:Y:S04]  /*660d0*/  LDL.LU.64 R10, [R1+0x1aa8] ;  /* 0x001aa800010a7983 */ /* 0x000ea80000300a00 */
[----:B------:R-:W4:Y:S04]  /*660e0*/  LDL.LU R7, [R1+0xd8b8] ;  /* 0x00d8b80001077983 */ /* 0x000f280000300800 */
[----:B------:R-:W2:Y:S04]  /*660f0*/  LDL.LU.64 R4, [R1+0xd8b0] ;  /* 0x00d8b00001047983 */ /* 0x000ea80000300a00 */
        /* <DEDUP_REMOVED lines=9> */
[----:B0-----:R-:W3:Y:S04]  /*66190*/  LDL.LU.64 R24, [R1+0xd898] ;  /* 0x00d8980001187983 */ /* 0x001ee80000300a00 */
[----:B------:R0:W-:Y:S04]  /*661a0*/  STL.64 [R1+0xd7c8], R12 ;  /* 0x00d7c80c01007387 */ /* 0x0001e80000100a00 */
[----:B--2---:R1:W-:Y:S04]  /*661b0*/  STL.64 [R1+0xd820], R14 ;  /* 0x00d8200e01007387 */ /* 0x0043e80000100a00 */
[----:B0-----:R-:W2:Y:S02]  /*661c0*/  LDL.64 R12, [R1+0x40] ;  /* 0x00004000010c7983 */ /* 0x001ea40000100a00 */
[----:B--2---:R-:W-:Y:S02]  /*661d0*/  HMMA.16816.F32 R16, R16, R12, R20 ;  /* 0x0000000c1010723c */ /* 0x004fe40000001814 */
[----:B------:R-:W3:Y:S04]  /*661e0*/  LDL.LU.64 R22, [R1+0xd890] ;  /* 0x00d8900001167983 */ /* 0x000ee80000300a00 */
[----:B------:R-:W3:Y:S01]  /*661f0*/  LDL.LU.64 R20, [R1+0xd888] ;  /* 0x00d8880001147983 */ /* 0x000ee20000300a00 */
[----:B------:R-:W-:-:S02]  /*66200*/  IMAD.MOV.U32 R6, RZ, RZ, R12 ;  /* 0x000000ffff067224 */ /* 0x000fc400078e000c */
[----:B------:R-:W-:Y:S11]  /*66210*/  IMAD.MOV.U32 R3, RZ, RZ, R13 ;  /* 0x000000ffff037224 */ /* 0x000ff600078e000d */
[----:B------:R-:W-:Y:S03]  /*66220*/  @!UPT UIADD3 URZ, URZ, URZ, URZ ;  /* 0x0000003f3f3ff290 */ /* 0x000fe6000fffe03f */
[----:B------:R0:W-:Y:S04]  /*66230*/  STL.64 [R1+0x730], R16 ;  /* 0x0007301001007387 */ /* 0x0001e80000100a00 */
[----:B------:R2:W-:Y:S04]  /*66240*/  STL.64 [R1+0x738], R18 ;  /* 0x0007381201007387 */ /* 0x0005e80000100a00 */
[----:B------:R-:W4:Y:S04]  /*66250*/  LDL.LU.64 R12, [R1+0x1660] ;  /* 0x00166000010c7983 */ /* 0x000f280000300a00 */
[----:B-1----:R-:W4:Y:S04]  /*66260*/  LDL.LU.64 R14, [R1+0x1668] ;  /* 0x00166800010e7983 */ /* 0x002f280000300a00 */
[----:B0-----:R-:W4:Y:S04]  /*66270*/  LDL.LU.64 R16, [R1+0x1630] ;  /* 0x0016300001107983 */ /* 0x001f280000300a00 */
[----:B--2---:R-:W4:Y:S01]  /*66280*/  LDL.LU.64 R18, [R1+0x1638] ;  /* 0x0016380001127983 */ /* 0x004f220000300a00 */
[C---:B---3--:R-:W-:Y:S03]  /*66290*/  HMMA.16816.F32 R24, R20.reuse, R24, R8 ;  /* 0x000000181418723c */ /* 0x048fe60000001808 */
        /* <DEDUP_REMOVED lines=13> */
[----:B--2---:R-:W-:Y:S01]  /*66370*/  HMMA.16816.F32 R8, R20, R24, R8 ;  /* 0x000000181408723c */ /* 0x004fe20000001808 */
[----:B------:R-:W-:-:S02]  /*66380*/  IMAD.MOV.U32 R2, RZ, RZ, R24 ;  /* 0x000000ffff027224 */ /* 0x000fc400078e0018 */
[----:B------:R-:W-:Y:S11]  /*66390*/  IMAD.MOV.U32 R0, RZ, RZ, R25 ;  /* 0x000000ffff007224 */ /* 0x000ff600078e0019 */
[----:B------:R-:W-:Y:S09]  /*663a0*/  @!UPT UIADD3 URZ, URZ, URZ, URZ ;  /* 0x0000003f3f3ff290 */ /* 0x000ff2000fffe03f */
[----:B------:R-:W-:Y:S04]  /*663b0*/  STL.64 [R1+0x690], R8 ;  /* 0x0006900801007387 */ /* 0x000fe80000100a00 */
[----:B------:R0:W-:Y:S04]  /*663c0*/  STL.64 [R1+0x698], R10 ;  /* 0x0006980a01007387 */ /* 0x0001e80000100a00 */
[----:B0-----:R-:W2:Y:S04]  /*663d0*/  LDL.LU.64 R10, [R1+0xd850] ;  /* 0x00d85000010a7983 */ /* 0x001ea80000300a00 */
[----:B------:R-:W2:Y:S04]  /*663e0*/  LDL.LU.64 R8, [R1+0xd848] ;  /* 0x00d8480001087983 */ /* 0x000ea80000300a00 */
[----:B------:R-:W3:Y:S04]  /*663f0*/  LDL.LU.64 R26, [R1+0xd840] ;  /* 0x00d84000011a7983 */ /* 0x000ee80000300a00 */
        /* <DEDUP_REMOVED lines=8> */
[----:B---3--:R-:W-:Y:S04]  /*66480*/  STL.64 [R1+0xd778], R26 ;  /* 0x00d7781a01007387 */ /* 0x008fe80000100a00 */
[----:B------:R0:W-:Y:S04]  /*66490*/  STL.64 [R1+0xd770], R24 ;  /* 0x00d7701801007387 */ /* 0x0001e80000100a00 */
[----:B0-----:R-:W3:Y:S01]  /*664a0*/  LDL.64 R24, [R1+0xc0] ;  /* 0x0000c00001187983 */ /* 0x001ee20000100a00 */
[C---:B----4-:R-:W-:Y:S08]  /*664b0*/  HMMA.16816.F32 R16, R20.reuse, R4, R16 ;  /* 0x000000041410723c */ /* 0x050ff00000001810 */
[----:B--2---:R-:W-:Y:S01]  /*664c0*/  HMMA.16816.F32 R12, R20, R8, R12 ;  /* 0x00000008140c723c */ /* 0x004fe2000000180c */
[----:B---3--:R0:W-:Y:S11]  /*664d0*/  STL.64 [R1+0xd808], R24 ;  /* 0x00d8081801007387 */ /* 0x0081f60000100a00 */
[----:B------:R-:W-:Y:S11]  /*664e0*/  @!UPT UIADD3 URZ, URZ, URZ, URZ ;  /* 0x0000003f3f3ff290 */ /* 0x000ff6000fffe03f */
[----:B------:R-:W-:Y:S04]  /*664f0*/  STL.64 [R1+0x670], R12 ;  /* 0x0006700c01007387 */ /* 0x000fe80000100a00 */
[----:B------:R1:W-:Y:S01]  /*66500*/  STL.64 [R1+0x678], R14 ;  /* 0x0006780e01007387 */ /* 0x0003e20000100a00 */
[----:B0-----:R-:W-:Y:S02]  /*66510*/  IMAD.MOV.U32 R24, RZ, RZ, R11 ;  /* 0x000000ffff187224 */ /* 0x001fe400078e000b */
[----:B------:R-:W-:Y:S01]  /*66520*/  IMAD.MOV.U32 R25, RZ, RZ, R10 ;  /* 0x000000ffff197224 */ /* 0x000fe200078e000a */
[----:B-1----:R-:W2:Y:S04]  /*66530*/  LDL.LU.64 R14, [R1+0xd820] ;  /* 0x00d82000010e7983 */ /* 0x002ea80000300a00 */
[----:B------:R0:W-:Y:S04]  /*66540*/  STL.64 [R1+0xd810], R8 ;  /* 0x00d8100801007387 */ /* 0x0001e80000100a00 */
[----:B0-----:R-:W3:Y:S04]  /*66550*/  LDL.LU.64 R8, [R1+0x1650] ;  /* 0x0016500001087983 */ /* 0x001ee80000300a00 */
[----:B------:R-:W3:Y:S04]  /*66560*/  LDL.LU.64 R10, [R1+0x1658] ;  /* 0x00165800010a7983 */ /* 0x000ee80000300a00 */
[----:B------:R-:W-:Y:S04]  /*66570*/  STL.64 [R1+0x660], R16 ;  /* 0x0006601001007387 */ /* 0x000fe80000100a00 */
[----:B------:R-:W-:Y:S04]  /*66580*/  STL.64 [R1+0x668], R18 ;  /* 0x0006681201007387 */ /* 0x000fe80000100a00 */
[----:B------:R0:W-:Y:S02]  /*66590*/  STL.64 [R1+0xd758], R4 ;  /* 0x00d7580401007387 */ /* 0x0001e40000100a00 */
[----:B0-----:R-:W-:-:S02]  /*665a0*/  IMAD.MOV.U32 R4, RZ, RZ, R28 ;  /* 0x000000ffff047224 */ /* 0x001fc400078e001c */
[----:B------:R-:W4:Y:S04]  /*665b0*/  LDL.LU R28, [R1+0xd818] ;  /* 0x00d81800011c7983 */ /* 0x000f280000300800 */
[----:B------:R-:W2:Y:S04]  /*665c0*/  LDL R5, [R1+0x74] ;  /* 0x0000740001057983 */ /* 0x000ea80000100800 */
[----:B----4-:R-:W0:Y:S04]  /*665d0*/  LDSM.16.MT88.4 R16, [R28+0x200] ;  /* 0x000200001c10783b */ /* 0x010e280000004200 */
[----:B--2---:R1:W-:Y:S02]  /*665e0*/  STL.64 [R1+0xd7d0], R4 ;  /* 0x00d7d00401007387 */ /* 0x0043e40000100a00 */
[----:B-1----:R-:W-:-:S02]  /*665f0*/  IMAD.MOV.U32 R4, RZ, RZ, R14 ;  /* 0x000000ffff047224 */ /* 0x002fc400078e000e */
[----:B------:R-:W-:-:S05]  /*66600*/  IMAD.MOV.U32 R5, RZ, RZ, R7 ;  /* 0x000000ffff057224 */ /* 0x000fca00078e0007 */
[----:B------:R1:W-:Y:S04]  /*66610*/  STL.64 [R1+0xd7e0], R4 ;  /* 0x00d7e00401007387 */ /* 0x0003e80000100a00 */
[----:B-1----:R-:W2:Y:S01]  /*66620*/  LDL.64 R4, [R1+0x90] ;  /* 0x0000900001047983 */ /* 0x002ea20000100a00 */
[----:B---3--:R-:W-:Y:S03]  /*66630*/  HMMA.16816.F32 R24, R20, R24, R8 ;  /* 0x000000181418723c */ /* 0x008fe60000001808 */
[----:B--2---:R1:W-:Y:S04]  /*66640*/  STL.64 [R1+0xd7f8], R4 ;  /* 0x00d7f80401007387 */ /* 0x0043e80000100a00 */
[----:B-1----:R-:W2:Y:S04]  /*66650*/  LDL.64 R4, [R1+0xa0] ;  /* 0x0000a00001047983 */ /* 0x002ea80000100a00 */
[----:B0-----:R-:W-:Y:S04]  /*66660*/  STL.64 [R1+0xd6b8], R18 ;  /* 0x00d6b81201007387 */ /* 0x001fe80000100a00 */
[----:B------:R0:W-:Y:S02]  /*66670*/  STL.64 [R1+0xd6b0], R16 ;  /* 0x00d6b01001007387 */ /* 0x0001e40000100a00 */
[----:B0-----:R-:W-:-:S02]  /*66680*/  IMAD.MOV.U32 R16, RZ, RZ, R6 ;  /* 0x000000ffff107224 */ /* 0x001fc400078e0006 */
[----:B------:R-:W-:-:S05]  /*66690*/  IMAD.MOV.U32 R17, RZ, RZ, R3 ;  /* 0x000000ffff117224 */ /* 0x000fca00078e0003 */
[----:B------:R0:W-:Y:S04]  /*666a0*/  STL.64 [R1+0xd800], R16 ;  /* 0x00d8001001007387 */ /* 0x0001e80000100a00 */
[----:B0-----:R-:W3:Y:S04]  /*666b0*/  LDL.LU.64 R16, [R1+0x1640] ;  /* 0x0016400001107983 */ /* 0x001ee80000300a00 */
[----:B------:R-:W3:Y:S04]  /*666c0*/  LDL.LU.64 R18, [R1+0x1648] ;  /* 0x0016480001127983 */ /* 0x000ee80000300a00 */
[----:B------:R-:W4:Y:S04]  /*666d0*/  LDL.LU.64 R8, [R1+0xd810] ;  /* 0x00d8100001087983 */ /* 0x000f280000300a00 */
[----:B------:R0:W-:Y:S04]  /*666e0*/  STL.64 [R1+0xde0], R24 ;  /* 0x000de01801007387 */ /* 0x0001e80000100a00 */
[----:B------:R-:W-:Y:S04]  /*666f0*/  STL.64 [R1+0xde8], R26 ;  /* 0x000de81a01007387 */ /* 0x000fe80000100a00 */
[----:B0-----:R-:W3:Y:S02]  /*66700*/  LDL.LU.64 R24, [R1+0xd808] ;  /* 0x00d8080001187983 */ /* 0x001ee40000300a00 */
[----:B---3--:R-:W-:Y:S01]  /*66710*/  HMMA.16816.F32 R16, R20, R24, R16 ;  /* 0x000000181410723c */ /* 0x008fe20000001810 */
[----:B------:R-:W-:-:S02]  /*66720*/  IMAD.MOV.U32 R11, RZ, RZ, R24 ;  /* 0x000000ffff0b7224 */ /* 0x000fc400078e0018 */
[----:B------:R-:W-:-:S04]  /*66730*/  IMAD.MOV.U32 R10, RZ, RZ, R25 ;  /* 0x000000ffff0a7224 */ /* 0x000fc800078e0019 */
[----:B------:R-:W-:Y:S02]  /*66740*/  IMAD.MOV.U32 R24, RZ, RZ, R2 ;  /* 0x000000ffff187224 */ /* 0x000fe400078e0002 */
[----:B------:R-:W-:Y:S11]  /*66750*/  IMAD.MOV.U32 R25, RZ, RZ, R0 ;  /* 0x000000ffff197224 */ /* 0x000ff600078e0000 */
[----:B------:R-:W-:Y:S03]  /*66760*/  @!UPT UIADD3 URZ, URZ, URZ, URZ ;  /* 0x0000003f3f3ff290 */ /* 0x000fe6000fffe03f */
[----:B------:R0:W-:Y:S04]  /*66770*/  STL.64 [R1+0xdd0], R16 ;  /* 0x000dd01001007387 */ /* 0x0001e80000100a00 */
[----:B------:R1:W-:Y:S04]  /*66780*/  STL.64 [R1+0xdd8], R18 ;  /* 0x000dd81201007387 */ /* 0x0003e80000100a00 */
[----:B0-----:R-:W2:Y:S04]  /*66790*/  LDL.LU.64 R16, [R1+0xf60] ;  /* 0x000f600001107983 */ /* 0x001ea80000300a00 */
[----:B-1----:R-:W2:Y:S04]  /*667a0*/  LDL.LU.64 R18, [R1+0xf68] ;  /* 0x000f680001127983 */ /* 0x002ea80000300a00 */
[----:B------:R0:W-:Y:S04]  /*667b0*/  STL.64 [R1+0xd790], R24 ;  /* 0x00d7901801007387 */ /* 0x0001e80000100a00 */
[----:B0-----:R-:W3:Y:S04]  /*667c0*/  LDL.LU.64 R24, [R1+0xf70] ;  /* 0x000f700001187983 */ /* 0x001ee80000300a00 */
[----:B------:R-:W3:Y:S04]  /*667d0*/  LDL.LU.64 R26, [R1+0xf78] ;  /* 0x000f7800011a7983 */ /* 0x000ee80000300a00 */
[----:B------:R-:W-:Y:S04]  /*667e0*/  STL.64 [R1+0xd768], R10 ;  /* 0x00d7680a01007387 */ /* 0x000fe80000100a00 */
[----:B----4-:R0:W-:Y:S04]  /*667f0*/  STL.64 [R1+0xd760], R8 ;  /* 0x00d7600801007387 */ /* 0x0101e80000100a00 */
[----:B0-----:R-:W4:Y:S01]  /*66800*/  LDL.64 R8, [R1+0x60] ;  /* 0x0000600001087983 */ /* 0x001f220000100a00 */
[----:B------:R-:W-:-:S02]  /*66810*/  IMAD.MOV.U32 R12, RZ, RZ, R29 ;  /* 0x000000ffff0c7224 */ /* 0x000fc400078e001d */
[----:B------:R-:W-:Y:S01]  /*66820*/  IMAD.MOV.U32 R13, RZ, RZ, R15 ;  /* 0x000000ffff0d7224 */ /* 0x000fe200078e000f */
[----:B----4-:R0:W-:Y:S04]  /*66830*/  STL.64 [R1+0xd7d8], R8 ;  /* 0x00d7d80801007387 */ /* 0x0101e80000100a00 */
[----:B0-----:R-:W4:Y:S04]  /*66840*/  LDL.LU.64 R8, [R1+0xf30] ;  /* 0x000f300001087983 */ /* 0x001f280000300a00 */
[----:B------:R-:W2:Y:S01]  /*66850*/  LDL.LU.64 R10, [R1+0xf38] ;  /* 0x000f3800010a7983 */ /* 0x000ea20000300a00 */
[C---:B---3--:R-:W-:Y:S03]  /*66860*/  HMMA.16816.F32 R24, R20.reuse, R12, R24 ;  /* 0x0000000c1418723c */ /* 0x048fe60000001818 */
[----:B--2---:R-:W-:Y:S04]  /*66870*/  STL.64 [R1+0xd7f0], R10 ;  /* 0x00d7f00a01007387 */ /* 0x004fe80000100a00 */
[----:B----4-:R0:W-:Y:S04]  /*66880*/  STL.64 [R1+0xd7e8], R8 ;  /* 0x00d7e80801007387 */ /* 0x0101e80000100a00 */
[----:B0-----:R-:W2:Y:S04]  /*66890*/  LDL.LU.64 R8, [R1+0xf50] ;  /* 0x000f500001087983 */ /* 0x001ea80000300a00 */
[----:B------:R-:W2:Y:S04]  /*668a0*/  LDL.LU.64 R10, [R1+0xf58] ;  /* 0x000f5800010a7983 */ /* 0x000ea80000300a00 */
[----:B------:R-:W3:Y:S04]  /*668b0*/  LDL.LU.64 R12, [R1+0x8d0] ;  /* 0x0008d000010c7983 */ /* 0x000ee80000300a00 */
[----:B------:R-:W3:Y:S04]  /*668c0*/  LDL.LU.64 R14, [R1+0x8d8] ;  /* 0x0008d800010e7983 */ /* 0x000ee80000300a00 */
[----:B------:R0:W-:Y:S04]  /*668d0*/  STL.64 [R1+0xdc0], R24 ;  /* 0x000dc01801007387 */ /* 0x0001e80000100a00 */
[----:B------:R-:W-:Y:S04]  /*668e0*/  STL.64 [R1+0xdc8], R26 ;  /* 0x000dc81a01007387 */ /* 0x000fe80000100a00 */
[----:B0-----:R-:W4:Y:S01]  /*668f0*/  LDL.64 R24, [R1+0x10] ;  /* 0x0000100001187983 */ /* 0x001f220000100a00 */
[----:B------:R-:W-:Y:S03]  /*66900*/  HMMA.16816.F32 R16, R20, R4, R16 ;  /* 0x000000041410723c */ /* 0x000fe60000001810 */
[----:B----4-:R0:W-:Y:S04]  /*66910*/  STL.64 [R1+0xd798], R24 ;  /* 0x00d7981801007387 */ /* 0x0101e80000100a00 */
[----:B0-----:R-:W4:Y:S04]  /*66920*/  LDL.64 R24, [R1+0x20] ;  /* 0x0000200001187983 */ /* 0x001f280000100a00 */
[----:B----4-:R0:W-:Y:S04]  /*66930*/  STL.64 [R1+0xd7c0], R24 ;  /* 0x00d7c01801007387 */ /* 0x0101e80000100a00 */
[----:B0-----:R-:W4:Y:S04]  /*66940*/  LDL.LU.64 R24, [R1+0x8e0] ;  /* 0x0008e00001187983 */ /* 0x001f280000300a00 */
[----:B------:R-:W4:Y:S04]  /*66950*/  LDL.LU.64 R26, [R1+0x8e8] ;  /* 0x0008e800011a7983 */ /* 0x000f280000300a00 */
[----:B------:R0:W-:Y:S04]  /*66960*/  STL.64 [R1+0xdb0], R16 ;  /* 0x000db01001007387 */ /* 0x0001e80000100a00 */
[----:B------:R1:W-:Y:S04]  /*66970*/  STL.64 [R1+0xdb8], R18 ;  /* 0x000db81201007387 */ /* 0x0003e80000100a00 */
[----:B0-----:R-:W2:Y:S01]  /*66980*/  LDL.LU.64 R16, [R1+0xd800] ;  /* 0x00d8000001107983 */ /* 0x001ea20000300a00 */
[----:B-1----:R-:W-:-:S02]  /*66990*/  IMAD.MOV.U32 R19, RZ, RZ, R4 ;  /* 0x000000ffff137224 */ /* 0x002fc400078e0004 */
[----:B------:R-:W-:Y:S02]  /*669a0*/  IMAD.MOV.U32 R18, RZ, RZ, R5 ;  /* 0x000000ffff127224 */ /* 0x000fe400078e0005 */
        /* <DEDUP_REMOVED lines=11> */
[----:B------:R-:W3:Y:S11]  /*66a60*/  LDL.LU.64 R8, [R1+0xd7d8] ;  /* 0x00d7d80001087983 */ /* 0x000ef60000300a00 */
[----:B------:R-:W-:Y:S10]  /*66a70*/  @!UPT UIADD3 URZ, URZ, URZ, URZ ;  /* 0x0000003f3f3ff290 */ /* 0x000ff4000fffe03f */
[----:B------:R0:W-:Y:S04]  /*66a80*/  STL.64 [R1+0xd90], R4 ;  /* 0x000d900401007387 */ /* 0x0001e80000100a00 */
[----:B------:R4:W-:Y:S04]  /*66a90*/  STL.64 [R1+0xd98], R6 ;  /* 0x000d980601007387 */ /* 0x0009e80000100a00 */
[----:B0-----:R-:W4:Y:S01]  /*66aa0*/  LDL.LU.64 R4, [R1+0xd7d0] ;  /* 0x00d7d00001047983 */ /* 0x001f220000300a00 */
[----:B---3--:R-:W-:Y:S01]  /*66ab0*/  HMMA.16816.F32 R12, R20, R8, R12 ;  /* 0x00000008140c723c */ /* 0x008fe2000000180c */
[----:B------:R-:W-:-:S02]  /*66ac0*/  IMAD.MOV.U32 R2, RZ, RZ, R8 ;  /* 0x000000ffff027224 */ /* 0x000fc400078e0008 */
[----:B------:R-:W-:-:S05]  /*66ad0*/  IMAD.MOV.U32 R0, RZ, RZ, R9 ;  /* 0x000000ffff007224 */ /* 0x000fca00078e0009 */
[C---:B----4-:R-:W-:Y:S01]  /*66ae0*/  HMMA.16816.F32 R4, R20.reuse, R4, R24 ;  /* 0x000000041404723c */ /* 0x050fe20000001818 */
[----:B------:R-:W2:Y:S04]  /*66af0*/  LDL.LU.64 R24, [R1+0x8c0] ;  /* 0x0008c00001187983 */ /* 0x000ea80000300a00 */
[----:B------:R-:W2:Y:S11]  /*66b00*/  LDL.LU.64 R26, [R1+0x8c8] ;  /* 0x0008c800011a7983 */ /* 0x000eb60000300a00 */
[----:B------:R-:W-:Y:S07]  /*66b10*/  @!UPT UIADD3 URZ, URZ, URZ, URZ ;  /* 0x0000003f3f3ff290 */ /* 0x000fee000fffe03f */
[----:B------:R0:W-:Y:S04]  /*66b20*/  STL.64 [R1+0xd80], R4 ;  /* 0x000d800401007387 */ /* 0x0001e80000100a00 */
[----:B------:R1:W-:Y:S04]  /*66b30*/  STL.64 [R1+0xd88], R6 ;  /* 0x000d880601007387 */ /* 0x0003e80000100a00 */
[----:B0-----:R-:W3:Y:S04]  /*66b40*/  LDL.LU.64 R4, [R1+0x6e0] ;  /* 0x0006e00001047983 */ /* 0x001ee80000300a00 */
[----:B-1----:R-:W3:Y:S04]  /*66b50*/  LDL.LU.64 R6, [R1+0x6e8] ;  /* 0x0006e80001067983 */ /* 0x002ee80000300a00 */
[----:B------:R0:W-:Y:S04]  /*66b60*/  STL.64 [R1+0xd70], R12 ;  /* 0x000d700c01007387 */ /* 0x0001e80000100a00 */
[----:B------:R-:W-:Y:S04]  /*66b70*/  STL.64 [R1+0xd78], R14 ;  /* 0x000d780e01007387 */ /* 0x000fe80000100a00 */
[----:B0-----:R-:W2:Y:S04]  /*66b80*/  LDL.LU.64 R12, [R1+0xd7c8] ;  /* 0x00d7c800010c7983 */ /* 0x001ea80000300a00 */
[----:B------:R-:W4:Y:S04]  /*66b90*/  LDL.LU.64 R8, [R1+0x19f0] ;  /* 0x0019f00001087983 */ /* 0x000f280000300a00 */
[----:B------:R-:W2:Y:S04]  /*66ba0*/  LDL.LU.64 R10, [R1+0x19f8] ;  /* 0x0019f800010a7983 */ /* 0x000ea80000300a00 */
[----:B--2---:R-:W-:Y:S04]  /*66bb0*/  STL.64 [R1+0xd788], R10 ;  /* 0x00d7880a01007387 */ /* 0x004fe80000100a00 */
[----:B----4-:R0:W-:Y:S04]  /*66bc0*/  STL.64 [R1+0xd780], R8 ;  /* 0x00d7800801007387 */ /* 0x0101e80000100a00 */
[----:B0-----:R-:W2:Y:S04]  /*66bd0*/  LDL.LU.64 R8, [R1+0x1a00] ;  /* 0x001a000001087983 */ /* 0x001ea80000300a00 */
[----:B------:R-:W4:Y:S01]  /*66be0*/  LDL.LU.64 R10, [R1+0x1a08] ;  /* 0x001a0800010a7983 */ /* 0x000f220000300a00 */
[C---:B------:R-:W-:Y:S03]  /*66bf0*/  HMMA.16816.F32 R12, R20.reuse, R12, R24 ;  /* 0x0000000c140c723c */ /* 0x040fe60000001818 */
[----:B----4-:R-:W-:Y:S04]  /*66c00*/  STL.64 [R1+0xd7a8], R10 ;  /* 0x00d7a80a01007387 */ /* 0x010fe80000100a00 */
[----:B--2---:R0:W-:Y:S04]  /*66c10*/  STL.64 [R1+0xd7a0], R8 ;  /* 0x00d7a00801007387 */ /* 0x0041e80000100a00 */
[----:B0-----:R-:W2:Y:S04]  /*66c20*/  LDL.LU.64 R8, [R1+0x1a20] ;  /* 0x001a200001087983 */ /* 0x001ea80000300a00 */
[----:B------:R-:W2:Y:S04]  /*66c30*/  LDL.LU.64 R10, [R1+0x1a28] ;  /* 0x001a2800010a7983 */ /* 0x000ea80000300a00 */
[----:B------:R-:W-:Y:S04]  /*66c40*/  STL [R1+0xd754], R0 ;  /* 0x00d7540001007387 */ /* 0x000fe80000100800 */
[----:B------:R-:W-:Y:S04]  /*66c50*/  STL [R1+0xd750], R2 ;  /* 0x00d7500201007387 */ /* 0x000fe80000100800 */
[----:B------:R-:W2:Y:S04]  /*66c60*/  LDL.LU.64 R24, [R1+0xd7c0] ;  /* 0x00d7c00001187983 */ /* 0x000ea80000300a00 */
[----:B------:R-:W-:Y:S04]  /*66c70*/  STL.64 [R1+0xd60], R12 ;  /* 0x000d600c01007387 */ /* 0x000fe80000100a00 */
[----:B------:R0:W-:Y:S04]  /*66c80*/  STL.64 [R1+0xd68], R14 ;  /* 0x000d680e01007387 */ /* 0x0001e80000100a00 */
[----:B0-----:R-:W2:Y:S04]  /*66c90*/  LDL.LU.64 R14, [R1+0xd7b8] ;  /* 0x00d7b800010e7983 */ /* 0x001ea80000300a00 */
[----:B------:R-:W2:Y:S01]  /*66ca0*/  LDL.LU.64 R12, [R1+0xd7b0] ;  /* 0x00d7b000010c7983 */ /* 0x000ea20000300a00 */
[----:B---3--:R-:W-:Y:S03]  /*66cb0*/  HMMA.16816.F32 R4, R20, R16, R4 ;  /* 0x000000101404723c */ /* 0x008fe60000001804 */
[----:B------:R-:W3:Y:S04]  /*66cc0*/  LDL.LU.64 R20, [R1+0x1a10] ;  /* 0x001a100001147983 */ /* 0x000ee80000300a00 */
[----:B------:R-:W3:Y:S11]  /*66cd0*/  LDL.LU.64 R22, [R1+0x1a18] ;  /* 0x001a180001167983 */ /* 0x000ef60000300a00 */
[----:B------:R-:W-:Y:S05]  /*66ce0*/  @!UPT UIADD3 URZ, URZ, URZ, URZ ;  /* 0x0000003f3f3ff290 */ /* 0x000fea000fffe03f */
[----:B------:R0:W-:Y:S04]  /*66cf0*/  STL.64 [R1+0x650], R4 ;  /* 0x0006500401007387 */ /* 0x0001e80000100a00 */
[----:B------:R1:W-:Y:S04]  /*66d00*/  STL.64 [R1+0x658], R6 ;  /* 0x0006580601007387 */ /* 0x0003e80000100a00 */
[----:B0-----:R-:W4:Y:S04]  /*66d10*/  LDL.LU.64 R4, [R1+0x15e0] ;  /* 0x0015e00001047983 */ /* 0x001f280000300a00 */
[----:B-1----:R-:W4:Y:S04]  /*66d20*/  LDL.LU.64 R6, [R1+0x15e8] ;  /* 0x0015e80001067983 */ /* 0x002f280000300a00 */
[----:B------:R-:W-:Y:S01]  /*66d30*/  STL.64 [R1+0xd6c8], R16 ;  /* 0x00d6c81001007387 */ /* 0x000fe20000100a00 */
        /* <DEDUP_REMOVED lines=9> */
[----:B------:R-:W2:Y:S01]  /*66dd0*/  LDL.64 R16, [R1+0x80] ;  /* 0x0000800001107983 */ /* 0x000ea20000100a00 */
[C---:B---3--:R-:W-:Y:S03]  /*66de0*/  HMMA.16816.F32 R20, R12.reuse, R24, R20 ;  /* 0x000000180c14723c */ /* 0x048fe60000001814 */
[----:B--2---:R0:W-:Y:S04]  /*66df0*/  STL.64 [R1+0xd708], R16 ;  /* 0x00d7081001007387 */ /* 0x0041e80000100a00 */
[----:B0-----:R-:W2:Y:S11]  /*66e00*/  LDL.64 R16, [R1+0x30] ;  /* 0x0000300001107983 */ /* 0x001eb60000100a00 */
[----:B------:R-:W-:Y:S05]  /*66e10*/  @!UPT UIADD3 URZ, URZ, URZ, URZ ;  /* 0x0000003f3f3ff290 */ /* 0x000fea000fffe03f */
[----:B------:R0:W-:Y:S04]  /*66e20*/  STL.64 [R1+0x5c0], R20 ;  /* 0x0005c01401007387 */ /* 0x0001e80000100a00 */
[----:B------:R-:W-:Y:S01]  /*66e30*/  STL.64 [R1+0x5c8], R22 ;  /* 0x0005c81601007387 */ /* 0x000fe20000100a00 */
[----:B0-----:R-:W-:Y:S02]  /*66e40*/  IMAD.MOV.U32 R21, RZ, RZ, R24 ;  /* 0x000000ffff157224 */ /* 0x001fe400078e0018 */
[----:B------:R-:W-:Y:S02]  /*66e50*/  IMAD.MOV.U32 R20, RZ, RZ, R25 ;  /* 0x000000ffff147224 */ /* 0x000fe400078e0019 */
[----:B------:R-:W3:Y:S02]  /*66e60*/  LDL.LU.64 R24, [R1+0xd790] ;  /* 0x00d7900001187983 */ /* 0x000ee40000300a00 */
[C---:B---3--:R-:W-:Y:S02]  /*66e70*/  HMMA.16816.F32 R24, R12.reuse, R24, R8 ;  /* 0x000000180c18723c */ /* 0x048fe40000001808 */
[----:B------:R-:W3:Y:S04]  /*66e80*/  LDL.LU.64 R10, [R1+0xd788] ;  /* 0x00d78800010a7983 */ /* 0x000ee80000300a00 */
[----:B------:R-:W3:Y:S11]  /*66e90*/  LDL.LU.64 R8, [R1+0xd780] ;  /* 0x00d7800001087983 */ /* 0x000ef60000300a00 */
[----:B------:R-:W-:Y:S06]  /*66ea0*/  @!UPT UIADD3 URZ, URZ, URZ, URZ ;  /* 0x0000003f3f3ff290 */ /* 0x000fec000fffe03f */
[----:B------:R-:W-:Y:S04]  /*66eb0*/  STL.64 [R1+0x5b0], R24 ;  /* 0x0005b01801007387 */ /* 0x000fe80000100a00 */
[----:B------:R0:W-:Y:S04]  /*66ec0*/  STL.64 [R1+0x5b8], R26 ;  /* 0x0005b81a01007387 */ /* 0x0001e80000100a00 */
[----:B0-----:R-:W2:Y:S04]  /*66ed0*/  LDL.LU.64 R26, [R1+0xd778] ;  /* 0x00d77800011a7983 */ /* 0x001ea80000300a00 */
[----:B------:R-:W3:Y:S02]  /*66ee0*/  LDL.LU.64 R24, [R1+0xd770] ;  /* 0x00d7700001187983 */ /* 0x000ee40000300a00 */
[C---:B---3--:R-:W-:Y:S11]  /*66ef0*/  HMMA.16816.F32 R8, R12.reuse, R24, R8 ;  /* 0x000000180c08723c */ /* 0x048ff60000001808 */
[----:B------:R-:W-:Y:S11]  /*66f00*/  @!UPT UIADD3 URZ, URZ, URZ, URZ ;  /* 0x0000003f3f3ff290 */ /* 0x000ff6000fffe03f */
[----:B------:R-:W-:Y:S01]  /*66f10*/  @!UPT UIADD3 URZ, URZ, URZ, URZ ;  /* 0x0000003f3f3ff290 */ /* 0x000fe2000fffe03f */
[----:B------:R-:W-:Y:S04]  /*66f20*/  STL.64 [R1+0x5a0], R8 ;  /* 0x0005a00801007387 */ /* 0x000fe80000100a00 */
[----:B------:R0:W-:Y:S04]  /*66f30*/  STL.64 [R1+0x5a8], R10 ;  /* 0x0005a80a01007387 */ /* 0x0001e80000100a00 */
[----:B0-----:R-:W3:Y:S04]  /*66f40*/  LDL.LU.64 R10, [R1+0xd768] ;  /* 0x00d76800010a7983 */ /* 0x001ee80000300a00 */
[----:B------:R-:W4:Y:S04]  /*66f50*/  LDL.LU.64 R8, [R1+0xd760] ;  /* 0x00d7600001087983 */ /* 0x000f280000300a00 */
[----:B--2---:R-:W-:Y:S04]  /*66f60*/  STL.64 [R1+0xd668], R26 ;  /* 0x00d6681a01007387 */ /* 0x004fe80000100a00 */
[----:B------:R0:W-:Y:S04]  /*66f70*/  STL.64 [R1+0xd660], R24 ;  /* 0x00d6601801007387 */ /* 0x0001e80000100a00 */
[----:B0-----:R-:W2:Y:S04]  /*66f80*/  LDL.LU.64 R24, [R1+0x15b0] ;  /* 0x0015b00001187983 */ /* 0x001ea80000300a00 */
[----:B------:R-:W2:Y:S01]  /*66f90*/  LDL.LU.64 R26, [R1+0x15b8] ;  /* 0x0015b800011a7983 */ /* 0x000ea20000300a00 */
[C---:B----4-:R-:W-:Y:S11]  /*66fa0*/  HMMA.16816.F32 R4, R12.reuse, R8, R4 ;  /* 0x000000080c04723c */ /* 0x050ff60000001804 */
[----:B------:R-:W-:Y:S11]  /*66fb0*/  @!UPT UIADD3 URZ, URZ, URZ, URZ ;  /* 0x0000003f3f3ff290 */ /* 0x000ff6000fffe03f */
[----:B------:R-:W-:Y:S01]  /*66fc0*/  @!UPT UIADD3 URZ, URZ, URZ, URZ ;  /* 0x0000003f3f3ff290 */ /* 0x000fe2000fffe03f */
[----:B------:R0:W-:Y:S04]  /*66fd0*/  STL.64 [R1+0x590], R4 ;  /* 0x0005900401007387 */ /* 0x0001e80000100a00 */
[----:B------:R-:W-:Y:S04]  /*66fe0*/  STL.64 [R1+0x598], R6 ;  /* 0x0005980601007387 */ /* 0x000fe80000100a00 */
[----:B0-----:R-:W2:Y:S02]  /*66ff0*/  LDL.LU.64 R4, [R1+0xd758] ;  /* 0x00d7580001047983 */ /* 0x001ea40000300a00 */
[----:B--2---:R-:W-:Y:S02]  /*67000*/  HMMA.16816.F32 R24, R12, R4, R24 ;  /* 0x000000040c18723c */ /* 0x004fe40000001818 */
[----:B------:R0:W-:Y:S04]  /*67010*/  STL.64 [R1+0xd730], R4 ;  /* 0x00d7300401007387 */ /* 0x0001e80000100a00 */
[----:B0-----:R-:W2:Y:S11]  /*67020*/  LDL.LU.64 R4, [R1+0x15d0] ;  /* 0x0015d00001047983 */ /* 0x001eb60000300a00 */
[----:B------:R-:W-:Y:S06]  /*67030*/  @!UPT UIADD3 URZ, URZ, URZ, URZ ;  /* 0x0000003f3f3ff290 */ /* 0x000fec000fffe03f */
[----:B------:R0:W-:Y:S04]  /*67040*/  STL.64 [R1+0x580], R24 ;  /* 0x0005801801007387 */ /* 0x0001e80000100a00 */
[----:B------:R-:W-:Y:S04]  /*67050*/  STL.64 [R1+0x588], R26 ;  /* 0x0005881a01007387 */ /* 0x000fe80000100a00 */
[----:B------:R-:W2:Y:S04]  /*67060*/  LDL.LU.64 R6, [R1+0x15d8] ;  /* 0x0015d80001067983 */ /* 0x000ea80000300a00 */
[----:B0-----:R-:W4:Y:S04]  /*67070*/  LDL.64 R24, [R1] ;  /* 0x0000000001187983 */ /* 0x001f280000100a00 */
[----:B----4-:R0:W-:Y:S02]  /*67080*/  STL.64 [R1+0xd680], R24 ;  /* 0x00d6801801007387 */ /* 0x0101e40000100a00 */
[----:B0-----:R-:W-:-:S02]  /*67090*/  IMAD.MOV.U32 R24, RZ, RZ, R21 ;  /* 0x000000ffff187224 */ /* 0x001fc400078e0015 */
[----:B------:R-:W-:Y:S02]  /*670a0*/  IMAD.MOV.U32 R25, RZ, RZ, R20 ;  /* 0x000000ffff197224 */ /* 0x000fe400078e0014 */
[----:B------:R-:W0:Y:S04]  /*670b0*/  LDSM.16.MT88.4 R20, [R28+0x280] ;  /* 0x000280001c14783b */ /* 0x000e280000004200 */
[----:B------:R-:W-:Y:S04]  /*670c0*/  STL.64 [R1+0xd698], R24 ;  /* 0x00d6981801007387 */ /* 0x000fe80000100a00 */
[----:B0-----:R-:W-:Y:S04]  /*670d0*/  STL.64 [R1+0xd5b8], R22 ;  /* 0x00d5b81601007387 */ /* 0x001fe80000100a00 */
[----:B------:R0:W-:Y:S04]  /*670e0*/  STL.64 [R1+0xd5b0], R20 ;  /* 0x00d5b01401007387 */ /* 0x0001e80000100a00 */
[----:B0-----:R-:W4:Y:S01]  /*670f0*/  LDL.64 R20, [R1+0x50] ;  /* 0x0000500001147983 */ /* 0x001f220000100a00 */
[----:B--2---:R-:W-:Y:S03]  /*67100*/  HMMA.16816.F32 R4, R12, R16, R4 ;  /* 0x000000100c04723c */ /* 0x004fe60000001804 */
[----:B----4-:R0:W-:Y:S02]  /*67110*/  STL.64 [R1+0xd710], R20 ;  /* 0x00d7101401007387 */ /* 0x0101e40000100a00 */
[----:B0-----:R-:W-:-:S02]  /*67120*/  IMAD.MOV.U32 R20, RZ, RZ, R19 ;  /* 0x000000ffff147224 */ /* 0x001fc400078e0013 */
[----:B------:R-:W-:-:S05]  /*67130*/  IMAD.MOV.U32 R21, RZ, RZ, R18 ;  /* 0x000000ffff157224 */ /* 0x000fca00078e0012 */
[----:B------:R0:W-:Y:S04]  /*67140*/  STL.64 [R1+0xd728], R20 ;  /* 0x00d7281401007387 */ /* 0x0001e80000100a00 */
[----:B0-----:R-:W2:Y:S04]  /*67150*/  LDL.64 R20, [R1+0xb0] ;  /* 0x0000b00001147983 */ /* 0x001ea80000100a00 */
[----:B--2---:R-:W-:Y:S04]  /*67160*/  STL.64 [R1+0xd738], R20 ;  /* 0x00d7381401007387 */ /* 0x004fe80000100a00 */
[----:B------:R0:W-:Y:S04]  /*67170*/  STL.64 [R1+0xcc0], R4 ;  /* 0x000cc00401007387 */ /* 0x0001e80000100a00 */
[----:B------:R1:W-:Y:S04]  /*67180*/  STL.64 [R1+0xcc8], R6 ;  /* 0x000cc80601007387 */ /* 0x0003e80000100a00 */
[----:B0-----:R-:W2:Y:S04]  /*67190*/  LDL.LU.64 R4, [R1+0xf20] ;  /* 0x000f200001047983 */ /* 0x001ea80000300a00 */
[----:B-1----:R-:W4:Y:S01]  /*671a0*/  LDL.LU.64 R6, [R1+0xf28] ;  /* 0x000f280001067983 */ /* 0x002f220000300a00 */
[----:B---3--:R-:W-:-:S02]  /*671b0*/  IMAD.MOV.U32 R20, RZ, RZ, R11 ;  /* 0x000000ffff147224 */ /* 0x008fc400078e000b */
[----:B------:R-:W-:Y:S02]  /*671c0*/  IMAD.MOV.U32 R21, RZ, RZ, R10 ;  /* 0x000000ffff157224 */ /* 0x000fe400078e000a */
[----:B------:R-:W-:Y:S02]  /*671d0*/  IMAD.MOV.U32 R11, RZ, RZ, R16 ;  /* 0x000000ffff0b7224 */ /* 0x000fe400078e0010 */
[----:B------:R-:W-:Y:S01]  /*671e0*/  IMAD.MOV.U32 R10, RZ, RZ, R17 ;  /* 0x000000ffff0a7224 */ /* 0x000fe200078e0011 */
[----:B----4-:R-:W-:Y:S04]  /*671f0*/  STL.64 [R1+0xd748], R6 ;  /* 0x00d7480601007387 */ /* 0x010fe80000100a00 */
[----:B--2---:R0:W-:Y:S04]  /*67200*/  STL.64 [R1+0xd740], R4 ;  /* 0x00d7400401007387 */ /* 0x0041e80000100a00 */
[----:B0-----:R-:W2:Y:S04]  /*67210*/  LDL.LU.64 R4, [R1+0x15c0] ;  /* 0x0015c00001047983 */ /* 0x001ea80000300a00 */
[----:B------:R-:W2:Y:S04]  /*67220*/  LDL.LU.64 R6, [R1+0x15c8] ;  /* 0x0015c80001067983 */ /* 0x000ea80000300a00 */
[----:B------:R-:W3:Y:S04]  /*67230*/  LDL.LU.64 R16, [R1+0xe60] ;  /* 0x000e600001107983 */ /* 0x000ee80000300a00 */
[----:B------:R-:W4:Y:S01]  /*67240*/  LDL.LU.64 R18, [R1+0xe68] ;  /* 0x000e680001127983 */ /* 0x000f220000300a00 */
[----:B------:R-:W-:-:S02]  /*67250*/  IMAD.MOV.U32 R24, RZ, RZ, R0 ;  /* 0x000000ffff187224 */ /* 0x000fc400078e0000 */
[----:B------:R-:W-:Y:S01]  /*67260*/  IMAD.MOV.U32 R25, RZ, RZ, R2 ;  /* 0x000000ffff197224 */ /* 0x000fe200078e0002 */
[C---:B--2---:R-:W-:Y:S01]  /*67270*/  HMMA.16816.F32 R20, R12.reuse, R20, R4 ;  /* 0x000000140c14723c */ /* 0x044fe20000001804 */
[----:B----4-:R-:W-:Y:S04]  /*67280*/  STL.64 [R1+0xd720], R18 ;  /* 0x00d7201201007387 */ /* 0x010fe80000100a00 */
[----:B---3--:R0:W-:Y:S04]  /*67290*/  STL.64 [R1+0xd718], R16 ;  /* 0x00d7181001007387 */ /* 0x0081e80000100a00 */
[----:B0-----:R-:W2:Y:S04]  /*672a0*/  LDL.LU.64 R16, [R1+0xe70] ;  /* 0x000e700001107983 */ /* 0x001ea80000300a00 */
[----:B------:R-:W2:Y:S04]  /*672b0*/  LDL.LU.64 R18, [R1+0xe78] ;  /* 0x000e780001127983 */ /* 0x000ea80000300a00 */
[----:B------:R-:W3:Y:S04]  /*672c0*/  LDL.LU R0, [R1+0xd754] ;  /* 0x00d7540001007983 */ /* 0x000ee80000300800 */
[----:B------:R-:W4:Y:S04]  /*672d0*/  LDL.LU R2, [R1+0xd750] ;  /* 0x00d7500001027983 */ /* 0x000f280000300800 */
[----:B------:R0:W-:Y:S04]  /*672e0*/  STL.64 [R1+0xd6c0], R24 ;  /* 0x00d6c01801007387 */ /* 0x0001e80000100a00 */
[----:B0-----:R-:W2:Y:S04]  /*672f0*/  LDL.LU.64 R24, [R1+0xe50] ;  /* 0x000e500001187983 */ /* 0x001ea80000300a00 */
[----:B------:R-:W2:Y:S04]  /*67300*/  LDL.LU.64 R26, [R1+0xe58] ;  /* 0x000e5800011a7983 */ /* 0x000ea80000300a00 */
[----:B------:R-:W-:Y:S04]  /*67310*/  STL.64 [R1+0xd658], R10 ;  /* 0x00d6580a01007387 */ /* 0x000fe80000100a00 */
[----:B------:R-:W-:Y:S04]  /*67320*/  STL.64 [R1+0xd650], R8 ;  /* 0x00d6500801007387 */ /* 0x000fe80000100a00 */
[----:B------:R-:W2:Y:S04]  /*67330*/  LDL.LU.64 R6, [R1+0xd748] ;  /* 0x00d7480001067983 */ /* 0x000ea80000300a00 */
[----:B------:R-:W2:Y:S04]  /*67340*/  LDL.LU.64 R4, [R1+0xd740] ;  /* 0x00d7400001047983 */ /* 0x000ea80000300a00 */
[----:B------:R0:W-:Y:S04]  /*67350*/  STL.64 [R1+0xcb0], R20 ;  /* 0x000cb01401007387 */ /* 0x0001e80000100a00 */
[----:B------:R-:W-:Y:S04]  /*67360*/  STL.64 [R1+0xcb8], R22 ;  /* 0x000cb81601007387 */ /* 0x000fe80000100a00 */
[----:B0-----:R-:W2:Y:S01]  /*67370*/  LDL.LU.64 R20, [R1+0xd738] ;  /* 0x00d7380001147983 */ /* 0x001ea20000300a00 */
[----:B------:R-:W-:Y:S01]  /*67380*/  IMAD.MOV.U32 R9, RZ, RZ, R3 ;  /* 0x000000ffff097224 */ /* 0x000fe200078e0003 */
[----:B--2---:R-:W-:Y:S01]  /*67390*/  HMMA.16816.F32 R4, R12, R20, R4 ;  /* 0x000000140c04723c */ /* 0x004fe20000001804 */
[----:B------:R-:W-:Y:S11]  /*673a0*/  IMAD.MOV.U32 R3, RZ, RZ, R21 ;  /* 0x000000ffff037224 */ /* 0x000ff600078e0015 */
[----:B------:R-:W-:Y:S11]  /*673b0*/  @!UPT UIADD3 URZ, URZ, URZ, URZ ;  /* 0x0000003f3f3ff290 */ /* 0x000ff6000fffe03f */
[----:B------:R0:W-:Y:S04]  /*673c0*/  STL.64 [R1+0xca0], R4 ;  /* 0x000ca00401007387 */ /* 0x0001e80000100a00 */
[----:B------:R1:W-:Y:S04]  /*673d0*/  STL.64 [R1+0xca8], R6 ;  /* 0x000ca80601007387 */ /* 0x0003e80000100a00 */
[----:B0-----:R-:W2:Y:S01]  /*673e0*/  LDL.LU.64 R4, [R1+0xd730] ;  /* 0x00d7300001047983 */ /* 0x001ea20000300a00 */
[----:B-1----:R-:W-:-:S03]  /*673f0*/  IMAD.MOV.U32 R6, RZ, RZ, R20 ;  /* 0x000000ffff067224 */ /* 0x002fc600078e0014 */
[----:B------:R-:W2:Y:S01]  /*67400*/  LDL.LU.64 R20, [R1+0xd728] ;  /* 0x00d7280001147983 */ /* 0x000ea20000300a00 */
[----:B------:R-:W-:Y:S01]  /*67410*/  IMAD.MOV.U32 R8, RZ, RZ, R29 ;  /* 0x000000ffff087224 */ /* 0x000fe200078e001d */
[C---:B--2---:R-:W-:Y:S02]  /*67420*/  HMMA.16816.F32 R20, R12.reuse, R20, R16 ;  /* 0x000000140c14723c */ /* 0x044fe40000001810 */
[----:B------:R-:W2:Y:S04]  /*67430*/  LDL.LU.64 R18, [R1+0xd720] ;  /* 0x00d7200001127983 */ /* 0x000ea80000300a00 */
[----:B------:R-:W2:Y:S11]  /*67440*/  LDL.LU.64 R16, [R1+0xd718] ;  /* 0x00d7180001107983 */ /* 0x000eb60000300a00 */
[----:B------:R-:W-:Y:S06]  /*67450*/  @!UPT UIADD3 URZ, URZ, URZ, URZ ;  /* 0x0000003f3f3ff290 */ /* 0x000fec000fffe03f */
[----:B------:R0:W-:Y:S04]  /*67460*/  STL.64 [R1+0xc90], R20 ;  /* 0x000c901401007387 */ /* 0x0001e80000100a00 */
[----:B------:R-:W-:Y:S04]  /*67470*/  STL.64 [R1+0xc98], R22 ;  /* 0x000c981601007387 */ /* 0x000fe80000100a00 */
[----:B0-----:R-:W3:Y:S01]  /*67480*/  LDL.LU.64 R20, [R1+0xd710] ;  /* 0x00d7100001147983 */ /* 0x001ee20000300a00 */
[C---:B--2---:R-:W-:Y:S03]  /*67490*/  HMMA.16816.F32 R8, R12.reuse, R8, R16 ;  /* 0x000000080c08723c */ /* 0x044fe60000001810 */
[----:B------:R-:W2:Y:S11]  /*674a0*/  LDL.LU.64 R16, [R1+0xd708] ;  /* 0x00d7080001107983 */ /* 0x000eb60000300a00 */
[----:B------:R-:W-:Y:S09]  /*674b0*/  @!UPT UIADD3 URZ, URZ, URZ, URZ ;  /* 0x0000003f3f3ff290 */ /* 0x000ff2000fffe03f */
[----:B------:R-:W-:Y:S04]  /*674c0*/  STL.64 [R1+0xc80], R8 ;  /* 0x000c800801007387 */ /* 0x000fe80000100a00 */
[----:B------:R2:W-:Y:S02]  /*674d0*/  STL.64 [R1+0xc88], R10 ;  /* 0x000c880a01007387 */ /* 0x0005e40000100a00 */
[----:B--2---:R-:W-:Y:S01]  /*674e0*/  HMMA.16816.F32 R8, R12, R16, R24 ;  /* 0x000000100c08723c */ /* 0x004fe20000001818 */
[----:B------:R-:W-:Y:S02]  /*674f0*/  IMAD.MOV.U32 R22, RZ, RZ, R16 ;  /* 0x000000ffff167224 */ /* 0x000fe400078e0010 */
[----:B------:R-:W-:Y:S11]  /*67500*/  IMAD.MOV.U32 R7, RZ, RZ, R17 ;  /* 0x000000ffff077224 */ /* 0x000ff600078e0011 */
[----:B------:R-:W-:Y:S09]  /*67510*/  @!UPT UIADD3 URZ, URZ, URZ, URZ ;  /* 0x0000003f3f3ff290 */ /* 0x000ff2000fffe03f */
[----:B------:R-:W-:Y:S04]  /*67520*/  STL.64 [R1+0xc70], R8 ;  /* 0x000c700801007387 */ /* 0x000fe80000100a00 */
[----:B------:R-:W-:Y:S04]  /*67530*/  STL.64 [R1+0xc78], R10 ;  /* 0x000c780a01007387 */ /* 0x000fe80000100a00 */
[----:B------:R-:W-:Y:S04]  /*67540*/  STL [R1+0xd6f8], R22 ;  /* 0x00d6f81601007387 */ /* 0x000fe80000100800 */
[----:B---3--:R0:W-:Y:S04]  /*67550*/  STL.64 [R1+0xd6f0], R20 ;  /* 0x00d6f01401007387 */ /* 0x0081e80000100a00 */
[----:B0-----:R-:W2:Y:S04]  /*67560*/  LDL.64 R20, [R1+0x70] ;  /* 0x0000700001147983 */ /* 0x001ea80000100a00 */
[----:B------:R-:W3:Y:S04]  /*67570*/  LDL.LU.64 R16, [R1+0x7f0] ;  /* 0x0007f00001107983 */ /* 0x000ee80000300a00 */
[----:B------:R-:W2:Y:S04]  /*67580*/  LDL.LU.64 R18, [R1+0x7f8] ;  /* 0x0007f80001127983 */ /* 0x000ea80000300a00 */
[----:B--2---:R-:W-:Y:S04]  /*67590*/  STL.64 [R1+0xd6d8], R18 ;  /* 0x00d6d81201007387 */ /* 0x004fe80000100a00 */
[----:B---3--:R4:W-:Y:S02]  /*675a0*/  STL.64 [R1+0xd6d0], R16 ;  /* 0x00d6d01001007387 */ /* 0x0089e40000100a00 */
[----:B----4-:R-:W-:-:S02]  /*675b0*/  IMAD.MOV.U32 R16, RZ, RZ, R2 ;  /* 0x000000ffff107224 */ /* 0x010fc400078e0002 */
[----:B------:R-:W-:-:S05]  /*675c0*/  IMAD.MOV.U32 R17, RZ, RZ, R0 ;  /* 0x000000ffff117224 */ /* 0x000fca00078e0000 */
[----:B------:R0:W-:Y:S04]  /*675d0*/  STL.64 [R1+0xd700], R16 ;  /* 0x00d7001001007387 */ /* 0x0001e80000100a00 */
[----:B0-----:R-:W2:Y:S04]  /*675e0*/  LDL.LU.64 R16, [R1+0x8b0] ;  /* 0x0008b00001107983 */ /* 0x001ea80000300a00 */
[----:B------:R-:W2:Y:S04]  /*675f0*/  LDL.LU.64 R18, [R1+0x8b8] ;  /* 0x0008b80001127983 */ /* 0x000ea80000300a00 */
[----:B------:R-:W3:Y:S04]  /*67600*/  LDL.LU.64 R24, [R1+0x600] ;  /* 0x0006000001187983 */ /* 0x000ee80000300a00 */
[----:B------:R-:W4:Y:S04]  /*67610*/  LDL.LU.64 R26, [R1+0x608] ;  /* 0x00060800011a7983 */ /* 0x000f280000300a00 */
[----:B----4-:R-:W-:Y:S04]  /*67620*/  STL.64 [R1+0xd6e8], R26 ;  /* 0x00d6e81a01007387 */ /* 0x010fe80000100a00 */
[----:B---3--:R0:W-:Y:S04]  /*67630*/  STL.64 [R1+0xd6e0], R24 ;  /* 0x00d6e01801007387 */ /* 0x0081e80000100a00 */
[----:B0-----:R-:W3:Y:S04]  /*67640*/  LDL.LU.64 R24, [R1+0x800] ;  /* 0x0008000001187983 */ /* 0x001ee80000300a00 */
[----:B------:R-:W3:Y:S04]  /*67650*/  LDL.LU.64 R26, [R1+0x808] ;  /* 0x00080800011a7983 */ /* 0x000ee80000300a00 */
[----:B------:R-:W-:Y:S04]  /*67660*/  STL.64 [R1+0xd678], R6 ;  /* 0x00d6780601007387 */ /* 0x000fe80000100a00 */
[----:B------:R0:W-:Y:S04]  /*67670*/  STL.64 [R1+0xd670], R4 ;  /* 0x00d6700401007387 */ /* 0x0001e80000100a00 */
[----:B0-----:R-:W4:Y:S04]  /*67680*/  LDL.LU.64 R4, [R1+0x1980] ;  /* 0x0019800001047983 */ /* 0x001f280000300a00 */
[----:B------:R-:W3:Y:S01]  /*67690*/  LDL.LU.64 R6, [R1+0x1988] ;  /* 0x0019880001067983 */ /* 0x000ee20000300a00 */
[----:B--2---:R-:W-:Y:S03]  /*676a0*/  HMMA.16816.F32 R16, R12, R20, R16 ;  /* 0x000000140c10723c */ /* 0x004fe60000001810 */
[----:B---3--:R-:W-:Y:S04]  /*676b0*/  STL.64 [R1+0xd690], R6 ;  /* 0x00d6900601007387 */ /* 0x008fe80000100a00 */
[----:B----4-:R0:W-:Y:S04]  /*676c0*/  STL.64 [R1+0xd688], R4 ;  /* 0x00d6880401007387 */ /* 0x0101e80000100a00 */
[----:B0-----:R-:W2:Y:S04]  /*676d0*/  LDL.LU.64 R4, [R1+0x1990] ;  /* 0x0019900001047983 */ /* 0x001ea80000300a00 */
[----:B------:R-:W3:Y:S04]  /*676e0*/  LDL.LU.64 R6, [R1+0x1998] ;  /* 0x0019980001067983 */ /* 0x000ee80000300a00 */
[----:B---3--:R-:W-:Y:S04]  /*676f0*/  STL.64 [R1+0xd6a8], R6 ;  /* 0x00d6a80601007387 */ /* 0x008fe80000100a00 */
[----:B--2---:R0:W-:Y:S04]  /*67700*/  STL.64 [R1+0xd6a0], R4 ;  /* 0x00d6a00401007387 */ /* 0x0041e80000100a00 */
[----:B0-----:R-:W2:Y:S04]  /*67710*/  LDL.LU.64 R4, [R1+0x19a0] ;  /* 0x0019a00001047983 */ /* 0x001ea80000300a00 */
[----:B------:R-:W2:Y:S04]  /*67720*/  LDL.LU.64 R6, [R1+0x19a8] ;  /* 0x0019a80001067983 */ /* 0x000ea80000300a00 */
[----:B------:R-:W3:Y:S04]  /*67730*/  LDL.LU.64 R8, [R1+0x1970] ;  /* 0x0019700001087983 */ /* 0x000ee80000300a00 */
[----:B------:R-:W3:Y:S04]  /*67740*/  LDL.LU.64 R10, [R1+0x1978] ;  /* 0x00197800010a7983 */ /* 0x000ee80000300a00 */
[----:B------:R0:W-:Y:S04]  /*67750*/  STL.64 [R1+0xc60], R16 ;  /* 0x000c601001007387 */ /* 0x0001e80000100a00 */
[----:B------:R1:W-:Y:S04]  /*67760*/  STL.64 [R1+0xc68], R18 ;  /* 0x000c681201007387 */ /* 0x0003e80000100a00 */
[----:B0-----:R-:W1:Y:S01]  /*67770*/  LDL.LU.64 R16, [R1+0xd700] ;  /* 0x00d7000001107983 */ /* 0x001e620000300a00 */
[----:B------:R-:W-:-:S02]  /*67780*/  IMAD.MOV.U32 R29, RZ, RZ, R20 ;  /* 0x000000ffff1d7224 */ /* 0x000fc400078e0014 */
[----:B------:R-:W-:Y:S01]  /*67790*/  IMAD.MOV.U32 R23, RZ, RZ, R21 ;  /* 0x000000ffff177224 */ /* 0x000fe200078e0015 */
[----:B------:R-:W4:Y:S04]  /*677a0*/  LDL.LU R22, [R1+0xd6f8] ;  /* 0x00d6f80001167983 */ /* 0x000f280000300800 */
[----:B------:R-:W2:Y:S01]  /*677b0*/  LDL.LU.64 R20, [R1+0xd6f0] ;  /* 0x00d6f00001147983 */ /* 0x000ea20000300a00 */
[C---:B-1----:R-:W-:Y:S03]  /*677c0*/  HMMA.16816.F32 R16, R12.reuse, R16, R24 ;  /* 0x000000100c10723c */ /* 0x042fe60000001818 */
[----:B------:R-:W2:Y:S04]  /*677d0*/  LDL.LU.64 R26, [R1+0xd6e8] ;  /* 0x00d6e800011a7983 */ /* 0x000ea80000300a00 */
[----:B------:R-:W2:Y:S11]  /*677e0*/  LDL.LU.64 R24, [R1+0xd6e0] ;  /* 0x00d6e00001187983 */ /* 0x000eb60000300a00 */
[----:B------:R-:W-:Y:S05]  /*677f0*/  @!UPT UIADD3 URZ, URZ, URZ, URZ ;  /* 0x0000003f3f3ff290 */ /* 0x000fea000fffe03f */
[----:B------:R-:W-:Y:S04]  /*67800*/  STL.64 [R1+0xc50], R16 ;  /* 0x000c501001007387 */ /* 0x000fe80000100a00 */
[----:B------:R0:W-:Y:S04]  /*67810*/  STL.64 [R1+0xc58], R18 ;  /* 0x000c581201007387 */ /* 0x0001e80000100a00 */
[----:B0-----:R-:W2:Y:S04]  /*67820*/  LDL.LU.64 R18, [R1+0xd6d8] ;  /* 0x00d6d80001127983 */ /* 0x001ea80000300a00 */
[----:B------:R-:W2:Y:S02]  /*67830*/  LDL.LU.64 R16, [R1+0xd6d0] ;  /* 0x00d6d00001107983 */ /* 0x000ea40000300a00 */
[C---:B--2---:R-:W-:Y:S11]  /*67840*/  HMMA.16816.F32 R16, R12.reuse, R20, R16 ;  /* 0x000000140c10723c */ /* 0x044ff60000001810 */
[----:B------:R-:W-:Y:S11]  /*67850*/  @!UPT UIADD3 URZ, URZ, URZ, URZ ;  /* 0x0000003f3f3ff290 */ /* 0x000ff6000fffe03f */
[----:B------:R-:W-:Y:S01]  /*67860*/  @!UPT UIADD3 URZ, URZ, URZ, URZ ;  /* 0x0000003f3f3ff290 */ /* 0x000fe2000fffe03f */
[----:B------:R0:W-:Y:S04]  /*67870*/  STL.64 [R1+0xc40], R16 ;  /* 0x000c401001007387 */ /* 0x0001e80000100a00 */
[----:B------:R1:W-:Y:S04]  /*67880*/  STL.64 [R1+0xc48], R18 ;  /* 0x000c481201007387 */ /* 0x0003e80000100a00 */
[----:B0-----:R-:W2:Y:S04]  /*67890*/  LDL.LU.64 R16, [R1+0xd6c8] ;  /* 0x00d6c80001107983 */ /* 0x001ea80000300a00 */
[----:B------:R-:W-:Y:S01]  /*678a0*/  STL.64 [R1+0xd5c0], R20 ;  /* 0x00d5c01401007387 */ /* 0x000fe20000100a00 */
[----:B--2---:R-:W-:Y:S03]  /*678b0*/  HMMA.16816.F32 R12, R12, R16, R24 ;  /* 0x000000100c0c723c */ /* 0x004fe60000001818 */
[----:B------:R-:W2:Y:S04]  /*678c0*/  LDL.LU.64 R24, [R1+0xd6c0] ;  /* 0x00d6c00001187983 */ /* 0x000ea80000300a00 */
[----:B-1----:R-:W2:Y:S04]  /*678d0*/  LDL.LU.64 R18, [R1+0xd6b8] ;  /* 0x00d6b80001127983 */ /* 0x002ea80000300a00 */
[----:B------:R-:W2:Y:S11]  /*678e0*/  LDL.LU.64 R16, [R1+0xd6b0] ;  /* 0x00d6b00001107983 */ /* 0x000eb60000300a00 */
[----:B------:R-:W-:Y:S01]  /*678f0*/  @!UPT UIADD3 URZ, URZ, URZ, URZ ;  /* 0x0000003f3f3ff290 */ /* 0x000fe2000fffe03f */
[----:B------:R0:W-:Y:S04]  /*67900*/  STL.64 [R1+0x570], R12 ;  /* 0x0005700c01007387 */ /* 0x0001e80000100a00 */
[----:B------:R1:W-:Y:S04]  /*67910*/  STL.64 [R1+0x578], R14 ;  /* 0x0005780e01007387 */ /* 0x0003e80000100a00 */
[----:B0-----:R-:W3:Y:S04]  /*67920*/  LDL.LU.64 R12, [R1+0x1560] ;  /* 0x00156000010c7983 */ /* 0x001ee80000300a00 */
[----:B-1----:R-:W3:Y:S01]  /*67930*/  LDL.LU.64 R14, [R1+0x1568] ;  /* 0x00156800010e7983 */ /* 0x002ee20000300a00 */
        /* <DEDUP_REMOVED lines=22> */
[----:B------:R-:W2:Y:S04]  /*67aa0*/  LDL.LU.64 R26, [R1+0xd668] ;  /* 0x00d66800011a7983 */ /* 0x000ea80000300a00 */
[----:B------:R-:W3:Y:S02]  /*67ab0*/  LDL.LU.64 R24, [R1+0xd660] ;  /* 0x00d6600001187983 */ /* 0x000ee40000300a00 */
[----:B---3--:R-:W-:Y:S11]  /*67ac0*/  HMMA.16816.F32 R8, R16, R24, R8 ;  /* 0x000000181008723c */ /* 0x008ff60000001808 */
[----:B------:R-:W-:Y:S11]  /*67ad0*/  @!UPT UIADD3 URZ, URZ, URZ, URZ ;  /* 0x0000003f3f3ff290 */ /* 0x000ff6000fffe03f */
[----:B------:R-:W-:Y:S01]  /*67ae0*/  @!UPT UIADD3 URZ, URZ, URZ, URZ ;  /* 0x0000003f3f3ff290 */ /* 0x000fe2000fffe03f */
[----:B------:R-:W-:Y:S04]  /*67af0*/  STL.64 [R1+0x440], R8 ;  /* 0x0004400801007387 */ /* 0x000fe80000100a00 */
[----:B------:R0:W-:Y:S04]  /*67b00*/  STL.64 [R1+0x448], R10 ;  /* 0x0004480a01007387 */ /* 0x0001e80000100a00 */
[----:B0-----:R-:W3:Y:S04]  /*67b10*/  LDL.LU.64 R10, [R1+0xd658] ;  /* 0x00d65800010a7983 */ /* 0x001ee80000300a00 */
[----:B------:R-:W2:Y:S04]  /*67b20*/  LDL.LU.64 R8, [R1+0xd650] ;  /* 0x00d6500001087983 */ /* 0x000ea80000300a00 */
[----:B------:R-:W2:Y:S04]  /*67b30*/  LDL.64 R20, [R1+0x60] ;  /* 0x0000600001147983 */ /* 0x000ea80000100a00 */
[----:B--2---:R0:W-:Y:S02]  /*67b40*/  STL.64 [R1+0xd5d0], R20 ;  /* 0x00d5d01401007387 */ /* 0x0041e40000100a00 */
[----:B0-----:R-:W-:-:S02]  /*67b50*/  IMAD.MOV.U32 R20, RZ, RZ, R29 ;  /* 0x000000ffff147224 */ /* 0x001fc400078e001d */
[----:B------:R-:W-:-:S05]  /*67b60*/  IMAD.MOV.U32 R21, RZ, RZ, R23 ;  /* 0x000000ffff157224 */ /* 0x000fca00078e0017 */
[----:B------:R-:W-:Y:S04]  /*67b70*/  STL.64 [R1+0xd5e8], R20 ;  /* 0x00d5e81401007387 */ /* 0x000fe80000100a00 */
[----:B------:R-:W-:Y:S04]  /*67b80*/  STL.64 [R1+0xd568], R26 ;  /* 0x00d5681a01007387 */ /* 0x000fe80000100a00 */
[----:B------:R0:W-:Y:S04]  /*67b90*/  STL.64 [R1+0xd560], R24 ;  /* 0x00d5601801007387 */ /* 0x0001e80000100a00 */
[----:B0-----:R-:W2:Y:S04]  /*67ba0*/  LDL.64 R24, [R1+0xa0] ;  /* 0x0000a00001187983 */ /* 0x001ea80000100a00 */
[----:B--2---:R0:W-:Y:S02]  /*67bb0*/  STL.64 [R1+0xd610], R24 ;  /* 0x00d6101801007387 */ /* 0x0041e40000100a00 */
[----:B0-----:R-:W-:Y:S02]  /*67bc0*/  HMMA.16816.F32 R24, R16, R8, R12 ;  /* 0x000000081018723c */ /* 0x001fe4000000180c */
[----:B------:R-:W2:Y:S04]  /*67bd0*/  LDL.LU.64 R12, [R1+0x1530] ;  /* 0x00153000010c7983 */ /* 0x000ea80000300a00 */
[----:B------:R-:W2:Y:S11]  /*67be0*/  LDL.LU.64 R14, [R1+0x1538] ;  /* 0x00153800010e7983 */ /* 0x000eb60000300a00 */
[----:B------:R-:W-:Y:S06]  /*67bf0*/  @!UPT UIADD3 URZ, URZ, URZ, URZ ;  /* 0x0000003f3f3ff290 */ /* 0x000fec000fffe03f */
[----:B------:R0:W-:Y:S04]  /*67c00*/  STL.64 [R1+0x430], R24 ;  /* 0x0004301801007387 */ /* 0x0001e80000100a00 */
[----:B------:R1:W-:Y:S04]  /*67c10*/  STL.64 [R1+0x438], R26 ;  /* 0x0004381a01007387 */ /* 0x0003e80000100a00 */
[----:B0-----:R-:W2:Y:S04]  /*67c20*/  LDL.LU.64 R24, [R1+0xe40] ;  /* 0x000e400001187983 */ /* 0x001ea80000300a00 */
[----:B-1----:R-:W2:Y:S04]  /*67c30*/  LDL.LU.64 R26, [R1+0xe48] ;  /* 0x000e4800011a7983 */ /* 0x002ea80000300a00 */
[----:B--2---:R-:W-:Y:S04]  /*67c40*/  STL.64 [R1+0xd620], R26 ;  /* 0x00d6201a01007387 */ /* 0x004fe80000100a00 */
[----:B------:R0:W-:Y:S04]  /*67c50*/  STL.64 [R1+0xd618], R24 ;  /* 0x00d6181801007387 */ /* 0x0001e80000100a00 */
[----:B0-----:R-:W2:Y:S04]  /*67c60*/  LDL.64 R24, [R1+0xc0] ;  /* 0x0000c00001187983 */ /* 0x001ea80000100a00 */
[----:B--2---:R3:W-:Y:S04]  /*67c70*/  STL.64 [R1+0xd638], R24 ;  /* 0x00d6381801007387 */ /* 0x0047e80000100a00 */
[----:B------:R0:W-:Y:S01]  /*67c80*/  STL.64 [R1+0xd5c8], R8 ;  /* 0x00d5c80801007387 */ /* 0x0001e20000100a00 */
[----:B---3--:R-:W-:-:S02]  /*67c90*/  IMAD.MOV.U32 R24, RZ, RZ, R11 ;  /* 0x000000ffff187224 */ /* 0x008fc400078e000b */
[----:B------:R-:W-:Y:S01]  /*67ca0*/  IMAD.MOV.U32 R25, RZ, RZ, R10 ;  /* 0x000000ffff197224 */ /* 0x000fe200078e000a */
[----:B0-----:R-:W2:Y:S04]  /*67cb0*/  LDL.LU.64 R8, [R1+0xe30] ;  /* 0x000e300001087983 */ /* 0x001ea80000300a00 */
[----:B------:R-:W3:Y:S01]  /*67cc0*/  LDL.LU.64 R10, [R1+0xe38] ;  /* 0x000e3800010a7983 */ /* 0x000ee20000300a00 */
[----:B------:R-:W-:Y:S03]  /*67cd0*/  HMMA.16816.F32 R12, R16, R4, R12 ;  /* 0x00000004100c723c */ /* 0x000fe6000000180c */
[----:B---3--:R-:W-:Y:S04]  /*67ce0*/  STL.64 [R1+0xd630], R10 ;  /* 0x00d6300a01007387 */ /* 0x008fe80000100a00 */
[----:B--2---:R0:W-:Y:S04]  /*67cf0*/  STL.64 [R1+0xd628], R8 ;  /* 0x00d6280801007387 */ /* 0x0041e80000100a00 */
[----:B0-----:R-:W2:Y:S04]  /*67d00*/  LDL.LU.64 R8, [R1+0x1540] ;  /* 0x0015400001087983 */ /* 0x001ea80000300a00 */
[----:B------:R-:W3:Y:S01]  /*67d10*/  LDL.LU.64 R10, [R1+0x1548] ;  /* 0x00154800010a7983 */ /* 0x000ee20000300a00 */
[----:B----4-:R-:W-:-:S02]  /*67d20*/  IMAD.MOV.U32 R20, RZ, RZ, R22 ;  /* 0x000000ffff147224 */ /* 0x010fc400078e0016 */
[----:B------:R-:W-:Y:S01]  /*67d30*/  IMAD.MOV.U32 R21, RZ, RZ, R7 ;  /* 0x000000ffff157224 */ /* 0x000fe200078e0007 */
[----:B---3--:R-:W-:Y:S04]  /*67d40*/  STL.64 [R1+0xd648], R10 ;  /* 0x00d6480a01007387 */ /* 0x008fe80000100a00 */
[----:B--2---:R0:W-:Y:S04]  /*67d50*/  STL.64 [R1+0xd640], R8 ;  /* 0x00d6400801007387 */ /* 0x0041e80000100a00 */
[----:B0-----:R-:W2:Y:S04]  /*67d60*/  LDL.LU.64 R8, [R1+0x1550] ;  /* 0x0015500001087983 */ /* 0x001ea80000300a00 */
[----:B------:R-:W2:Y:S04]  /*67d70*/  LDL.LU.64 R10, [R1+0x1558] ;  /* 0x00155800010a7983 */ /* 0x000ea80000300a00 */
[----:B------:R-:W-:Y:S04]  /*67d80*/  STL.64 [R1+0x420], R12 ;  /* 0x0004200c01007387 */ /* 0x000fe80000100a00 */
[----:B------:R-:W-:Y:S04]  /*67d90*/  STL.64 [R1+0x428], R14 ;  /* 0x0004280e01007387 */ /* 0x000fe80000100a00 */
[----:B------:R-:W0:Y:S04]  /*67da0*/  LDSM.16.MT88.4 R12, [R28+0x300] ;  /* 0x000300001c0c783b */ /* 0x000e280000004200 */
[----:B------:R1:W-:Y:S04]  /*67db0*/  STL.64 [R1+0xd600], R20 ;  /* 0x00d6001401007387 */ /* 0x0003e80000100a00 */
[----:B-1----:R-:W3:Y:S04]  /*67dc0*/  LDL.64 R20, [R1+0x90] ;  /* 0x0000900001147983 */ /* 0x002ee80000100a00 */
[----:B0-----:R-:W-:Y:S04]  /*67dd0*/  STL.64 [R1+0xd4c0], R14 ;  /* 0x00d4c00e01007387 */ /* 0x001fe80000100a00 */
[----:B------:R0:W-:Y:S04]  /*67de0*/  STL.64 [R1+0xd4b8], R12 ;  /* 0x00d4b80c01007387 */ /* 0x0001e80000100a00 */
[----:B0-----:R-:W4:Y:S01]  /*67df0*/  LDL.64 R12, [R1+0x40] ;  /* 0x00004000010c7983 */ /* 0x001f220000100a00 */
[C---:B--2---:R-:W-:Y:S03]  /*67e00*/  HMMA.16816.F32 R24, R16.reuse, R24, R8 ;  /* 0x000000181018723c */ /* 0x044fe60000001808 */
[----:B----4-:R-:W-:Y:S04]  /*67e10*/  STL.64 [R1+0xd608], R12 ;  /* 0x00d6080c01007387 */ /* 0x010fe80000100a00 */
[----:B------:R-:W2:Y:S04]  /*67e20*/  LDL.LU.64 R10, [R1+0xd648] ;  /* 0x00d64800010a7983 */ /* 0x000ea80000300a00 */
[----:B------:R-:W2:Y:S11]  /*67e30*/  LDL.LU.64 R8, [R1+0xd640] ;  /* 0x00d6400001087983 */ /* 0x000eb60000300a00 */
[----:B------:R-:W-:Y:S01]  /*67e40*/  @!UPT UIADD3 URZ, URZ, URZ, URZ ;  /* 0x0000003f3f3ff290 */ /* 0x000fe2000fffe03f */
[----:B------:R0:W-:Y:S04]  /*67e50*/  STL.64 [R1+0xc20], R24 ;  /* 0x000c201801007387 */ /* 0x0001e80000100a00 */
[----:B------:R-:W-:Y:S04]  /*67e60*/  STL.64 [R1+0xc28], R26 ;  /* 0x000c281a01007387 */ /* 0x000fe80000100a00 */
[----:B0-----:R-:W2:Y:S01]  /*67e70*/  LDL.LU.64 R24, [R1+0xd638] ;  /* 0x00d6380001187983 */ /* 0x001ea20000300a00 */
[----:B------:R-:W-:Y:S01]  /*67e80*/  IMAD.MOV.U32 R13, RZ, RZ, R3 ;  /* 0x000000ffff0d7224 */ /* 0x000fe200078e0003 */
[----:B--2---:R-:W-:Y:S01]  /*67e90*/  HMMA.16816.F32 R8, R16, R24, R8 ;  /* 0x000000181008723c */ /* 0x004fe20000001808 */
[----:B------:R-:W-:Y:S11]  /*67ea0*/  IMAD.MOV.U32 R3, RZ, RZ, R25 ;  /* 0x000000ffff037224 */ /* 0x000ff600078e0019 */
[----:B------:R-:W-:Y:S11]  /*67eb0*/  @!UPT UIADD3 URZ, URZ, URZ, URZ ;  /* 0x0000003f3f3ff290 */ /* 0x000ff6000fffe03f */
[----:B------:R-:W-:Y:S04]  /*67ec0*/  STL.64 [R1+0xc10], R8 ;  /* 0x000c100801007387 */ /* 0x000fe80000100a00 */
[----:B------:R0:W-:Y:S04]  /*67ed0*/  STL.64 [R1+0xc18], R10 ;  /* 0x000c180a01007387 */ /* 0x0001e80000100a00 */
[----:B0-----:R-:W2:Y:S04]  /*67ee0*/  LDL.LU.64 R10, [R1+0xd630] ;  /* 0x00d63000010a7983 */ /* 0x001ea80000300a00 */
[----:B------:R-:W2:Y:S04]  /*67ef0*/  LDL.LU.64 R8, [R1+0xd628] ;  /* 0x00d6280001087983 */ /* 0x000ea80000300a00 */
[----:B------:R-:W4:Y:S04]  /*67f00*/  LDL.LU.64 R26, [R1+0xd620] ;  /* 0x00d62000011a7983 */ /* 0x000f280000300a00 */
[----:B------:R-:W4:Y:S01]  /*67f10*/  LDL.LU.64 R24, [R1+0xd618] ;  /* 0x00d6180001187983 */ /* 0x000f220000300a00 */
[----:B------:R-:W-:-:S07]  /*67f20*/  IMAD.MOV.U32 R12, RZ, RZ, R6 ;  /* 0x000000ffff0c7224 */ /* 0x000fce00078e0006 */
[C---:B----4-:R-:W-:Y:S01]  /*67f30*/  HMMA.16816.F32 R12, R16.reuse, R12, R24 ;  /* 0x0000000c100c723c */ /* 0x050fe20000001818 */
[----:B------:R-:W2:Y:S11]  /*67f40*/  LDL.LU.64 R24, [R1+0xd610] ;  /* 0x00d6100001187983 */ /* 0x000eb60000300a00 */
[----:B------:R-:W-:Y:S11]  /*67f50*/  @!UPT UIADD3 URZ, URZ, URZ, URZ ;  /* 0x0000003f3f3ff290 */ /* 0x000ff6000fffe03f */
[----:B------:R0:W-:Y:S04]  /*67f60*/  STL.64 [R1+0xc00], R12 ;  /* 0x000c000c01007387 */ /* 0x0001e80000100a00 */
[----:B------:R1:W-:Y:S01]  /*67f70*/  STL.64 [R1+0xc08], R14 ;  /* 0x000c080e01007387 */ /* 0x0003e20000100a00 */
[----:B--2---:R-:W-:Y:S11]  /*67f80*/  HMMA.16816.F32 R8, R16, R24, R8 ;  /* 0x000000181008723c */ /* 0x004ff60000001808 */
[----:B------:R-:W-:Y:S11]  /*67f90*/  @!UPT UIADD3 URZ, URZ, URZ, URZ ;  /* 0x0000003f3f3ff290 */ /* 0x000ff6000fffe03f */
[----:B------:R-:W-:Y:S01]  /*67fa0*/  @!UPT UIADD3 URZ, URZ, URZ, URZ ;  /* 0x0000003f3f3ff290 */ /* 0x000fe2000fffe03f */
[----:B------:R2:W-:Y:S04]  /*67fb0*/  STL.64 [R1+0xbf0], R8 ;  /* 0x000bf00801007387 */ /* 0x0005e80000100a00 */
[----:B------:R4:W-:Y:S04]  /*67fc0*/  STL.64 [R1+0xbf8], R10 ;  /* 0x000bf80a01007387 */ /* 0x0009e80000100a00 */
[----:B0-----:R-:W3:Y:S04]  /*67fd0*/  LDL.LU.64 R12, [R1+0xe20] ;  /* 0x000e2000010c7983 */ /* 0x001ee80000300a00 */
[----:B-1----:R-:W3:Y:S04]  /*67fe0*/  LDL.LU.64 R14, [R1+0xe28] ;  /* 0x000e2800010e7983 */ /* 0x002ee80000300a00 */
[----:B--2---:R-:W2:Y:S04]  /*67ff0*/  LDL.LU.64 R8, [R1+0x7d0] ;  /* 0x0007d00001087983 */ /* 0x004ea80000300a00 */
[----:B----4-:R-:W4:Y:S04]  /*68000*/  LDL.LU.64 R10, [R1+0x7d8] ;  /* 0x0007d800010a7983 */ /* 0x010f280000300a00 */
[----:B----4-:R-:W-:Y:S04]  /*68010*/  STL.64 [R1+0xd5e0], R10 ;  /* 0x00d5e00a01007387 */ /* 0x010fe80000100a00 */
[----:B--2---:R0:W-:Y:S04]  /*68020*/  STL.64 [R1+0xd5d8], R8 ;  /* 0x00d5d80801007387 */ /* 0x0041e80000100a00 */
[----:B0-----:R-:W2:Y:S04]  /*68030*/  LDL.LU.64 R8, [R1+0x7e0] ;  /* 0x0007e00001087983 */ /* 0x001ea80000300a00 */
[----:B------:R-:W4:Y:S01]  /*68040*/  LDL.LU.64 R10, [R1+0x7e8] ;  /* 0x0007e800010a7983 */ /* 0x000f220000300a00 */
[----:B------:R-:W-:-:S02]  /*68050*/  IMAD.MOV.U32 R7, RZ, RZ, R24 ;  /* 0x000000ffff077224 */ /* 0x000fc400078e0018 */
[----:B------:R-:W-:Y:S02]  /*68060*/  IMAD.MOV.U32 R6, RZ, RZ, R25 ;  /* 0x000000ffff067224 */ /* 0x000fe400078e0019 */
[----:B------:R-:W-:Y:S02]  /*68070*/  IMAD.MOV.U32 R24, RZ, RZ, R2 ;  /* 0x000000ffff187224 */ /* 0x000fe400078e0002 */
[----:B------:R-:W-:Y:S01]  /*68080*/  IMAD.MOV.U32 R25, RZ, RZ, R0 ;  /* 0x000000ffff197224 */ /* 0x000fe200078e0000 */
[----:B---3--:R-:W-:Y:S01]  /*68090*/  HMMA.16816.F32 R12, R16, R20, R12 ;  /* 0x00000014100c723c */ /* 0x008fe2000000180c */
[----:B----4-:R-:W-:Y:S04]  /*680a0*/  STL.64 [R1+0xd5f8], R10 ;  /* 0x00d5f80a01007387 */ /* 0x010fe80000100a00 */
[----:B--2---:R0:W-:Y:S04]  /*680b0*/  STL.64 [R1+0xd5f0], R8 ;  /* 0x00d5f00801007387 */ /* 0x0041e80000100a00 */
[----:B0-----:R-:W2:Y:S04]  /*680c0*/  LDL.LU.64 R8, [R1+0xe10] ;  /* 0x000e100001087983 */ /* 0x001ea80000300a00 */
[----:B------:R-:W2:Y:S04]  /*680d0*/  LDL.LU.64 R10, [R1+0xe18] ;  /* 0x000e1800010a7983 */ /* 0x000ea80000300a00 */
[----:B------:R0:W-:Y:S04]  /*680e0*/  STL.64 [R1+0xd580], R24 ;  /* 0x00d5801801007387 */ /* 0x0001e80000100a00 */
[----:B0-----:R-:W3:Y:S04]  /*680f0*/  LDL.64 R24, [R1+0x10] ;  /* 0x0000100001187983 */ /* 0x001ee80000100a00 */
[----:B---3--:R0:W-:Y:S04]  /*68100*/  STL.64 [R1+0xd598], R24 ;  /* 0x00d5981801007387 */ /* 0x0081e80000100a00 */
[----:B0-----:R-:W3:Y:S04]  /*68110*/  LDL.64 R24, [R1+0x20] ;  /* 0x0000200001187983 */ /* 0x001ee80000100a00 */
[----:B------:R-:W-:Y:S04]  /*68120*/  STL.64 [R1+0xd548], R6 ;  /* 0x00d5480601007387 */ /* 0x000fe80000100a00 */
[----:B------:R0:W-:Y:S04]  /*68130*/  STL.64 [R1+0xd540], R4 ;  /* 0x00d5400401007387 */ /* 0x0001e80000100a00 */
        /* <DEDUP_REMOVED lines=26> */
[----:B------:R0:W-:Y:S04]  /*682e0*/  STL.64 [R1+0xbb0], R8 ;  /* 0x000bb00801007387 */ /* 0x0001e80000100a00 */
[----:B------:R1:W-:Y:S04]  /*682f0*/  STL.64 [R1+0xbb8], R10 ;  /* 0x000bb80a01007387 */ /* 0x0003e80000100a00 */
[----:B0-----:R-:W2:Y:S04]  /*68300*/  LDL.LU.64 R8, [R1+0xd5c8] ;  /* 0x00d5c80001087983 */ /* 0x001ea80000300a00 */
[----:B------:R-:W4:Y:S04]  /*68310*/  LDL.LU.64 R20, [R1+0xd5c0] ;  /* 0x00d5c00001147983 */ /* 0x000f280000300a00 */
[----:B------:R-:W-:Y:S01]  /*68320*/  STL [R1+0xd518], R2 ;  /* 0x00d5180201007387 */ /* 0x000fe20000100800 */
[----:B----4-:R-:W-:Y:S01]  /*68330*/  HMMA.16816.F32 R4, R16, R20, R4 ;  /* 0x000000141004723c */ /* 0x010fe20000001804 */
[----:B-1----:R-:W-:-:S02]  /*68340*/  IMAD.MOV.U32 R11, RZ, RZ, R20 ;  /* 0x000000ffff0b7224 */ /* 0x002fc400078e0014 */
[----:B------:R-:W-:Y:S11]  /*68350*/  IMAD.MOV.U32 R10, RZ, RZ, R21 ;  /* 0x000000ffff0a7224 */ /* 0x000ff600078e0015 */
[----:B------:R-:W-:Y:S09]  /*68360*/  @!UPT UIADD3 URZ, URZ, URZ, URZ ;  /* 0x0000003f3f3ff290 */ /* 0x000ff2000fffe03f */
[----:B------:R0:W-:Y:S04]  /*68370*/  STL.64 [R1+0xba0], R4 ;  /* 0x000ba00401007387 */ /* 0x0001e80000100a00 */
[----:B------:R1:W-:Y:S04]  /*68380*/  STL.64 [R1+0xba8], R6 ;  /* 0x000ba80601007387 */ /* 0x0003e80000100a00 */
[----:B------:R-:W4:Y:S04]  /*68390*/  LDL.LU.64 R22, [R1+0xd5b8] ;  /* 0x00d5b80001167983 */ /* 0x000f280000300a00 */
[----:B------:R-:W4:Y:S04]  /*683a0*/  LDL.LU.64 R20, [R1+0xd5b0] ;  /* 0x00d5b00001147983 */ /* 0x000f280000300a00 */
[----:B0-----:R-:W3:Y:S04]  /*683b0*/  LDL.LU.64 R4, [R1+0x4a0] ;  /* 0x0004a00001047983 */ /* 0x001ee80000300a00 */
[----:B-1----:R-:W3:Y:S04]  /*683c0*/  LDL.LU.64 R6, [R1+0x4a8] ;  /* 0x0004a80001067983 */ /* 0x002ee80000300a00 */
[----:B------:R-:W-:Y:S04]  /*683d0*/  STL.64 [R1+0xd558], R10 ;  /* 0x00d5580a01007387 */ /* 0x000fe80000100a00 */
[----:B--2---:R0:W-:Y:S04]  /*683e0*/  STL.64 [R1+0xd550], R8 ;  /* 0x00d5500801007387 */ /* 0x0041e80000100a00 */
[----:B0-----:R-:W2:Y:S04]  /*683f0*/  LDL.LU.64 R8, [R1+0x18f0] ;  /* 0x0018f00001087983 */ /* 0x001ea80000300a00 */
[----:B------:R-:W2:Y:S04]  /*68400*/  LDL.LU.64 R10, [R1+0x18f8] ;  /* 0x0018f800010a7983 */ /* 0x000ea80000300a00 */
[----:B--2---:R-:W-:Y:S04]  /*68410*/  STL.64 [R1+0xd578], R10 ;  /* 0x00d5780a01007387 */ /* 0x004fe80000100a00 */
[----:B------:R0:W-:Y:S04]  /*68420*/  STL.64 [R1+0xd570], R8 ;  /* 0x00d5700801007387 */ /* 0x0001e80000100a00 */
[----:B0-----:R-:W2:Y:S04]  /*68430*/  LDL.LU.64 R8, [R1+0x1900] ;  /* 0x0019000001087983 */ /* 0x001ea80000300a00 */
[----:B------:R-:W2:Y:S04]  /*68440*/  LDL.LU.64 R10, [R1+0x1908] ;  /* 0x00190800010a7983 */ /* 0x000ea80000300a00 */
[----:B--2---:R-:W-:Y:S04]  /*68450*/  STL.64 [R1+0xd590], R10 ;  /* 0x00d5900a01007387 */ /* 0x004fe80000100a00 */
[----:B------:R0:W-:Y:S04]  /*68460*/  STL.64 [R1+0xd588], R8 ;  /* 0x00d5880801007387 */ /* 0x0001e80000100a00 */
[----:B0-----:R-:W2:Y:S04]  /*68470*/  LDL.LU.64 R8, [R1+0x1910] ;  /* 0x0019100001087983 */ /* 0x001ea80000300a00 */
[----:B------:R-:W2:Y:S01]  /*68480*/  LDL.LU.64 R10, [R1+0x1918] ;  /* 0x00191800010a7983 */ /* 0x000ea20000300a00 */
[----:B---3--:R-:W-:Y:S03]  /*68490*/  HMMA.16816.F32 R16, R16, R12, R4 ;  /* 0x0000000c1010723c */ /* 0x008fe60000001804 */
[----:B--2---:R-:W-:Y:S04]  /*684a0*/  STL.64 [R1+0xd5a8], R10 ;  /* 0x00d5a80a01007387 */ /* 0x004fe80000100a00 */
[----:B------:R0:W-:Y:S04]  /*684b0*/  STL.64 [R1+0xd5a0], R8 ;  /* 0x00d5a00801007387 */ /* 0x0001e80000100a00 */
[----:B0-----:R-:W4:Y:S04]  /*684c0*/  LDL.LU.64 R8, [R1+0x1920] ;  /* 0x0019200001087983 */ /* 0x001f280000300a00 */
[----:B------:R-:W4:Y:S04]  /*684d0*/  LDL.LU.64 R10, [R1+0x1928] ;  /* 0x00192800010a7983 */ /* 0x000f280000300a00 */
[----:B------:R-:W2:Y:S04]  /*684e0*/  LDL.LU.64 R4, [R1+0x14e0] ;  /* 0x0014e00001047983 */ /* 0x000ea80000300a00 */
[----:B------:R-:W2:Y:S04]  /*684f0*/  LDL.LU.64 R6, [R1+0x14e8] ;  /* 0x0014e80001067983 */ /* 0x000ea80000300a00 */
[----:B------:R0:W-:Y:S04]  /*68500*/  STL.64 [R1+0x410], R16 ;  /* 0x0004101001007387 */ /* 0x0001e80000100a00 */
[----:B------:R1:W-:Y:S04]  /*68510*/  STL.64 [R1+0x418], R18 ;  /* 0x0004181201007387 */ /* 0x0003e80000100a00 */
[----:B0-----:R-:W3:Y:S04]  /*68520*/  LDL.LU.64 R16, [R1+0x14b0] ;  /* 0x0014b00001107983 */ /* 0x001ee80000300a00 */
[----:B-1----:R-:W3:Y:S04]  /*68530*/  LDL.LU.64 R18, [R1+0x14b8] ;  /* 0x0014b80001127983 */ /* 0x002ee80000300a00 */
[----:B------:R0:W-:Y:S02]  /*68540*/  STL.64 [R1+0xd4d0], R12 ;  /* 0x00d4d00c01007387 */ /* 0x0001e40000100a00 */
[----:B0-----:R-:W-:-:S02]  /*68550*/  IMAD.MOV.U32 R13, RZ, RZ, R24 ;  /* 0x000000ffff0d7224 */ /* 0x001fc400078e0018 */
[----:B------:R-:W-:Y:S01]  /*68560*/  IMAD.MOV.U32 R12, RZ, RZ, R25 ;  /* 0x000000ffff0c7224 */ /* 0x000fe200078e0019 */
[C---:B----4-:R-:W-:Y:S11]  /*68570*/  HMMA.16816.F32 R8, R20.reuse, R24, R8 ;  /* 0x000000181408723c */ /* 0x050ff60000001808 */
[----:B------:R-:W-:Y:S11]  /*68580*/  @!UPT UIADD3 URZ, URZ, URZ, URZ ;  /* 0x0000003f3f3ff290 */ /* 0x000ff6000fffe03f */
[----:B------:R-:W-:Y:S01]  /*68590*/  @!UPT UIADD3 URZ, URZ, URZ, URZ ;  /* 0x0000003f3f3ff290 */ /* 0x000fe2000fffe03f */
[----:B------:R-:W-:Y:S04]  /*685a0*/  STL.64 [R1+0x380], R8 ;  /* 0x0003800801007387 */ /* 0x000fe80000100a00 */
[----:B------:R0:W-:Y:S04]  /*685b0*/  STL.64 [R1+0x388], R10 ;  /* 0x0003880a01007387 */ /* 0x0001e80000100a00 */
[----:B0-----:R-:W4:Y:S04]  /*685c0*/  LDL.LU.64 R10, [R1+0xd5a8] ;  /* 0x00d5a800010a7983 */ /* 0x001f280000300a00 */
[----:B------:R-:W4:Y:S04]  /*685d0*/  LDL.LU.64 R8, [R1+0xd5a0] ;  /* 0x00d5a00001087983 */ /* 0x000f280000300a00 */
[----:B------:R-:W4:Y:S04]  /*685e0*/  LDL.LU.64 R24, [R1+0xd598] ;  /* 0x00d5980001187983 */ /* 0x000f280000300a00 */
[----:B------:R-:W-:Y:S01]  /*685f0*/  STL.64 [R1+0xd500], R12 ;  /* 0x00d5000c01007387 */ /* 0x000fe20000100a00 */
[----:B----4-:R-:W-:Y:S01]  /*68600*/  HMMA.16816.F32 R8, R20, R24, R8 ;  /* 0x000000181408723c */ /* 0x010fe20000001808 */
[----:B------:R-:W-:-:S02]  /*68610*/  IMAD.MOV.U32 R2, RZ, RZ, R24 ;  /* 0x000000ffff027224 */ /* 0x000fc400078e0018 */
[----:B------:R-:W-:Y:S11]  /*68620*/  IMAD.MOV.U32 R29, RZ, RZ, R25 ;  /* 0x000000ffff1d7224 */ /* 0x000ff600078e0019 */
[----:B------:R-:W-:Y:S09]  /*68630*/  @!UPT UIADD3 URZ, URZ, URZ, URZ ;  /* 0x0000003f3f3ff290 */ /* 0x000ff2000fffe03f */
[----:B------:R-:W-:Y:S04]  /*68640*/  STL.64 [R1+0x370], R8 ;  /* 0x0003700801007387 */ /* 0x000fe80000100a00 */
[----:B------:R0:W-:Y:S04]  /*68650*/  STL.64 [R1+0x378], R10 ;  /* 0x0003780a01007387 */ /* 0x0001e80000100a00 */
[----:B0-----:R-:W4:Y:S04]  /*68660*/  LDL.LU.64 R10, [R1+0xd590] ;  /* 0x00d59000010a7983 */ /* 0x001f280000300a00 */
[----:B------:R-:W4:Y:S04]  /*68670*/  LDL.LU.64 R8, [R1+0xd588] ;  /* 0x00d5880001087983 */ /* 0x000f280000300a00 */
[----:B------:R-:W4:Y:S02]  /*68680*/  LDL.LU.64 R24, [R1+0xd580] ;  /* 0x00d5800001187983 */ /* 0x000f240000300a00 */
[C---:B----4-:R-:W-:Y:S02]  /*68690*/  HMMA.16816.F32 R24, R20.reuse, R24, R8 ;  /* 0x000000181418723c */ /* 0x050fe40000001808 */
[----:B------:R-:W4:Y:S04]  /*686a0*/  LDL.LU.64 R10, [R1+0xd578] ;  /* 0x00d57800010a7983 */ /* 0x000f280000300a00 */
[----:B------:R-:W4:Y:S11]  /*686b0*/  LDL.LU.64 R8, [R1+0xd570] ;  /* 0x00d5700001087983 */ /* 0x000f360000300a00 */
[----:B------:R-:W-:Y:S06]  /*686c0*/  @!UPT UIADD3 URZ, URZ, URZ, URZ ;  /* 0x0000003f3f3ff290 */ /* 0x000fec000fffe03f */
[----:B------:R-:W-:Y:S04]  /*686d0*/  STL.64 [R1+0x360], R24 ;  /* 0x0003601801007387 */ /* 0x000fe80000100a00 */
[----:B------:R0:W-:Y:S04]  /*686e0*/  STL.64 [R1+0x368], R26 ;  /* 0x0003681a01007387 */ /* 0x0001e80000100a00 */
[----:B0-----:R-:W2:Y:S04]  /*686f0*/  LDL.LU.64 R26, [R1+0xd568] ;  /* 0x00d56800011a7983 */ /* 0x001ea80000300a00 */
[----:B------:R-:W4:Y:S02]  /*68700*/  LDL.LU.64 R24, [R1+0xd560] ;  /* 0x00d5600001187983 */ /* 0x000f240000300a00 */
[C---:B----4-:R-:W-:Y:S11]  /*68710*/  HMMA.16816.F32 R8, R20.reuse, R24, R8 ;  /* 0x000000181408723c */ /* 0x050ff60000001808 */
[----:B------:R-:W-:Y:S11]  /*68720*/  @!UPT UIADD3 URZ, URZ, URZ, URZ ;  /* 0x0000003f3f3ff290 */ /* 0x000ff6000fffe03f */
[----:B------:R-:W-:Y:S01]  /*68730*/  @!UPT UIADD3 URZ, URZ, URZ, URZ ;  /* 0x0000003f3f3ff290 */ /* 0x000fe2000fffe03f */
[----:B------:R-:W-:Y:S04]  /*68740*/  STL.64 [R1+0x350], R8 ;  /* 0x0003500801007387 */ /* 0x000fe80000100a00 */
[----:B------:R0:W-:Y:S04]  /*68750*/  STL.64 [R1+0x358], R10 ;  /* 0x0003580a01007387 */ /* 0x0001e80000100a00 */
[----:B0-----:R-:W4:Y:S04]  /*68760*/  LDL.LU.64 R10, [R1+0xd558] ;  /* 0x00d55800010a7983 */ /* 0x001f280000300a00 */
[----:B------:R-:W3:Y:S04]  /*68770*/  LDL.LU.64 R8, [R1+0xd550] ;  /* 0x00d5500001087983 */ /* 0x000ee80000300a00 */
[----:B--2---:R-:W-:Y:S04]  /*68780*/  STL.64 [R1+0xd478], R26 ;  /* 0x00d4781a01007387 */ /* 0x004fe80000100a00 */
[----:B------:R0:W-:Y:S04]  /*68790*/  STL.64 [R1+0xd470], R24 ;  /* 0x00d4701801007387 */ /* 0x0001e80000100a00 */
[----:B0-----:R-:W2:Y:S04]  /*687a0*/  LDL R24, [R1+0x30] ;  /* 0x0000300001187983 */ /* 0x001ea80000100800 */
[----:B------:R-:W2:Y:S01]  /*687b0*/  LDL R25, [R1+0x34] ;  /* 0x0000340001197983 */ /* 0x000ea20000100800 */
[C---:B---3--:R-:W-:Y:S11]  /*687c0*/  HMMA.16816.F32 R4, R20.reuse, R8, R4 ;  /* 0x000000081404723c */ /* 0x048ff60000001804 */
[----:B------:R-:W-:Y:S11]  /*687d0*/  @!UPT UIADD3 URZ, URZ, URZ, URZ ;  /* 0x0000003f3f3ff290 */ /* 0x000ff6000fffe03f */
[----:B------:R-:W-:Y:S01]  /*687e0*/  @!UPT UIADD3 URZ, URZ, URZ, URZ ;  /* 0x0000003f3f3ff290 */ /* 0x000fe2000fffe03f */
[----:B------:R-:W-:Y:S04]  /*687f0*/  STL.64 [R1+0x340], R4 ;  /* 0x0003400401007387 */ /* 0x000fe80000100a00 */
[----:B------:R0:W-:Y:S04]  /*68800*/  STL.64 [R1+0x348], R6 ;  /* 0x0003480601007387 */ /* 0x0001e80000100a00 */
[----:B0-----:R-:W3:Y:S04]  /*68810*/  LDL.LU.64 R6, [R1+0xd548] ;  /* 0x00d5480001067983 */ /* 0x001ee80000300a00 */
[----:B------:R-:W2:Y:S04]  /*68820*/  LDL.LU.64 R4, [R1+0xd540] ;  /* 0x00d5400001047983 */ /* 0x000ea80000300a00 */
[----:B------:R-:W-:Y:S01]  /*68830*/  STL.64 [R1+0xd4c8], R8 ;  /* 0x00d4c80801007387 */ /* 0x000fe20000100a00 */
[C---:B--2---:R-:W-:Y:S03]  /*68840*/  HMMA.16816.F32 R16, R20.reuse, R4, R16 ;  /* 0x000000041410723c */ /* 0x044fe60000001810 */
[----:B------:R0:W-:Y:S04]  /*68850*/  STL.64 [R1+0xd4f8], R4 ;  /* 0x00d4f80401007387 */ /* 0x0001e80000100a00 */
[----:B0-----:R-:W2:Y:S11]  /*68860*/  LDL.64 R4, [R1+0xb0] ;  /* 0x0000b00001047983 */ /* 0x001eb60000100a00 */
[----:B------:R-:W-:Y:S05]  /*68870*/  @!UPT UIADD3 URZ, URZ, URZ, URZ ;  /* 0x0000003f3f3ff290 */ /* 0x000fea000fffe03f */
[----:B------:R-:W-:Y:S04]  /*68880*/  STL.64 [R1+0x330], R16 ;  /* 0x0003301001007387 */ /* 0x000fe80000100a00 */
[----:B------:R-:W-:Y:S04]  /*68890*/  STL.64 [R1+0x338], R18 ;  /* 0x0003381201007387 */ /* 0x000fe80000100a00 */
[----:B---3--:R-:W-:Y:S04]  /*688a0*/  STL.64 [R1+0xd528], R6 ;  /* 0x00d5280601007387 */ /* 0x008fe80000100a00 */
[----:B------:R-:W0:Y:S04]  /*688b0*/  LDSM.16.MT88.4 R16, [R28+0x380] ;  /* 0x000380001c10783b */ /* 0x000e280000004200 */
[----:B--2---:R1:W-:Y:S04]  /*688c0*/  STL.64 [R1+0xd520], R4 ;  /* 0x00d5200401007387 */ /* 0x0043e80000100a00 */
[----:B-1----:R-:W2:Y:S04]  /*688d0*/  LDL.LU.64 R4, [R1+0x14c0] ;  /* 0x0014c00001047983 */ /* 0x002ea80000300a00 */
[----:B------:R-:W3:Y:S04]  /*688e0*/  LDL.LU.64 R6, [R1+0x14c8] ;  /* 0x0014c80001067983 */ /* 0x000ee80000300a00 */
[----:B---3--:R-:W-:Y:S04]  /*688f0*/  STL.64 [R1+0xd538], R6 ;  /* 0x00d5380601007387 */ /* 0x008fe80000100a00 */
[----:B--2---:R1:W-:Y:S04]  /*68900*/  STL.64 [R1+0xd530], R4 ;  /* 0x00d5300401007387 */ /* 0x0043e80000100a00 */
[----:B-1----:R-:W2:Y:S04]  /*68910*/  LDL.LU.64 R4, [R1+0x14d0] ;  /* 0x0014d00001047983 */ /* 0x002ea80000300a00 */
[----:B------:R-:W2:Y:S04]  /*68920*/  LDL.LU.64 R6, [R1+0x14d8] ;  /* 0x0014d80001067983 */ /* 0x000ea80000300a00 */
[----:B------:R-:W3:Y:S04]  /*68930*/  LDL.64 R8, [R1+0x70] ;  /* 0x0000700001087983 */ /* 0x000ee80000100a00 */
[----:B----4-:R-:W-:Y:S01]  /*68940*/  STL.64 [R1+0xd510], R10 ;  /* 0x00d5100a01007387 */ /* 0x010fe20000100a00 */
[----:B--2---:R-:W-:Y:S03]  /*68950*/  HMMA.16816.F32 R24, R20, R24, R4 ;  /* 0x000000181418723c */ /* 0x004fe60000001804 */
[----:B---3--:R1:W-:Y:S04]  /*68960*/  STL.64 [R1+0xd508], R8 ;  /* 0x00d5080801007387 */ /* 0x0083e80000100a00 */
[----:B-1----:R-:W2:Y:S04]  /*68970*/  LDL.LU.64 R8, [R1+0xe00] ;  /* 0x000e000001087983 */ /* 0x002ea80000300a00 */
[----:B------:R-:W2:Y:S04]  /*68980*/  LDL.LU.64 R10, [R1+0xe08] ;  /* 0x000e0800010a7983 */ /* 0x000ea80000300a00 */
[----:B0-----:R-:W-:Y:S04]  /*68990*/  STL.64 [R1+0xd3d8], R18 ;  /* 0x00d3d81201007387 */ /* 0x001fe80000100a00 */
[----:B------:R0:W-:Y:S04]  /*689a0*/  STL.64 [R1+0xd3d0], R16 ;  /* 0x00d3d01001007387 */ /* 0x0001e80000100a00 */
[----:B------:R-:W3:Y:S01]  /*689b0*/  LDL.LU.64 R12, [R1+0xd50] ;  /* 0x000d5000010c7983 */ /* 0x000ee20000300a00 */
[----:B0-----:R-:W-:-:S02]  /*689c0*/  IMAD.MOV.U32 R16, RZ, RZ, R15 ;  /* 0x000000ffff107224 */ /* 0x001fc400078e000f */
[----:B------:R-:W-:Y:S02]  /*689d0*/  IMAD.MOV.U32 R17, RZ, RZ, R14 ;  /* 0x000000ffff117224 */ /* 0x000fe400078e000e */
[----:B------:R-:W3:Y:S04]  /*689e0*/  LDL.LU.64 R14, [R1+0xd58] ;  /* 0x000d5800010e7983 */ /* 0x000ee80000300a00 */
[----:B------:R-:W-:Y:S04]  /*689f0*/  STL [R1+0xce28], R28 ;  /* 0x00ce281c01007387 */ /* 0x000fe80000100800 */
[----:B------:R-:W4:Y:S04]  /*68a00*/  LDL.LU.64 R6, [R1+0xd538] ;  /* 0x00d5380001067983 */ /* 0x000f280000300a00 */
[----:B------:R-:W4:Y:S04]  /*68a10*/  LDL.LU.64 R4, [R1+0xd530] ;  /* 0x00d5300001047983 */ /* 0x000f280000300a00 */
[----:B------:R0:W-:Y:S04]  /*68a20*/  STL.64 [R1+0xb10], R24 ;  /* 0x000b101801007387 */ /* 0x0001e80000100a00 */
[----:B------:R-:W-:Y:S04]  /*68a30*/  STL.64 [R1+0xb18], R26 ;  /* 0x000b181a01007387 */ /* 0x000fe80000100a00 */
[----:B0-----:R-:W2:Y:S04]  /*68a40*/  LDL.64 R24, [R1] ;  /* 0x0000000001187983 */ /* 0x001ea80000100a00 */
[----:B--2---:R0:W-:Y:S04]  /*68a50*/  STL.64 [R1+0xd488], R24 ;  /* 0x00d4881801007387 */ /* 0x0041e80000100a00 */
[----:B0-----:R-:W4:Y:S01]  /*68a60*/  LDL R24, [R1+0xc0] ;  /* 0x0000c00001187983 */ /* 0x001f220000100800 */
[----:B------:R-:W-:-:S03]  /*68a70*/  IMAD.MOV.U32 R25, RZ, RZ, R3 ;  /* 0x000000ffff197224 */ /* 0x000fc600078e0003 */
[----:B------:R-:W2:Y:S04]  /*68a80*/  LDL R3, [R1+0x11c4] ;  /* 0x0011c40001037983 */ /* 0x000ea80000100800 */
[C---:B----4-:R-:W-:Y:S01]  /*68a90*/  HMMA.16816.F32 R24, R20.reuse, R24, R4 ;  /* 0x000000181418723c */ /* 0x050fe20000001804 */
[----:B------:R-:W4:Y:S04]  /*68aa0*/  LDL.LU.64 R6, [R1+0xd528] ;  /* 0x00d5280001067983 */ /* 0x000f280000300a00 */
[----:B------:R-:W2:Y:S11]  /*68ab0*/  LDL.LU.64 R4, [R1+0xd520] ;  /* 0x00d5200001047983 */ /* 0x000eb60000300a00 */
[----:B------:R-:W-:Y:S07]  /*68ac0*/  @!UPT UIADD3 URZ, URZ, URZ, URZ ;  /* 0x0000003f3f3ff290 */ /* 0x000fee000fffe03f */
[----:B------:R0:W-:Y:S04]  /*68ad0*/  STL.64 [R1+0xb00], R24 ;  /* 0x000b001801007387 */ /* 0x0001e80000100a00 */
[----:B------:R-:W-:Y:S01]  /*68ae0*/  STL.64 [R1+0xb08], R26 ;  /* 0x000b081a01007387 */ /* 0x000fe20000100a00 */
[----:B0-----:R-:W-:Y:S02]  /*68af0*/  IMAD.MOV.U32 R24, RZ, RZ, R2 ;  /* 0x000000ffff187224 */ /* 0x001fe400078e0002 */
[----:B------:R-:W-:Y:S01]  /*68b00*/  IMAD.MOV.U32 R25, RZ, RZ, R29 ;  /* 0x000000ffff197224 */ /* 0x000fe200078e001d */
[----:B------:R-:W3:Y:S04]  /*68b10*/  LDL.LU R2, [R1+0xd518] ;  /* 0x00d5180001027983 */ /* 0x000ee80000300800 */
[----:B------:R4:W-:Y:S01]  /*68b20*/  STL.64 [R1+0xd4a0], R24 ;  /* 0x00d4a01801007387 */ /* 0x0009e20000100a00 */
[----:B--2---:R-:W-:Y:S01]  /*68b30*/  HMMA.16816.F32 R8, R20, R4, R8 ;  /* 0x000000041408723c */ /* 0x004fe20000001808 */
[----:B----4-:R-:W-:-:S02]  /*68b40*/  IMAD.MOV.U32 R24, RZ, RZ, R7 ;  /* 0x000000ffff187224 */ /* 0x010fc400078e0007 */
[----:B------:R-:W-:Y:S02]  /*68b50*/  IMAD.MOV.U32 R25, RZ, RZ, R6 ;  /* 0x000000ffff197224 */ /* 0x000fe400078e0006 */
[----:B------:R-:W-:Y:S02]  /*68b60*/  IMAD.MOV.U32 R19, RZ, RZ, R4 ;  /* 0x000000ffff137224 */ /* 0x000fe400078e0004 */
[----:B------:R-:W-:-:S03]  /*68b70*/  IMAD.MOV.U32 R18, RZ, RZ, R5 ;  /* 0x000000ffff127224 */ /* 0x000fc600078e0005 */
[----:B---3--:R-:W-:Y:S11]  /*68b80*/  HMMA.16816.F32 R24, R20, R24, R12 ;  /* 0x000000181418723c */ /* 0x008ff6000000180c */
[----:B------:R-:W-:Y:S02]  /*68b90*/  @!UPT UIADD3 URZ, URZ, URZ, URZ ;  /* 0x0000003f3f3ff290 */ /* 0x000fe4000fffe03f */
[----:B------:R-:W-:Y:S04]  /*68ba0*/  STL.64 [R1+0xaf0], R8 ;  /* 0x000af00801007387 */ /* 0x000fe80000100a00 */
[----:B------:R0:W-:Y:S04]  /*68bb0*/  STL.64 [R1+0xaf8], R10 ;  /* 0x000af80a01007387 */ /* 0x0001e80000100a00 */
[----:B0-----:R-:W2:Y:S04]  /*68bc0*/  LDL.LU.64 R10, [R1+0xd510] ;  /* 0x00d51000010a7983 */ /* 0x001ea80000300a00 */
[----:B------:R-:W3:Y:S04]  /*68bd0*/  LDL.LU.64 R8, [R1+0xd508] ;  /* 0x00d5080001087983 */ /* 0x000ee80000300a00 */
[----:B------:R-:W4:Y:S04]  /*68be0*/  LDL.LU.64 R4, [R1+0xd30] ;  /* 0x000d300001047983 */ /* 0x000f280000300a00 */
[----:B------:R-:W4:Y:S04]  /*68bf0*/  LDL.LU.64 R6, [R1+0xd38] ;  /* 0x000d380001067983 */ /* 0x000f280000300a00 */
[----:B------:R-:W2:Y:S04]  /*68c00*/  LDL.LU.64 R12, [R1+0xd500] ;  /* 0x00d50000010c7983 */ /* 0x000ea80000300a00 */
[----:B------:R2:W-:Y:S04]  /*68c10*/  STL.64 [R1+0xae0], R24 ;  /* 0x000ae01801007387 */ /* 0x0005e80000100a00 */
[----:B------:R-:W-:Y:S01]  /*68c20*/  STL.64 [R1+0xae8], R26 ;  /* 0x000ae81a01007387 */ /* 0x000fe20000100a00 */
[----:B--2---:R-:W-:-:S02]  /*68c30*/  IMAD.MOV.U32 R24, RZ, RZ, R13 ;  /* 0x000000ffff187224 */ /* 0x004fc400078e000d */
[----:B------:R-:W-:Y:S02]  /*68c40*/  IMAD.MOV.U32 R25, RZ, RZ, R12 ;  /* 0x000000ffff197224 */ /* 0x000fe400078e000c */
[----:B------:R-:W-:Y:S02]  /*68c50*/  IMAD.MOV.U32 R12, RZ, RZ, R11 ;  /* 0x000000ffff0c7224 */ /* 0x000fe400078e000b */
[----:B------:R-:W-:Y:S01]  /*68c60*/  IMAD.MOV.U32 R13, RZ, RZ, R10 ;  /* 0x000000ffff0d7224 */ /* 0x000fe200078e000a */
[----:B------:R0:W-:Y:S04]  /*68c70*/  STL.64 [R1+0xd4d8], R24 ;  /* 0x00d4d81801007387 */ /* 0x0001e80000100a00 */
[----:B0-----:R-:W3:Y:S04]  /*68c80*/  LDL.LU.64 R24, [R1+0x710] ;  /* 0x0007100001187983 */ /* 0x001ee80000300a00 */
[----:B------:R-:W3:Y:S04]  /*68c90*/  LDL.LU.64 R26, [R1+0x718] ;  /* 0x00071800011a7983 */ /* 0x000ee80000300a00 */
[----:B------:R0:W-:Y:S04]  /*68ca0*/  STL.64 [R1+0xd4e0], R12 ;  /* 0x00d4e00c01007387 */ /* 0x0001e80000100a00 */
[----:B0-----:R-:W2:Y:S04]  /*68cb0*/  LDL.LU.64 R12, [R1+0xd40] ;  /* 0x000d4000010c7983 */ /* 0x001ea80000300a00 */
[----:B------:R-:W2:Y:S02]  /*68cc0*/  LDL.LU.64 R14, [R1+0xd48] ;  /* 0x000d4800010e7983 */ /* 0x000ea40000300a00 */
[----:B--2---:R-:W-:Y:S11]  /*68cd0*/  HMMA.16816.F32 R12, R20, R16, R12 ;  /* 0x00000010140c723c */ /* 0x004ff6000000180c */
[----:B------:R-:W-:Y:S11]  /*68ce0*/  @!UPT UIADD3 URZ, URZ, URZ, URZ ;  /* 0x0000003f3f3ff290 */ /* 0x000ff6000fffe03f */
[----:B------:R-:W-:Y:S01]  /*68cf0*/  @!UPT UIADD3 URZ, URZ, URZ, URZ ;  /* 0x0000003f3f3ff290 */ /* 0x000fe2000fffe03f */
[----:B------:R-:W-:Y:S04]  /*68d00*/  STL.64 [R1+0xad0], R12 ;  /* 0x000ad00c01007387 */ /* 0x000fe80000100a00 */
[----:B------:R-:W-:Y:S04]  /*68d10*/  STL.64 [R1+0xad8], R14 ;  /* 0x000ad80e01007387 */ /* 0x000fe80000100a00 */
[----:B------:R0:W-:Y:S04]  /*68d20*/  STL.64 [R1+0xd428], R16 ;  /* 0x00d4281001007387 */ /* 0x0001e80000100a00 */
[----:B------:R3:W-:Y:S04]  /*68d30*/  STL.64 [R1+0xd480], R18 ;  /* 0x00d4801201007387 */ /* 0x0007e80000100a00 */
[----:B0-----:R-:W4:Y:S01]  /*68d40*/  LDL.64 R16, [R1+0x80] ;  /* 0x0000800001107983 */ /* 0x001f220000100a00 */
[----:B------:R-:W-:-:S02]  /*68d50*/  IMAD.MOV.U32 R12, RZ, RZ, R2 ;  /* 0x000000ffff0c7224 */ /* 0x000fc400078e0002 */
[----:B------:R-:W-:Y:S01]  /*68d60*/  IMAD.MOV.U32 R13, RZ, RZ, R0 ;  /* 0x000000ffff0d7224 */ /* 0x000fe200078e0000 */
[----:B----4-:R-:W-:Y:S01]  /*68d70*/  HMMA.16816.F32 R4, R20, R16, R4 ;  /* 0x000000101404723c */ /* 0x010fe20000001804 */
[----:B------:R-:W-:Y:S02]  /*68d80*/  IMAD.MOV.U32 R2, RZ, RZ, R16 ;  /* 0x000000ffff027224 */ /* 0x000fe400078e0010 */
[----:B------:R-:W-:-:S05]  /*68d90*/  IMAD.MOV.U32 R0, RZ, RZ, R17 ;  /* 0x000000ffff007224 */ /* 0x000fca00078e0011 */
[----:B---3--:R-:W-:Y:S11]  /*68da0*/  HMMA.16816.F32 R16, R20, R8, R24 ;  /* 0x000000081410723c */ /* 0x008ff60000001818 */
[----:B------:R-:W-:Y:S04]  /*68db0*/  @!UPT UIADD3 URZ, URZ, URZ, URZ ;  /* 0x0000003f3f3ff290 */ /* 0x000fe8000fffe03f */
[----:B------:R0:W-:Y:S04]  /*68dc0*/  STL.64 [R1+0xac0], R4 ;  /* 0x000ac00401007387 */ /* 0x0001e80000100a00 */
[----:B------:R1:W-:Y:S04]  /*68dd0*/  STL.64 [R1+0xac8], R6 ;  /* 0x000ac80601007387 */ /* 0x0003e80000100a00 */
[----:B0-----:R-:W2:Y:S04]  /*68de0*/  LDL.LU.64 R4, [R1+0xd4f8] ;  /* 0x00d4f80001047983 */ /* 0x001ea80000300a00 */
[----:B------:R-:W-:Y:S04]  /*68df0*/  STL.64 [R1+0xab0], R16 ;  /* 0x000ab01001007387 */ /* 0x000fe80000100a00 */
[----:B------:R-:W-:Y:S04]  /*68e00*/  STL.64 [R1+0xab8], R18 ;  /* 0x000ab81201007387 */ /* 0x000fe80000100a00 */
[----:B------:R-:W3:Y:S04]  /*68e10*/  LDL.LU.64 R24, [R1+0x6f0] ;  /* 0x0006f00001187983 */ /* 0x000ee80000300a00 */
[----:B------:R-:W4:Y:S01]  /*68e20*/  LDL.LU.64 R26, [R1+0x6f8] ;  /* 0x0006f800011a7983 */ /* 0x000f220000300a00 */
[----:B-1----:R-:W-:-:S02]  /*68e30*/  IMAD.MOV.U32 R7, RZ, RZ, R8 ;  /* 0x000000ffff077224 */ /* 0x002fc400078e0008 */
[----:B------:R-:W-:Y:S01]  /*68e40*/  IMAD.MOV.U32 R6, RZ, RZ, R9 ;  /* 0x000000ffff067224 */ /* 0x000fe200078e0009 */
[----:B----4-:R-:W-:Y:S04]  /*68e50*/  STL.64 [R1+0xd4f0], R26 ;  /* 0x00d4f01a01007387 */ /* 0x010fe80000100a00 */
[----:B---3--:R0:W-:Y:S04]  /*68e60*/  STL.64 [R1+0xd4e8], R24 ;  /* 0x00d4e81801007387 */ /* 0x0081e80000100a00 */
[----:B0-----:R-:W3:Y:S04]  /*68e70*/  LDL.LU.64 R24, [R1+0x700] ;  /* 0x0007000001187983 */ /* 0x001ee80000300a00 */
[----:B------:R-:W3:Y:S04]  /*68e80*/  LDL.LU.64 R26, [R1+0x708] ;  /* 0x00070800011a7983 */ /* 0x000ee80000300a00 */
[----:B------:R-:W4:Y:S04]  /*68e90*/  LDL.LU.64 R8, [R1+0x3c0] ;  /* 0x0003c00001087983 */ /* 0x000f280000300a00 */
[----:B------:R-:W4:Y:S04]  /*68ea0*/  LDL.LU.64 R10, [R1+0x3c8] ;  /* 0x0003c800010a7983 */ /* 0x000f280000300a00 */
[----:B------:R-:W2:Y:S04]  /*68eb0*/  LDL.LU.64 R16, [R1+0x1880] ;  /* 0x0018800001107983 */ /* 0x000ea80000300a00 */
[----:B------:R-:W2:Y:S04]  /*68ec0*/  LDL.LU.64 R18, [R1+0x1888] ;  /* 0x0018880001127983 */ /* 0x000ea80000300a00 */
[----:B--2---:R-:W-:Y:S04]  /*68ed0*/  STL.64 [R1+0xd498], R18 ;  /* 0x00d4981201007387 */ /* 0x004fe80000100a00 */
[----:B------:R0:W-:Y:S04]  /*68ee0*/  STL.64 [R1+0xd490], R16 ;  /* 0x00d4901001007387 */ /* 0x0001e80000100a00 */
[----:B0-----:R-:W2:Y:S04]  /*68ef0*/  LDL.LU.64 R16, [R1+0x1890] ;  /* 0x0018900001107983 */ /* 0x001ea80000300a00 */
[----:B------:R-:W2:Y:S01]  /*68f00*/  LDL.LU.64 R18, [R1+0x1898] ;  /* 0x0018980001127983 */ /* 0x000ea20000300a00 */
[C---:B---3--:R-:W-:Y:S03]  /*68f10*/  HMMA.16816.F32 R12, R20.reuse, R12, R24 ;  /* 0x0000000c140c723c */ /* 0x048fe60000001818 */
[----:B--2---:R-:W-:Y:S04]  /*68f20*/  STL.64 [R1+0xd4b0], R18 ;  /* 0x00d4b01201007387 */ /* 0x004fe80000100a00 */
[----:B------:R0:W-:Y:S04]  /*68f30*/  STL.64 [R1+0xd4a8], R16 ;  /* 0x00d4a81001007387 */ /* 0x0001e80000100a00 */
[----:B0-----:R-:W2:Y:S04]  /*68f40*/  LDL.LU.64 R16, [R1+0x18a0] ;  /* 0x0018a00001107983 */ /* 0x001ea80000300a00 */
[----:B------:R-:W2:Y:S04]  /*68f50*/  LDL.LU.64 R18, [R1+0x18a8] ;  /* 0x0018a80001127983 */ /* 0x000ea80000300a00 */
[----:B------:R-:W-:Y:S04]  /*68f60*/  STL.64 [R1+0xd458], R6 ;  /* 0x00d4580601007387 */ /* 0x000fe80000100a00 */
[----:B------:R0:W-:Y:S04]  /*68f70*/  STL.64 [R1+0xd450], R4 ;  /* 0x00d4500401007387 */ /* 0x0001e80000100a00 */
[----:B0-----:R-:W3:Y:S04]  /*68f80*/  LDL.LU.64 R4, [R1+0x1460] ;  /* 0x0014600001047983 */ /* 0x001ee80000300a00 */
[----:B------:R-:W2:Y:S04]  /*68f90*/  LDL.LU.64 R6, [R1+0x1468] ;  /* 0x0014680001067983 */ /* 0x000ea80000300a00 */
[----:B--2---:R-:W-:Y:S04]  /*68fa0*/  STL.64 [R1+0xd468], R6 ;  /* 0x00d4680601007387 */ /* 0x004fe80000100a00 */
[----:B---3--:R0:W-:Y:S04]  /*68fb0*/  STL.64 [R1+0xd460], R4 ;  /* 0x00d4600401007387 */ /* 0x0081e80000100a00 */
[----:B0-----:R-:W2:Y:S04]  /*68fc0*/  LDL.LU.64 R4, [R1+0x1870] ;  /* 0x0018700001047983 */ /* 0x001ea80000300a00 */
[----:B------:R-:W2:Y:S04]  /*68fd0*/  LDL.LU.64 R6, [R1+0x1878] ;  /* 0x0018780001067983 */ /* 0x000ea80000300a00 */
[----:B------:R-:W3:Y:S04]  /*68fe0*/  LDL.LU.64 R26, [R1+0xd4f0] ;  /* 0x00d4f000011a7983 */ /* 0x000ee80000300a00 */
[----:B------:R-:W3:Y:S04]  /*68ff0*/  LDL.LU.64 R24, [R1+0xd4e8] ;  /* 0x00d4e80001187983 */ /* 0x000ee80000300a00 */
[----:B------:R0:W-:Y:S04]  /*69000*/  STL.64 [R1+0xaa0], R12 ;  /* 0x000aa00c01007387 */ /* 0x0001e80000100a00 */
[----:B------:R3:W-:Y:S04]  /*69010*/  STL.64 [R1+0xaa8], R14 ;  /* 0x000aa80e01007387 */ /* 0x0007e80000100a00 */
[----:B0-----:R-:W3:Y:S02]  /*69020*/  LDL.LU.64 R12, [R1+0xd4e0] ;  /* 0x00d4e000010c7983 */ /* 0x001ee40000300a00 */
[C---:B---3--:R-:W-:Y:S02]  /*69030*/  HMMA.16816.F32 R12, R20.reuse, R12, R24 ;  /* 0x0000000c140c723c */ /* 0x048fe40000001818 */
[----:B------:R-:W3:Y:S11]  /*69040*/  LDL.LU.64 R24, [R1+0xd4d8] ;  /* 0x00d4d80001187983 */ /* 0x000ef60000300a00 */
[----:B------:R-:W-:Y:S10]  /*69050*/  @!UPT UIADD3 URZ, URZ, URZ, URZ ;  /* 0x0000003f3f3ff290 */ /* 0x000ff4000fffe03f */
[----:B------:R0:W-:Y:S04]  /*69060*/  STL.64 [R1+0xa90], R12 ;  /* 0x000a900c01007387 */ /* 0x0001e80000100a00 */
[----:B------:R1:W-:Y:S04]  /*69070*/  STL.64 [R1+0xa98], R14 ;  /* 0x000a980e01007387 */ /* 0x0003e80000100a00 */
[----:B0-----:R-:W4:Y:S02]  /*69080*/  LDL.LU.64 R12, [R1+0xd4d0] ;  /* 0x00d4d000010c7983 */ /* 0x001f240000300a00 */
[----:B----4-:R-:W-:Y:S02]  /*69090*/  HMMA.16816.F32 R20, R20, R12, R8 ;  /* 0x0000000c1414723c */ /* 0x010fe40000001808 */
[----:B------:R-:W4:Y:S05]  /*690a0*/  LDL.LU.64 R8, [R1+0xd4c8] ;  /* 0x00d4c80001087983 */ /* 0x000f2a0000300a00 */
[----:B------:R-:W-:-:S02]  /*690b0*/  IMAD.MOV.U32 R11, RZ, RZ, R12 ;  /* 0x000000ffff0b7224 */ /* 0x000fc400078e000c */
[----:B------:R-:W-:Y:S11]  /*690c0*/  IMAD.MOV.U32 R10, RZ, RZ, R13 ;  /* 0x000000ffff0a7224 */ /* 0x000ff600078e000d */
[----:B------:R-:W-:Y:S03]  /*690d0*/  @!UPT UIADD3 URZ, URZ, URZ, URZ ;  /* 0x0000003f3f3ff290 */ /* 0x000fe6000fffe03f */
[----:B------:R0:W-:Y:S04]  /*690e0*/  STL.64 [R1+0x320], R20 ;  /* 0x0003201401007387 */ /* 0x0001e80000100a00 */
[----:B------:R0:W-:Y:S04]  /*690f0*/  STL.64 [R1+0x328], R22 ;  /* 0x0003281601007387 */ /* 0x0001e80000100a00 */
[----:B-1----:R-:W3:Y:S04]  /*69100*/  LDL.LU.64 R14, [R1+0xd4c0] ;  /* 0x00d4c000010e7983 */ /* 0x002ee80000300a00 */
[----:B------:R-:W3:Y:S04]  /*69110*/  LDL.LU.64 R12, [R1+0xd4b8] ;  /* 0x00d4b800010c7983 */ /* 0x000ee80000300a00 */
[----:B0-----:R-:W2:Y:S04]  /*69120*/  LDL.LU.64 R20, [R1+0x1430] ;  /* 0x0014300001147983 */ /* 0x001ea80000300a00 */
[----:B------:R-:W2:Y:S01]  /*69130*/  LDL.LU.64 R22, [R1+0x1438] ;  /* 0x0014380001167983 */ /* 0x000ea20000300a00 */
[C---:B---3--:R-:W-:Y:S03]  /*69140*/  HMMA.16816.F32 R24, R12.reuse, R24, R16 ;  /* 0x000000180c18723c */ /* 0x048fe60000001810 */
[----:B------:R-:W3:Y:S04]  /*69150*/  LDL.LU.64 R18, [R1+0xd4b0] ;  /* 0x00d4b00001127983 */ /* 0x000ee80000300a00 */
[----:B------:R-:W3:Y:S11]  /*69160*/  LDL.LU.64 R16, [R1+0xd4a8] ;  /* 0x00d4a80001107983 */ /* 0x000ef60000300a00 */
[----:B------:R-:W-:Y:S05]  /*69170*/  @!UPT UIADD3 URZ, URZ, URZ, URZ ;  /* 0x0000003f3f3ff290 */ /* 0x000fea000fffe03f */
[----:B------:R0:W-:Y:S04]  /*69180*/  STL.64 [R1+0x300], R24 ;  /* 0x0003001801007387 */ /* 0x0001e80000100a00 */
[----:B------:R3:W-:Y:S04]  /*69190*/  STL.64 [R1+0x308], R26 ;  /* 0x0003081a01007387 */ /* 0x0007e80000100a00 */
[----:B0-----:R-:W3:Y:S02]  /*691a0*/  LDL.LU.64 R24, [R1+0xd4a0] ;  /* 0x00d4a00001187983 */ /* 0x001ee40000300a00 */
[C---:B---3--:R-:W-:Y:S02]  /*691b0*/  HMMA.16816.F32 R24, R12.reuse, R24, R16 ;  /* 0x000000180c18723c */ /* 0x048fe40000001810 */
[----:B------:R-:W3:Y:S04]  /*691c0*/  LDL.LU.64 R18, [R1+0xd498] ;  /* 0x00d4980001127983 */ /* 0x000ee80000300a00 */
[----:B------:R-:W3:Y:S11]  /*691d0*/  LDL.LU.64 R16, [R1+0xd490] ;  /* 0x00d4900001107983 */ /* 0x000ef60000300a00 */
[----:B------:R-:W-:Y:S06]  /*691e0*/  @!UPT UIADD3 URZ, URZ, URZ, URZ ;  /* 0x0000003f3f3ff290 */ /* 0x000fec000fffe03f */
[----:B------:R0:W-:Y:S04]  /*691f0*/  STL.64 [R1+0x2f0], R24 ;  /* 0x0002f01801007387 */ /* 0x0001e80000100a00 */
[----:B------:R-:W-:Y:S04]  /*69200*/  STL.64 [R1+0x2f8], R26 ;  /* 0x0002f81a01007387 */ /* 0x000fe80000100a00 */
[----:B0-----:R-:W3:Y:S02]  /*69210*/  LDL.LU.64 R24, [R1+0xd488] ;  /* 0x00d4880001187983 */ /* 0x001ee40000300a00 */
[C---:B---3--:R-:W-:Y:S11]  /*69220*/  HMMA.16816.F32 R16, R12.reuse, R24, R16 ;  /* 0x000000180c10723c */ /* 0x048ff60000001810 */
[----:B------:R-:W-:Y:S11]  /*69230*/  @!UPT UIADD3 URZ, URZ, URZ, URZ ;  /* 0x0000003f3f3ff290 */ /* 0x000ff6000fffe03f */
[----:B------:R-:W-:Y:S01]  /*69240*/  @!UPT UIADD3 URZ, URZ, URZ, URZ ;  /* 0x0000003f3f3ff290 */ /* 0x000fe2000fffe03f */
[----:B------:R0:W-:Y:S04]  /*69250*/  STL.64 [R1+0x2e0], R16 ;  /* 0x0002e01001007387 */ /* 0x0001e80000100a00 */
[----:B------:R1:W-:Y:S01]  /*69260*/  STL.64 [R1+0x2e8], R18 ;  /* 0x0002e81201007387 */ /* 0x0003e20000100a00 */
[----:B0-----:R-:W-:Y:S02]  /*69270*/  IMAD.MOV.U32 R17, RZ, RZ, R24 ;  /* 0x000000ffff117224 */ /* 0x001fe400078e0018 */
[----:B------:R-:W-:Y:S01]  /*69280*/  IMAD.MOV.U32 R16, RZ, RZ, R25 ;  /* 0x000000ffff107224 */ /* 0x000fe200078e0019 */
[----:B-1----:R-:W3:Y:S04]  /*69290*/  LDL.LU.64 R18, [R1+0xd480] ;  /* 0x00d4800001127983 */ /* 0x002ee80000300a00 */
[----:B------:R-:W2:Y:S04]  /*692a0*/  LDL.LU.64 R26, [R1+0xd478] ;  /* 0x00d47800011a7983 */ /* 0x000ea80000300a00 */
[----:B------:R-:W2:Y:S02]  /*692b0*/  LDL.LU.64 R24, [R1+0xd470] ;  /* 0x00d4700001187983 */ /* 0x000ea40000300a00 */
[C---:B--2---:R-:W-:Y:S11]  /*692c0*/  HMMA.16816.F32 R4, R12.reuse, R24, R4 ;  /* 0x000000180c04723c */ /* 0x044ff60000001804 */
[----:B------:R-:W-:Y:S11]  /*692d0*/  @!UPT UIADD3 URZ, URZ, URZ, URZ ;  /* 0x0000003f3f3ff290 */ /* 0x000ff6000fffe03f */
[----:B------:R-:W-:Y:S01]  /*692e0*/  @!UPT UIADD3 URZ, URZ, URZ, URZ ;  /* 0x0000003f3f3ff290 */ /* 0x000fe2000fffe03f */
[----:B------:R-:W-:Y:S04]  /*692f0*/  STL.64 [R1+0x2d0], R4 ;  /* 0x0002d00401007387 */ /* 0x000fe80000100a00 */
[----:B------:R0:W-:Y:S04]  /*69300*/  STL.64 [R1+0x2d8], R6 ;  /* 0x0002d80601007387 */ /* 0x0001e80000100a00 */
[----:B0-----:R-:W4:Y:S04]  /*69310*/  LDL.LU.64 R6, [R1+0xd468] ;  /* 0x00d4680001067983 */ /* 0x001f280000300a00 */
[----:B------:R-:W4:Y:S04]  /*69320*/  LDL.LU.64 R4, [R1+0xd460] ;  /* 0x00d4600001047983 */ /* 0x000f280000300a00 */
[----:B------:R-:W-:Y:S04]  /*69330*/  STL.64 [R1+0xd398], R26 ;  /* 0x00d3981a01007387 */ /* 0x000fe80000100a00 */
[----:B------:R0:W-:Y:S04]  /*69340*/  STL.64 [R1+0xd390], R24 ;  /* 0x00d3901801007387 */ /* 0x0001e80000100a00 */
[----:B0-----:R-:W2:Y:S01]  /*69350*/  LDL.64 R24, [R1+0x30] ;  /* 0x0000300001187983 */ /* 0x001ea20000100a00 */
[C---:B----4-:R-:W-:Y:S11]  /*69360*/  HMMA.16816.F32 R4, R12.reuse, R8, R4 ;  /* 0x000000080c04723c */ /* 0x050ff60000001804 */
[----:B------:R-:W-:Y:S11]  /*69370*/  @!UPT UIADD3 URZ, URZ, URZ, URZ ;  /* 0x0000003f3f3ff290 */ /* 0x000ff6000fffe03f */
[----:B------:R-:W-:Y:S01]  /*69380*/  @!UPT UIADD3 URZ, URZ, URZ, URZ ;  /* 0x0000003f3f3ff290 */ /* 0x000fe2000fffe03f */
[----:B------:R-:W-:Y:S04]  /*69390*/  STL.64 [R1+0x2c0], R4 ;  /* 0x0002c00401007387 */ /* 0x000fe80000100a00 */
[----:B------:R0:W-:Y:S04]  /*693a0*/  STL.64 [R1+0x2c8], R6 ;  /* 0x0002c80601007387 */ /* 0x0001e80000100a00 */
[----:B0-----:R-:W4:Y:S04]  /*693b0*/  LDL.LU.64 R6, [R1+0xd458] ;  /* 0x00d4580001067983 */ /* 0x001f280000300a00 */
[----:B------:R-:W2:Y:S02]  /*693c0*/  LDL.LU.64 R4, [R1+0xd450] ;  /* 0x00d4500001047983 */ /* 0x000ea40000300a00 */
[----:B--2---:R-:W-:Y:S11]  /*693d0*/  HMMA.16816.F32 R20, R12, R4, R20 ;  /* 0x000000040c14723c */ /* 0x004ff60000001814 */
[----:B------:R-:W-:Y:S11]  /*693e0*/  @!UPT UIADD3 URZ, URZ, URZ, URZ ;  /* 0x0000003f3f3ff290 */ /* 0x000ff6000fffe03f */
[----:B------:R-:W-:Y:S01]  /*693f0*/  @!UPT UIADD3 URZ, URZ, URZ, URZ ;  /* 0x0000003f3f3ff290 */ /* 0x000fe2000fffe03f */
[----:B------:R-:W-:Y:S04]  /*69400*/  STL.64 [R1+0x2b0], R20 ;  /* 0x0002b01401007387 */ /* 0x000fe80000100a00 */
[----:B------:R-:W-:Y:S04]  /*69410*/  STL.64 [R1+0x2b8], R22 ;  /* 0x0002b81601007387 */ /* 0x000fe80000100a00 */
[----:B------:R-:W0:Y:S04]  /*69420*/  LDSM.16.MT88.4 R20, [R3] ;  /* 0x000000000314783b */ /* 0x000e280000004200 */
[----:B0-----:R-:W-:Y:S04]  /*69430*/  STL.64 [R1+0xd2e8], R22 ;  /* 0x00d2e81601007387 */ /* 0x001fe80000100a00 */
[----:B------:R0:W-:Y:S02]  /*69440*/  STL.64 [R1+0xd2e0], R20 ;  /* 0x00d2e01401007387 */ /* 0x0001e40000100a00 */
[----:B0-----:R-:W-:-:S02]  /*69450*/  IMAD.MOV.U32 R20, RZ, RZ, R11 ;  /* 0x000000ffff147224 */ /* 0x001fc400078e000b */
[----:B------:R-:W-:-:S05]  /*69460*/  IMAD.MOV.U32 R21, RZ, RZ, R10 ;  /* 0x000000ffff157224 */ /* 0x000fca00078e000a */
[----:B------:R0:W-:Y:S04]  /*69470*/  STL.64 [R1+0xd430], R20 ;  /* 0x00d4301401007387 */ /* 0x0001e80000100a00 */
[----:B0-----:R-:W2:Y:S04]  /*69480*/  LDL.LU.64 R20, [R1+0x1450] ;  /* 0x0014500001147983 */ /* 0x001ea80000300a00 */
[----:B------:R-:W2:Y:S01]  /*69490*/  LDL.LU.64 R22, [R1+0x1458] ;  /* 0x0014580001167983 */ /* 0x000ea20000300a00 */
[----:B------:R-:W-:Y:S02]  /*694a0*/  IMAD.MOV.U32 R11, RZ, RZ, R24 ;  /* 0x000000ffff0b7224 */ /* 0x000fe400078e0018 */
[----:B------:R-:W-:Y:S01]  /*694b0*/  IMAD.MOV.U32 R10, RZ, RZ, R25 ;  /* 0x000000ffff0a7224 */ /* 0x000fe200078e0019 */
[----:B--2---:R-:W-:Y:S07]  /*694c0*/  HMMA.16816.F32 R20, R12, R24, R20 ;  /* 0x000000180c14723c */ /* 0x004fee0000001814 */
[----:B------:R-:W-:-:S02]  /*694d0*/  IMAD.MOV.U32 R24, RZ, RZ, R17 ;  /* 0x000000ffff187224 */ /* 0x000fc400078e0011 */
[----:B------:R-:W-:Y:S11]  /*694e0*/  IMAD.MOV.U32 R25, RZ, RZ, R16 ;  /* 0x000000ffff197224 */ /* 0x000ff600078e0010 */
[----:B------:R-:W-:Y:S03]  /*694f0*/  @!UPT UIADD3 URZ, URZ, URZ, URZ ;  /* 0x0000003f3f3ff290 */ /* 0x000fe6000fffe03f */
[----:B------:R-:W-:Y:S04]  /*69500*/  STL.64 [R1+0x990], R20 ;  /* 0x0009901401007387 */ /* 0x000fe80000100a00 */
[----:B------:R-:W-:Y:S04]  /*69510*/  STL.64 [R1+0x998], R22 ;  /* 0x0009981601007387 */ /* 0x000fe80000100a00 */
[----:B------:R-:W2:Y:S04]  /*69520*/  LDL.64 R16, [R1+0xa0] ;  /* 0x0000a00001107983 */ /* 0x000ea80000100a00 */
[----:B--2---:R-:W-:Y:S04]  /*69530*/  STL.64 [R1+0xd438], R16 ;  /* 0x00d4381001007387 */ /* 0x004fe80000100a00 */
[----:B------:R0:W-:Y:S04]  /*69540*/  STL.64 [R1+0xd3b0], R24 ;  /* 0x00d3b01801007387 */ /* 0x0001e80000100a00 */
[----:B0-----:R-:W2:Y:S04]  /*69550*/  LDL.64 R24, [R1+0x10] ;  /* 0x0000100001187983 */ /* 0x001ea80000100a00 */
[----:B--2---:R0:W-:Y:S04]  /*69560*/  STL.64 [R1+0xd3b8], R24 ;  /* 0x00d3b81801007387 */ /* 0x0041e80000100a00 */
[----:B0-----:R-:W2:Y:S04]  /*69570*/  LDL.64 R24, [R1+0x20] ;  /* 0x0000200001187983 */ /* 0x001ea80000100a00 */
[----:B--2---:R0:W-:Y:S04]  /*69580*/  STL.64 [R1+0xd3e0], R24 ;  /* 0x00d3e01801007387 */ /* 0x0041e80000100a00 */
[----:B0-----:R-:W2:Y:S04]  /*69590*/  LDL.64 R24, [R1+0x50] ;  /* 0x0000500001187983 */ /* 0x001ea80000100a00 */
[----:B--2---:R4:W-:Y:S02]  /*695a0*/  STL.64 [R1+0xd3f8], R24 ;  /* 0x00d3f81801007387 */ /* 0x0049e40000100a00 */
[----:B----4-:R-:W-:-:S02]  /*695b0*/  IMAD.MOV.U32 R24, RZ, RZ, R7 ;  /* 0x000000ffff187224 */ /* 0x010fc400078e0007 */
[----:B------:R-:W-:-:S05]  /*695c0*/  IMAD.MOV.U32 R25, RZ, RZ, R6 ;  /* 0x000000ffff197224 */ /* 0x000fca00078e0006 */
[----:B------:R0:W-:Y:S04]  /*695d0*/  STL.64 [R1+0xd408], R24 ;  /* 0x00d4081801007387 */ /* 0x0001e80000100a00 */
[----:B------:R-:W2:Y:S04]  /*695e0*/  LDL.LU.64 R20, [R1+0xd10] ;  /* 0x000d100001147983 */ /* 0x000ea80000300a00 */
[----:B------:R-:W4:Y:S01]  /*695f0*/  LDL.LU.64 R22, [R1+0xd18] ;  /* 0x000d180001167983 */ /* 0x000f220000300a00 */
[----:B0-----:R-:W-:Y:S02]  /*69600*/  IMAD.MOV.U32 R24, RZ, RZ, R2 ;  /* 0x000000ffff187224 */ /* 0x001fe400078e0002 */
[----:B------:R-:W-:Y:S01]  /*69610*/  IMAD.MOV.U32 R25, RZ, RZ, R0 ;  /* 0x000000ffff197224 */ /* 0x000fe200078e0000 */
[----:B----4-:R-:W-:Y:S04]  /*69620*/  STL.64 [R1+0xd448], R22 ;  /* 0x00d4481601007387 */ /* 0x010fe80000100a00 */
[----:B--2---:R0:W-:Y:S04]  /*69630*/  STL.64 [R1+0xd440], R20 ;  /* 0x00d4401401007387 */ /* 0x0041e80000100a00 */
[----:B0-----:R-:W2:Y:S04]  /*69640*/  LDL.LU.64 R20, [R1+0xd20] ;  /* 0x000d200001147983 */ /* 0x001ea80000300a00 */
[----:B------:R-:W2:Y:S04]  /*69650*/  LDL.LU.64 R22, [R1+0xd28] ;  /* 0x000d280001167983 */ /* 0x000ea80000300a00 */
[----:B------:R0:W-:Y:S04]  /*69660*/  STL.64 [R1+0xd420], R24 ;  /* 0x00d4201801007387 */ /* 0x0001e80000100a00 */
[----:B0-----:R-:W4:Y:S04]  /*69670*/  LDL.64 R24, [R1+0xc0] ;  /* 0x0000c00001187983 */ /* 0x001f280000100a00 */
[----:B------:R-:W-:Y:S04]  /*69680*/  STL.64 [R1+0xd388], R10 ;  /* 0x00d3880a01007387 */ /* 0x000fe80000100a00 */
[----:B------:R0:W-:Y:S04]  /*69690*/  STL.64 [R1+0xd380], R8 ;  /* 0x00d3800801007387 */ /* 0x0001e80000100a00 */
[----:B0-----:R-:W2:Y:S04]  /*696a0*/  LDL.64 R8, [R1+0x60] ;  /* 0x0000600001087983 */ /* 0x001ea80000100a00 */
[----:B--2---:R0:W-:Y:S04]  /*696b0*/  STL.64 [R1+0xd400], R8 ;  /* 0x00d4000801007387 */ /* 0x0041e80000100a00 */
[----:B0-----:R-:W2:Y:S04]  /*696c0*/  LDL.LU.64 R8, [R1+0x1440] ;  /* 0x0014400001087983 */ /* 0x001ea80000300a00 */
[----:B------:R-:W2:Y:S01]  /*696d0*/  LDL.LU.64 R10, [R1+0x1448] ;  /* 0x00144800010a7983 */ /* 0x000ea20000300a00 */
[----:B----4-:R-:W-:-:S02]  /*696e0*/  IMAD.MOV.U32 R7, RZ, RZ, R24 ;  /* 0x000000ffff077224 */ /* 0x010fc400078e0018 */
[----:B------:R-:W-:Y:S01]  /*696f0*/  IMAD.MOV.U32 R6, RZ, RZ, R25 ;  /* 0x000000ffff067224 */ /* 0x000fe200078e0019 */
[----:B--2---:R-:W-:Y:S11]  /*69700*/  HMMA.16816.F32 R8, R12, R24, R8 ;  /* 0x000000180c08723c */ /* 0x004ff60000001808 */
[----:B------:R-:W-:Y:S11]  /*69710*/  @!UPT UIADD3 URZ, URZ, URZ, URZ ;  /* 0x0000003f3f3ff290 */ /* 0x000ff6000fffe03f */
[----:B------:R-:W-:Y:S01]  /*69720*/  @!UPT UIADD3 URZ, URZ, URZ, URZ ;  /* 0x0000003f3f3ff290 */ /* 0x000fe2000fffe03f */
[----:B------:R0:W-:Y:S04]  /*69730*/  STL.64 [R1+0x980], R8 ;  /* 0x0009800801007387 */ /* 0x0001e80000100a00 */
[----:B------:R1:W-:Y:S04]  /*69740*/  STL.64 [R1+0x988], R10 ;  /* 0x0009880a01007387 */ /* 0x0003e80000100a00 */
[----:B------:R-:W2:Y:S04]  /*69750*/  LDL.LU.64 R24, [R1+0xd00] ;  /* 0x000d000001187983 */ /* 0x000ea80000300a00 */
[----:B------:R-:W2:Y:S04]  /*69760*/  LDL.LU.64 R26, [R1+0xd08] ;  /* 0x000d0800011a7983 */ /* 0x000ea80000300a00 */
[----:B0-----:R-:W4:Y:S04]  /*69770*/  LDL.LU.64 R8, [R1+0x640] ;  /* 0x0006400001087983 */ /* 0x001f280000300a00 */
[----:B-1----:R-:W2:Y:S01]  /*69780*/  LDL.LU.64 R10, [R1+0x648] ;  /* 0x00064800010a7983 */ /* 0x002ea20000300a00 */
[----:B---3--:R-:W-:-:S02]  /*69790*/  IMAD.MOV.U32 R16, RZ, RZ, R19 ;  /* 0x000000ffff107224 */ /* 0x008fc400078e0013 */
[----:B------:R-:W-:-:S07]  /*697a0*/  IMAD.MOV.U32 R17, RZ, RZ, R18 ;  /* 0x000000ffff117224 */ /* 0x000fce00078e0012 */
[C---:B------:R-:W-:Y:S01]  /*697b0*/  HMMA.16816.F32 R16, R12.reuse, R16, R20 ;  /* 0x000000100c10723c */ /* 0x040fe20000001814 */
[----:B--2---:R-:W-:Y:S04]  /*697c0*/  STL.64 [R1+0xd418], R10 ;  /* 0x00d4180a01007387 */ /* 0x004fe80000100a00 */
[----:B----4-:R0:W-:Y:S04]  /*697d0*/  STL.64 [R1+0xd410], R8 ;  /* 0x00d4100801007387 */ /* 0x0101e80000100a00 */
[----:B0-----:R-:W2:Y:S04]  /*697e0*/  LDL.LU.64 R8, [R1+0xcf0] ;  /* 0x000cf00001087983 */ /* 0x001ea80000300a00 */
[----:B------:R-:W2:Y:S04]  /*697f0*/  LDL.LU.64 R10, [R1+0xcf8] ;  /* 0x000cf800010a7983 */ /* 0x000ea80000300a00 */
[----:B------:R-:W-:Y:S04]  /*69800*/  STL.64 [R1+0xd3a8], R6 ;  /* 0x00d3a80601007387 */ /* 0x000fe80000100a00 */
[----:B------:R0:W-:Y:S04]  /*69810*/  STL.64 [R1+0xd3a0], R4 ;  /* 0x00d3a00401007387 */ /* 0x0001e80000100a00 */
[----:B0-----:R-:W3:Y:S04]  /*69820*/  LDL.LU.64 R4, [R1+0x630] ;  /* 0x0006300001047983 */ /* 0x001ee80000300a00 */
[----:B------:R-:W3:Y:S04]  /*69830*/  LDL.LU.64 R6, [R1+0x638] ;  /* 0x0006380001067983 */ /* 0x000ee80000300a00 */
[----:B------:R-:W4:Y:S04]  /*69840*/  LDL.LU.64 R22, [R1+0xd448] ;  /* 0x00d4480001167983 */ /* 0x000f280000300a00 */
[----:B------:R-:W4:Y:S04]  /*69850*/  LDL.LU.64 R20, [R1+0xd440] ;  /* 0x00d4400001147983 */ /* 0x000f280000300a00 */
[----:B------:R0:W-:Y:S04]  /*69860*/  STL.64 [R1+0x970], R16 ;  /* 0x0009701001007387 */ /* 0x0001e80000100a00 */
[----:B------:R-:W-:Y:S04]  /*69870*/  STL.64 [R1+0x978], R18 ;  /* 0x0009781201007387 */ /* 0x000fe80000100a00 */
[----:B0-----:R-:W4:Y:S02]  /*69880*/  LDL.LU.64 R16, [R1+0xd438] ;  /* 0x00d4380001107983 */ /* 0x001f240000300a00 */
[----:B----4-:R-:W-:Y:S11]  /*69890*/  HMMA.16816.F32 R20, R12, R16, R20 ;  /* 0x000000100c14723c */ /* 0x010ff60000001814 */
[----:B------:R-:W-:Y:S11]  /*698a0*/  @!UPT UIADD3 URZ, URZ, URZ, URZ ;  /* 0x0000003f3f3ff290 */ /* 0x000ff6000fffe03f */
[----:B------:R-:W-:Y:S01]  /*698b0*/  @!UPT UIADD3 URZ, URZ, URZ, URZ ;  /* 0x0000003f3f3ff290 */ /* 0x000fe2000fffe03f */
[----:B------:R0:W-:Y:S04]  /*698c0*/  STL.64 [R1+0x960], R20 ;  /* 0x0009601401007387 */ /* 0x0001e80000100a00 */
[----:B------:R1:W-:Y:S04]  /*698d0*/  STL.64 [R1+0x968], R22 ;  /* 0x0009681601007387 */ /* 0x0003e80000100a00 */
[----:B0-----:R-:W4:Y:S01]  /*698e0*/  LDL.LU.64 R20, [R1+0xd430] ;  /* 0x00d4300001147983 */ /* 0x001f220000300a00 */
[----:B-1----:R-:W-:Y:S02]  /*698f0*/  IMAD.MOV.U32 R23, RZ, RZ, R16 ;  /* 0x000000ffff177224 */ /* 0x002fe400078e0010 */
[----:B------:R-:W-:-:S02]  /*69900*/  IMAD.MOV.U32 R22, RZ, RZ, R17 ;  /* 0x000000ffff167224 */ /* 0x000fc400078e0011 */
[----:B------:R-:W2:Y:S04]  /*69910*/  LDL.LU.64 R16, [R1+0xd428] ;  /* 0x00d4280001107983 */ /* 0x000ea80000300a00 */
[----:B------:R-:W-:Y:S04]  /*69920*/  STL.64 [R1+0xd3f0], R22 ;  /* 0x00d3f01601007387 */ /* 0x000fe80000100a00 */
[----:B----4-:R0:W-:Y:S01]  /*69930*/  STL.64 [R1+0xd3e8], R20 ;  /* 0x00d3e81401007387 */ /* 0x0101e20000100a00 */
[C---:B--2---:R-:W-:Y:S03]  /*69940*/  HMMA.16816.F32 R16, R12.reuse, R16, R24 ;  /* 0x000000100c10723c */ /* 0x044fe60000001818 */
[----:B0-----:R-:W2:Y:S04]  /*69950*/  LDL.LU.64 R20, [R1+0x620] ;  /* 0x0006200001147983 */ /* 0x001ea80000300a00 */
[----:B------:R-:W2:Y:S04]  /*69960*/  LDL.LU.64 R22, [R1+0x628] ;  /* 0x0006280001167983 */ /* 0x000ea80000300a00 */
[----:B------:R-:W4:Y:S11]  /*69970*/  LDL.LU.64 R24, [R1+0xd420] ;  /* 0x00d4200001187983 */ /* 0x000f360000300a00 */
[----:B------:R-:W-:Y:S01]  /*69980*/  @!UPT UIADD3 URZ, URZ, URZ, URZ ;  /* 0x0000003f3f3ff290 */ /* 0x000fe2000fffe03f */
[----:B------:R0:W-:Y:S04]  /*69990*/  STL.64 [R1+0x950], R16 ;  /* 0x0009501001007387 */ /* 0x0001e80000100a00 */
[----:B------:R1:W-:Y:S04]  /*699a0*/  STL.64 [R1+0x958], R18 ;  /* 0x0009581201007387 */ /* 0x0003e80000100a00 */
[----:B0-----:R-:W2:Y:S04]  /*699b0*/  LDL.LU.64 R16, [R1+0x3b0] ;  /* 0x0003b00001107983 */ /* 0x001ea80000300a00 */
[----:B-1----:R-:W2:Y:S01]  /*699c0*/  LDL.LU.64 R18, [R1+0x3b8] ;  /* 0x0003b80001127983 */ /* 0x002ea20000300a00 */
[C---:B----4-:R-:W-:Y:S03]  /*699d0*/  HMMA.16816.F32 R24, R12.reuse, R24, R8 ;  /* 0x000000180c18723c */ /* 0x050fe60000001808 */
[----:B------:R-:W4:Y:S04]  /*699e0*/  LDL.LU.64 R10, [R1+0xd418] ;  /* 0x00d41800010a7983 */ /* 0x000f280000300a00 */
[----:B------:R-:W4:Y:S11]  /*699f0*/  LDL.LU.64 R8, [R1+0xd410] ;  /* 0x00d4100001087983 */ /* 0x000f360000300a00 */
[----:B------:R-:W-:Y:S05]  /*69a00*/  @!UPT UIADD3 URZ, URZ, URZ, URZ ;  /* 0x0000003f3f3ff290 */ /* 0x000fea000fffe03f */
[----:B------:R0:W-:Y:S04]  /*69a10*/  STL.64 [R1+0x940], R24 ;  /* 0x0009401801007387 */ /* 0x0001e80000100a00 */
[----:B------:R4:W-:Y:S04]  /*69a20*/  STL.64 [R1+0x948], R26 ;  /* 0x0009481a01007387 */ /* 0x0009e80000100a00 */
[----:B0-----:R-:W4:Y:S02]  /*69a30*/  LDL.LU.64 R24, [R1+0xd408] ;  /* 0x00d4080001187983 */ /* 0x001f240000300a00 */
[C---:B----4-:R-:W-:Y:S02]  /*69a40*/  HMMA.16816.F32 R24, R12.reuse, R24, R8 ;  /* 0x000000180c18723c */ /* 0x050fe40000001808 */
[----:B------:R-:W3:Y:S11]  /*69a50*/  LDL.LU.64 R8, [R1+0xd400] ;  /* 0x00d4000001087983 */ /* 0x000ef60000300a00 */
[----:B------:R-:W-:Y:S10]  /*69a60*/  @!UPT UIADD3 URZ, URZ, URZ, URZ ;  /* 0x0000003f3f3ff290 */ /* 0x000ff4000fffe03f */
[----:B------:R0:W-:Y:S04]  /*69a70*/  STL.64 [R1+0x930], R24 ;  /* 0x0009301801007387 */ /* 0x0001e80000100a00 */
[----:B------:R-:W-:Y:S04]  /*69a80*/  STL.64 [R1+0x938], R26 ;  /* 0x0009381a01007387 */ /* 0x000fe80000100a00 */
[----:B0-----:R-:W2:Y:S01]  /*69a90*/  LDL.LU.64 R24, [R1+0xd3f8] ;  /* 0x00d3f80001187983 */ /* 0x001ea20000300a00 */
[C---:B---3--:R-:W-:Y:S11]  /*69aa0*/  HMMA.16816.F32 R4, R12.reuse, R8, R4 ;  /* 0x000000080c04723c */ /* 0x048ff60000001804 */
[----:B------:R-:W-:Y:S11]  /*69ab0*/  @!UPT UIADD3 URZ, URZ, URZ, URZ ;  /* 0x0000003f3f3ff290 */ /* 0x000ff6000fffe03f */
[----:B------:R-:W-:Y:S01]  /*69ac0*/  @!UPT UIADD3 URZ, URZ, URZ, URZ ;  /* 0x0000003f3f3ff290 */ /* 0x000fe2000fffe03f */
[----:B------:R0:W-:Y:S04]  /*69ad0*/  STL.64 [R1+0x920], R4 ;  /* 0x0009200401007387 */ /* 0x0001e80000100a00 */
[----:B------:R1:W-:Y:S04]  /*69ae0*/  STL.64 [R1+0x928], R6 ;  /* 0x0009280601007387 */ /* 0x0003e80000100a00 */
[----:B0-----:R-:W3:Y:S04]  /*69af0*/  LDL.LU.64 R4, [R1+0x1800] ;  /* 0x0018000001047983 */ /* 0x001ee80000300a00 */
[----:B-1----:R-:W4:Y:S01]  /*69b00*/  LDL.LU.64 R6, [R1+0x1808] ;  /* 0x0018080001067983 */ /* 0x002f220000300a00 */
[----:B--2---:R-:W-:Y:S01]  /*69b10*/  HMMA.16816.F32 R20, R12, R24, R20 ;  /* 0x000000180c14723c */ /* 0x004fe20000001814 */
[----:B------:R-:W-:-:S02]  /*69b20*/  IMAD.MOV.U32 R2, RZ, RZ, R8 ;  /* 0x000000ffff027224 */ /* 0x000fc400078e0008 */
[----:B------:R-:W-:Y:S01]  /*69b30*/  IMAD.MOV.U32 R0, RZ, RZ, R9 ;  /* 0x000000ffff007224 */ /* 0x000fe200078e0009 */
[----:B----4-:R-:W-:Y:S04]  /*69b40*/  STL.64 [R1+0xd3c8], R6 ;  /* 0x00d3c80601007387 */ /* 0x010fe80000100a00 */
[----:B---3--:R0:W-:Y:S04]  /*69b50*/  STL.64 [R1+0xd3c0], R4 ;  /* 0x00d3c00401007387 */ /* 0x0081e80000100a00 */
[----:B0-----:R-:W2:Y:S04]  /*69b60*/  LDL.LU.64 R4, [R1+0x1820] ;  /* 0x0018200001047983 */ /* 0x001ea80000300a00 */
[----:B------:R-:W2:Y:S04]  /*69b70*/  LDL.LU.64 R6, [R1+0x1828] ;  /* 0x0018280001067983 */ /* 0x000ea80000300a00 */
[----:B------:R-:W3:Y:S04]  /*69b80*/  LDL.LU.64 R8, [R1+0x17f0] ;  /* 0x0017f00001087983 */ /* 0x000ee80000300a00 */
[----:B------:R-:W3:Y:S04]  /*69b90*/  LDL.LU.64 R10, [R1+0x17f8] ;  /* 0x0017f800010a7983 */ /* 0x000ee80000300a00 */
[----:B------:R-:W-:Y:S04]  /*69ba0*/  STL.64 [R1+0x910], R20 ;  /* 0x0009101401007387 */ /* 0x000fe80000100a00 */
[----:B------:R0:W-:Y:S04]  /*69bb0*/  STL.64 [R1+0x918], R22 ;  /* 0x0009181601007387 */ /* 0x0001e80000100a00 */
[----:B0-----:R-:W4:Y:S04]  /*69bc0*/  LDL.LU.64 R22, [R1+0xd3f0] ;  /* 0x00d3f00001167983 */ /* 0x001f280000300a00 */
[----:B------:R-:W2:Y:S01]  /*69bd0*/  LDL.LU.64 R20, [R1+0xd3e8] ;  /* 0x00d3e80001147983 */ /* 0x000ea20000300a00 */
[----:B------:R-:W-:-:S02]  /*69be0*/  IMAD.MOV.U32 R29, RZ, RZ, R24 ;  /* 0x000000ffff1d7224 */ /* 0x000fc400078e0018 */
[----:B------:R-:W-:Y:S02]  /*69bf0*/  IMAD.MOV.U32 R28, RZ, RZ, R25 ;  /* 0x000000ffff1c7224 */ /* 0x000fe400078e0019 */
[----:B------:R-:W3:Y:S01]  /*69c00*/  LDL.LU.64 R24, [R1+0xd3e0] ;  /* 0x00d3e00001187983 */ /* 0x000ee20000300a00 */
[----:B--2---:R-:W-:Y:S03]  /*69c10*/  HMMA.16816.F32 R12, R12, R20, R16 ;  /* 0x000000140c0c723c */ /* 0x004fe60000001810 */
[----:B------:R-:W2:Y:S04]  /*69c20*/  LDL.LU.64 R18, [R1+0xd3d8] ;  /* 0x00d3d80001127983 */ /* 0x000ea80000300a00 */
[----:B------:R-:W2:Y:S11]  /*69c30*/  LDL.LU.64 R16, [R1+0xd3d0] ;  /* 0x00d3d00001107983 */ /* 0x000eb60000300a00 */
[----:B------:R-:W-:Y:S05]  /*69c40*/  @!UPT UIADD3 URZ, URZ, URZ, URZ ;  /* 0x0000003f3f3ff290 */ /* 0x000fea000fffe03f */
[----:B------:R0:W-:Y:S04]  /*69c50*/  STL.64 [R1+0x2a0], R12 ;  /* 0x0002a00c01007387 */ /* 0x0001e80000100a00 */
[----:B------:R1:W-:Y:S04]  /*69c60*/  STL.64 [R1+0x2a8], R14 ;  /* 0x0002a80e01007387 */ /* 0x0003e80000100a00 */
[----:B0-----:R-:W4:Y:S04]  /*69c70*/  LDL.LU.64 R12, [R1+0x1810] ;  /* 0x00181000010c7983 */ /* 0x001f280000300a00 */
[----:B-1----:R-:W4:Y:S04]  /*69c80*/  LDL.LU.64 R14, [R1+0x1818] ;  /* 0x00181800010e7983 */ /* 0x002f280000300a00 */
[----:B------:R3:W-:Y:S02]  /*69c90*/  STL.64 [R1+0xd2f8], R20 ;  /* 0x00d2f81401007387 */ /* 0x0007e40000100a00 */
[----:B---3--:R-:W-:-:S02]  /*69ca0*/  IMAD.MOV.U32 R21, RZ, RZ, R24 ;  /* 0x000000ffff157224 */ /* 0x008fc400078e0018 */
[----:B------:R-:W-:Y:S01]  /*69cb0*/  IMAD.MOV.U32 R20, RZ, RZ, R25 ;  /* 0x000000ffff147224 */ /* 0x000fe200078e0019 */
[C---:B--2---:R-:W-:Y:S11]  /*69cc0*/  HMMA.16816.F32 R4, R16.reuse, R24, R4 ;  /* 0x000000181004723c */ /* 0x044ff60000001804 */
[----:B------:R-:W-:Y:S11]  /*69cd0*/  @!UPT UIADD3 URZ, URZ, URZ, URZ ;  /* 0x0000003f3f3ff290 */ /* 0x000ff6000fffe03f */
[----:B------:R-:W-:Y:S01]  /*69ce0*/  @!UPT UIADD3 URZ, URZ, URZ, URZ ;  /* 0x0000003f3f3ff290 */ /* 0x000fe2000fffe03f */
[----:B------:R-:W-:Y:S04]  /*69cf0*/  STL.64 [R1+0x1a0], R4 ;  /* 0x0001a00401007387 */ /* 0x000fe80000100a00 */
[----:B------:R0:W-:Y:S04]  /*69d00*/  STL.64 [R1+0x1a8], R6 ;  /* 0x0001a80601007387 */ /* 0x0001e80000100a00 */
[----:B0-----:R-:W2:Y:S04]  /*69d10*/  LDL.LU.64 R6, [R1+0xd3c8] ;  /* 0x00d3c80001067983 */ /* 0x001ea80000300a00 */
[----:B------:R-:W2:Y:S04]  /*69d20*/  LDL.LU.64 R4, [R1+0xd3c0] ;  /* 0x00d3c00001047983 */ /* 0x000ea80000300a00 */
[----:B------:R-:W3:Y:S04]  /*69d30*/  LDL.LU.64 R24, [R1+0xd3b8] ;  /* 0x00d3b80001187983 */ /* 0x000ee80000300a00 */
[----:B----4-:R-:W-:Y:S04]  /*69d40*/  STL.64 [R1+0xd360], R22 ;  /* 0x00d3601601007387 */ /* 0x010fe80000100a00 */
[----:B------:R0:W-:Y:S04]  /*69d50*/  STL.64 [R1+0xd358], R20 ;  /* 0x00d3581401007387 */ /* 0x0001e80000100a00 */
[----:B0-----:R-:W4:Y:S04]  /*69d60*/  LDL.LU.64 R20, [R1+0x13b0] ;  /* 0x0013b00001147983 */ /* 0x001f280000300a00 */
[----:B------:R-:W4:Y:S01]  /*69d70*/  LDL.LU.64 R22, [R1+0x13b8] ;  /* 0x0013b80001167983 */ /* 0x000f220000300a00 */
[C---:B---3--:R-:W-:Y:S11]  /*69d80*/  HMMA.16816.F32 R12, R16.reuse, R24, R12 ;  /* 0x00000018100c723c */ /* 0x048ff6000000180c */
[----:B------:R-:W-:Y:S11]  /*69d90*/  @!UPT UIADD3 URZ, URZ, URZ, URZ ;  /* 0x0000003f3f3ff290 */ /* 0x000ff6000fffe03f */
[----:B------:R-:W-:Y:S01]  /*69da0*/  @!UPT UIADD3 URZ, URZ, URZ, URZ ;  /* 0x0000003f3f3ff290 */ /* 0x000fe2000fffe03f */
[----:B------:R0:W-:Y:S04]  /*69db0*/  STL.64 [R1+0x190], R12 ;  /* 0x0001900c01007387 */ /* 0x0001e80000100a00 */
[----:B------:R-:W-:Y:S01]  /*69dc0*/  STL.64 [R1+0x198], R14 ;  /* 0x0001980e01007387 */ /* 0x000fe20000100a00 */
[----:B0-----:R-:W-:Y:S02]  /*69dd0*/  IMAD.MOV.U32 R13, RZ, RZ, R24 ;  /* 0x000000ffff0d7224 */ /* 0x001fe400078e0018 */
[----:B------:R-:W-:Y:S02]  /*69de0*/  IMAD.MOV.U32 R12, RZ, RZ, R25 ;  /* 0x000000ffff0c7224 */ /* 0x000fe400078e0019 */
[----:B------:R-:W2:Y:S02]  /*69df0*/  LDL.LU.64 R24, [R1+0xd3b0] ;  /* 0x00d3b00001187983 */ /* 0x000ea40000300a00 */
[C---:B--2---:R-:W-:Y:S02]  /*69e00*/  HMMA.16816.F32 R24, R16.reuse, R24, R4 ;  /* 0x000000181018723c */ /* 0x044fe40000001804 */
[----:B------:R-:W2:Y:S04]  /*69e10*/  LDL.LU.64 R6, [R1+0xd3a8] ;  /* 0x00d3a80001067983 */ /* 0x000ea80000300a00 */
[----:B------:R-:W4:Y:S11]  /*69e20*/  LDL.LU.64 R4, [R1+0xd3a0] ;  /* 0x00d3a00001047983 */ /* 0x000f360000300a00 */
[----:B------:R-:W-:Y:S06]  /*69e30*/  @!UPT UIADD3 URZ, URZ, URZ, URZ ;  /* 0x0000003f3f3ff290 */ /* 0x000fec000fffe03f */
[----:B------:R-:W-:Y:S04]  /*69e40*/  STL.64 [R1+0x180], R24 ;  /* 0x0001801801007387 */ /* 0x000fe80000100a00 */
[----:B------:R0:W-:Y:S04]  /*69e50*/  STL.64 [R1+0x188], R26 ;  /* 0x0001881a01007387 */ /* 0x0001e80000100a00 */
[----:B0-----:R-:W3:Y:S04]  /*69e60*/  LDL.LU.64 R26, [R1+0xd398] ;  /* 0x00d39800011a7983 */ /* 0x001ee80000300a00 */
        /* <DEDUP_REMOVED lines=10> */
[----:B0-----:R-:W3:Y:S04]  /*69f10*/  LDL.LU.64 R24, [R1+0x13e0] ;  /* 0x0013e00001187983 */ /* 0x001ee80000300a00 */
[----:B------:R-:W3:Y:S04]  /*69f20*/  LDL.LU.64 R26, [R1+0x13e8] ;  /* 0x0013e800011a7983 */ /* 0x000ee80000300a00 */
[----:B--2---:R-:W-:Y:S01]  /*69f30*/  STL.64 [R1+0xd330], R8 ;  /* 0x00d3300801007387 */ /* 0x004fe20000100a00 */
[C---:B---3--:R-:W-:Y:S11]  /*69f40*/  HMMA.16816.F32 R24, R16.reuse, R8, R24 ;  /* 0x000000081018723c */ /* 0x048ff60000001818 */
[----:B------:R-:W-:Y:S11]  /*69f50*/  @!UPT UIADD3 URZ, URZ, URZ, URZ ;  /* 0x0000003f3f3ff290 */ /* 0x000ff6000fffe03f */
[----:B------:R-:W-:Y:S01]  /*69f60*/  @!UPT UIADD3 URZ, URZ, URZ, URZ ;  /* 0x0000003f3f3ff290 */ /* 0x000fe2000fffe03f */
[----:B------:R0:W-:Y:S04]  /*69f70*/  STL.64 [R1+0x160], R24 ;  /* 0x0001601801007387 */ /* 0x0001e80000100a00 */
[----:B------:R-:W-:Y:S04]  /*69f80*/  STL.64 [R1+0x168], R26 ;  /* 0x0001681a01007387 */ /* 0x000fe80000100a00 */
[----:B0-----:R-:W2:Y:S01]  /*69f90*/  LDL.64 R24, [R1] ;  /* 0x0000000001187983 */ /* 0x001ea20000100a00 */
[----:B----4-:R-:W-:Y:S03]  /*69fa0*/  HMMA.16816.F32 R20, R16, R4, R20 ;  /* 0x000000041014723c */ /* 0x010fe60000001814 */
[----:B--2---:R-:W-:Y:S11]  /*69fb0*/  STL.64 [R1+0xd2b0], R24 ;  /* 0x00d2b01801007387 */ /* 0x004ff60000100a00 */
[----:B------:R-:W-:Y:S09]  /*69fc0*/  @!UPT UIADD3 URZ, URZ, URZ, URZ ;  /* 0x0000003f3f3ff290 */ /* 0x000ff2000fffe03f */
[----:B------:R0:W-:Y:S04]  /*69fd0*/  STL.64 [R1+0x150], R20 ;  /* 0x0001501401007387 */ /* 0x0001e80000100a00 */
[----:B------:R1:W-:Y:S04]  /*69fe0*/  STL.64 [R1+0x158], R22 ;  /* 0x0001581601007387 */ /* 0x0003e80000100a00 */
[----:B0-----:R-:W2:Y:S04]  /*69ff0*/  LDL.LU.64 R20, [R1+0x13c0] ;  /* 0x0013c00001147983 */ /* 0x001ea80000300a00 */
[----:B-1----:R-:W3:Y:S04]  /*6a000*/  LDL.LU.64 R22, [R1+0x13c8] ;  /* 0x0013c80001167983 */ /* 0x002ee80000300a00 */
[----:B---3--:R-:W-:Y:S04]  /*6a010*/  STL.64 [R1+0xd370], R22 ;  /* 0x00d3701601007387 */ /* 0x008fe80000100a00 */
[----:B--2---:R0:W-:Y:S04]  /*6a020*/  STL.64 [R1+0xd368], R20 ;  /* 0x00d3681401007387 */ /* 0x0041e80000100a00 */
[----:B------:R-:W2:Y:S01]  /*6a030*/  LDL.LU.64 R8, [R1+0x500] ;  /* 0x0005000001087983 */ /* 0x000ea20000300a00 */
[----:B0-----:R-:W-:-:S02]  /*6a040*/  IMAD.MOV.U32 R20, RZ, RZ, R11 ;  /* 0x000000ffff147224 */ /* 0x001fc400078e000b */
[----:B------:R-:W-:Y:S02]  /*6a050*/  IMAD.MOV.U32 R21, RZ, RZ, R10 ;  /* 0x000000ffff157224 */ /* 0x000fe400078e000a */
[----:B------:R-:W3:Y:S04]  /*6a060*/  LDL.LU.64 R10, [R1+0x508] ;  /* 0x00050800010a7983 */ /* 0x000ee80000300a00 */
[----:B---3--:R-:W-:Y:S04]  /*6a070*/  STL.64 [R1+0xd340], R10 ;  /* 0x00d3400a01007387 */ /* 0x008fe80000100a00 */
[----:B--2---:R0:W-:Y:S04]  /*6a080*/  STL.64 [R1+0xd338], R8 ;  /* 0x00d3380801007387 */ /* 0x0041e80000100a00 */
[----:B0-----:R-:W2:Y:S01]  /*6a090*/  LDL.64 R8, [R1+0xb0] ;  /* 0x0000b00001087983 */ /* 0x001ea20000100a00 */
[----:B------:R-:W-:-:S02]  /*6a0a0*/  IMAD.MOV.U32 R24, RZ, RZ, R13 ;  /* 0x000000ffff187224 */ /* 0x000fc400078e000d */
[----:B------:R-:W-:Y:S02]  /*6a0b0*/  IMAD.MOV.U32 R25, RZ, RZ, R12 ;  /* 0x000000ffff197224 */ /* 0x000fe400078e000c */
[----:B------:R-:W0:Y:S04]  /*6a0c0*/  LDSM.16.MT88.4 R12, [R3+0x80] ;  /* 0x00008000030c783b */ /* 0x000e280000004200 */
[----:B--2---:R1:W-:Y:S04]  /*6a0d0*/  STL.64 [R1+0xd378], R8 ;  /* 0x00d3780801007387 */ /* 0x0043e80000100a00 */
[----:B-1----:R-:W2:Y:S04]  /*6a0e0*/  LDL.LU.64 R8, [R1+0x13d0] ;  /* 0x0013d00001087983 */ /* 0x002ea80000300a00 */
[----:B------:R-:W2:Y:S04]  /*6a0f0*/  LDL.LU.64 R10, [R1+0x13d8] ;  /* 0x0013d800010a7983 */ /* 0x000ea80000300a00 */
[----:B------:R1:W-:Y:S04]  /*6a100*/  STL.64 [R1+0xd2c8], R24 ;  /* 0x00d2c81801007387 */ /* 0x0003e80000100a00 */
[----:B------:R3:W-:Y:S01]  /*6a110*/  STL.64 [R1+0xd280], R4 ;  /* 0x00d2800401007387 */ /* 0x0007e20000100a00 */
[----:B-1----:R-:W-:-:S02]  /*6a120*/  IMAD.MOV.U32 R24, RZ, RZ, R7 ;  /* 0x000000ffff187224 */ /* 0x002fc400078e0007 */
[----:B------:R-:W-:Y:S01]  /*6a130*/  IMAD.MOV.U32 R25, RZ, RZ, R6 ;  /* 0x000000ffff197224 */ /* 0x000fe200078e0006 */
[----:B---3--:R-:W3:Y:S04]  /*6a140*/  LDL.LU.64 R4, [R1+0x4f0] ;  /* 0x0004f00001047983 */ /* 0x008ee80000300a00 */
[----:B------:R-:W4:Y:S01]  /*6a150*/  LDL.LU.64 R6, [R1+0x4f8] ;  /* 0x0004f80001067983 */ /* 0x000f220000300a00 */
[C---:B--2---:R-:W-:Y:S03]  /*6a160*/  HMMA.16816.F32 R20, R16.reuse, R20, R8 ;  /* 0x000000141014723c */ /* 0x044fe60000001808 */
[----:B----4-:R-:W-:Y:S04]  /*6a170*/  STL.64 [R1+0xd350], R6 ;  /* 0x00d3500601007387 */ /* 0x010fe80000100a00 */
[----:B---3--:R1:W-:Y:S04]  /*6a180*/  STL.64 [R1+0xd348], R4 ;  /* 0x00d3480401007387 */ /* 0x0083e80000100a00 */
[----:B-1----:R-:W2:Y:S04]  /*6a190*/  LDL.LU.64 R4, [R1+0x610] ;  /* 0x0006100001047983 */ /* 0x002ea80000300a00 */
[----:B------:R-:W2:Y:S04]  /*6a1a0*/  LDL.LU.64 R6, [R1+0x618] ;  /* 0x0006180001067983 */ /* 0x000ea80000300a00 */
[----:B0-----:R-:W-:Y:S04]  /*6a1b0*/  STL.64 [R1+0xd218], R14 ;  /* 0x00d2180e01007387 */ /* 0x001fe80000100a00 */
[----:B------:R0:W-:Y:S04]  /*6a1c0*/  STL.64 [R1+0xd210], R12 ;  /* 0x00d2100c01007387 */ /* 0x0001e80000100a00 */
[----:B0-----:R-:W3:Y:S04]  /*6a1d0*/  LDL.64 R12, [R1+0x90] ;  /* 0x00009000010c7983 */ /* 0x001ee80000100a00 */
[----:B------:R-:W2:Y:S04]  /*6a1e0*/  LDL.LU.64 R8, [R1+0xd378] ;  /* 0x00d3780001087983 */ /* 0x000ea80000300a00 */
[----:B------:R-:W-:Y:S04]  /*6a1f0*/  STL.64 [R1+0x900], R20 ;  /* 0x0009001401007387 */ /* 0x000fe80000100a00 */
[----:B------:R0:W-:Y:S04]  /*6a200*/  STL.64 [R1+0x908], R22 ;  /* 0x0009081601007387 */ /* 0x0001e80000100a00 */
[----:B0-----:R-:W4:Y:S04]  /*6a210*/  LDL.LU.64 R22, [R1+0xd370] ;  /* 0x00d3700001167983 */ /* 0x001f280000300a00 */
[----:B------:R-:W4:Y:S02]  /*6a220*/  LDL.LU.64 R20, [R1+0xd368] ;  /* 0x00d3680001147983 */ /* 0x000f240000300a00 */
[C---:B----4-:R-:W-:Y:S02]  /*6a230*/  HMMA.16816.F32 R24, R16.reuse, R24, R20 ;  /* 0x000000181018723c */ /* 0x050fe40000001814 */
[----:B------:R-:W4:Y:S04]  /*6a240*/  LDL.LU.64 R22, [R1+0xd360] ;  /* 0x00d3600001167983 */ /* 0x000f280000300a00 */
[----:B------:R-:W3:Y:S02]  /*6a250*/  LDL.LU.64 R20, [R1+0xd358] ;  /* 0x00d3580001147983 */ /* 0x000ee40000300a00 */
[----:B--2---:R-:W-:Y:S01]  /*6a260*/  HMMA.16816.F32 R4, R16, R8, R4 ;  /* 0x000000081004723c */ /* 0x004fe20000001804 */
[----:B------:R-:W-:Y:S11]  /*6a270*/  IMAD.MOV.U32 R15, RZ, RZ, R8 ;  /* 0x000000ffff0f7224 */ /* 0x000ff600078e0008 */
[----:B------:R-:W-:Y:S03]  /*6a280*/  @!UPT UIADD3 URZ, URZ, URZ, URZ ;  /* 0x0000003f3f3ff290 */ /* 0x000fe6000fffe03f */
[----:B------:R3:W-:Y:S04]  /*6a290*/  STL.64 [R1+0x8f0], R24 ;  /* 0x0008f01801007387 */ /* 0x0007e80000100a00 */
[----:B------:R-:W-:Y:S01]  /*6a2a0*/  STL.64 [R1+0x8f8], R26 ;  /* 0x0008f81a01007387 */ /* 0x000fe20000100a00 */
[----:B------:R-:W-:Y:S02]  /*6a2b0*/  IMAD.MOV.U32 R14, RZ, RZ, R9 ;  /* 0x000000ffff0e7224 */ /* 0x000fe400078e0009 */
[----:B---3--:R-:W-:Y:S02]  /*6a2c0*/  IMAD.MOV.U32 R24, RZ, RZ, R21 ;  /* 0x000000ffff187224 */ /* 0x008fe400078e0015 */
[----:B------:R-:W-:Y:S02]  /*6a2d0*/  IMAD.MOV.U32 R25, RZ, RZ, R20 ;  /* 0x000000ffff197224 */ /* 0x000fe400078e0014 */
[----:B------:R-:W-:-:S02]  /*6a2e0*/  IMAD.MOV.U32 R20, RZ, RZ, R29 ;  /* 0x000000ffff147224 */ /* 0x000fc400078e001d */
[----:B------:R-:W-:-:S05]  /*6a2f0*/  IMAD.MOV.U32 R21, RZ, RZ, R28 ;  /* 0x000000ffff157224 */ /* 0x000fca00078e001c */
[----:B------:R-:W-:Y:S04]  /*6a300*/  STL.64 [R1+0xd310], R20 ;  /* 0x00d3101401007387 */ /* 0x000fe80000100a00 */
[----:B------:R0:W-:Y:S04]  /*6a310*/  STL.64 [R1+0xd2f0], R24 ;  /* 0x00d2f01801007387 */ /* 0x0001e80000100a00 */
[----:B0-----:R-:W2:Y:S04]  /*6a320*/  LDL.64 R24, [R1+0x80] ;  /* 0x0000800001187983 */ /* 0x001ea80000100a00 */
[----:B------:R-:W-:Y:S04]  /*6a330*/  STL.64 [R1+0x8e0], R4 ;  /* 0x0008e00401007387 */ /* 0x000fe80000100a00 */
[----:B------:R0:W-:Y:S04]  /*6a340*/  STL.64 [R1+0x8e8], R6 ;  /* 0x0008e80601007387 */ /* 0x0001e80000100a00 */
[----:B0-----:R-:W3:Y:S04]  /*6a350*/  LDL.LU.64 R6, [R1+0xd350] ;  /* 0x00d3500001067983 */ /* 0x001ee80000300a00 */
[----:B------:R-:W3:Y:S04]  /*6a360*/  LDL.LU.64 R4, [R1+0xd348] ;  /* 0x00d3480001047983 */ /* 0x000ee80000300a00 */
[----:B------:R-:W2:Y:S04]  /*6a370*/  LDL.LU.64 R10, [R1+0xd340] ;  /* 0x00d34000010a7983 */ /* 0x000ea80000300a00 */
[----:B------:R-:W2:Y:S01]  /*6a380*/  LDL.LU.64 R8, [R1+0xd338] ;  /* 0x00d3380001087983 */ /* 0x000ea20000300a00 */
[----:B----4-:R-:W-:-:S02]  /*6a390*/  IMAD.MOV.U32 R20, RZ, RZ, R23 ;  /* 0x000000ffff147224 */ /* 0x010fc400078e0017 */
[----:B------:R-:W-:-:S07]  /*6a3a0*/  IMAD.MOV.U32 R21, RZ, RZ, R22 ;  /* 0x000000ffff157224 */ /* 0x000fce00078e0016 */
[C---:B--2---:R-:W-:Y:S01]  /*6a3b0*/  HMMA.16816.F32 R20, R16.reuse, R20, R8 ;  /* 0x000000141014723c */ /* 0x044fe20000001808 */
[----:B------:R-:W2:Y:S11]  /*6a3c0*/  LDL.LU.64 R8, [R1+0xd330] ;  /* 0x00d3300001087983 */ /* 0x000eb60000300a00 */
[----:B------:R-:W-:Y:S11]  /*6a3d0*/  @!UPT UIADD3 URZ, URZ, URZ, URZ ;  /* 0x0000003f3f3ff290 */ /* 0x000ff6000fffe03f */
[----:B------:R-:W-:Y:S04]  /*6a3e0*/  STL.64 [R1+0x8d0], R20 ;  /* 0x0008d01401007387 */ /* 0x000fe80000100a00 */
[----:B------:R3:W-:Y:S02]  /*6a3f0*/  STL.64 [R1+0x8d8], R22 ;  /* 0x0008d81601007387 */ /* 0x0007e40000100a00 */
[----:B---3--:R-:W-:Y:S02]  /*6a400*/  HMMA.16816.F32 R20, R16, R12, R4 ;  /* 0x0000000c1014723c */ /* 0x008fe40000001804 */
[----:B------:R-:W3:Y:S11]  /*6a410*/  LDL.64 R4, [R1+0x70] ;  /* 0x0000700001047983 */ /* 0x000ef60000100a00 */
[----:B------:R-:W-:Y:S10]  /*6a420*/  @!UPT UIADD3 URZ, URZ, URZ, URZ ;  /* 0x0000003f3f3ff290 */ /* 0x000ff4000fffe03f */
[----:B------:R0:W-:Y:S04]  /*6a430*/  STL.64 [R1+0x8c0], R20 ;  /* 0x0008c01401007387 */ /* 0x0001e80000100a00 */
[----:B------:R-:W-:Y:S01]  /*6a440*/  STL.64 [R1+0x8c8], R22 ;  /* 0x0008c81601007387 */ /* 0x000fe20000100a00 */
[----:B0-----:R-:W-:Y:S02]  /*6a450*/  IMAD.MOV.U32 R20, RZ, RZ, R2 ;  /* 0x000000ffff147224 */ /* 0x001fe400078e0002 */
[----:B------:R-:W-:-:S05]  /*6a460*/  IMAD.MOV.U32 R21, RZ, RZ, R0 ;  /* 0x000000ffff157224 */ /* 0x000fca00078e0000 */
[----:B------:R0:W-:Y:S04]  /*6a470*/  STL.64 [R1+0xd328], R20 ;  /* 0x00d3281401007387 */ /* 0x0001e80000100a00 */
[----:B0-----:R-:W4:Y:S04]  /*6a480*/  LDL.LU.64 R20, [R1+0x4e0] ;  /* 0x0004e00001147983 */ /* 0x001f280000300a00 */
[----:B------:R-:W4:Y:S04]  /*6a490*/  LDL.LU.64 R22, [R1+0x4e8] ;  /* 0x0004e80001167983 */ /* 0x000f280000300a00 */
[----:B------:R-:W-:Y:S04]  /*6a4a0*/  STL.64 [R1+0xd258], R12 ;  /* 0x00d2580c01007387 */ /* 0x000fe80000100a00 */
[----:B------:R4:W-:Y:S01]  /*6a4b0*/  STL.64 [R1+0xd288], R14 ;  /* 0x00d2880e01007387 */ /* 0x0009e20000100a00 */
[----:B------:R-:W-:-:S02]  /*6a4c0*/  IMAD.MOV.U32 R11, RZ, RZ, R24 ;  /* 0x000000ffff0b7224 */ /* 0x000fc400078e0018 */
[----:B------:R-:W-:Y:S01]  /*6a4d0*/  IMAD.MOV.U32 R10, RZ, RZ, R25 ;  /* 0x000000ffff0a7224 */ /* 0x000fe200078e0019 */
[C---:B----4-:R-:W-:Y:S11]  /*6a4e0*/  HMMA.16816.F32 R12, R16.reuse, R24, R20 ;  /* 0x00000018100c723c */ /* 0x050ff60000001814 */
[----:B------:R-:W-:Y:S11]  /*6a4f0*/  @!UPT UIADD3 URZ, URZ, URZ, URZ ;  /* 0x0000003f3f3ff290 */ /* 0x000ff6000fffe03f */
[----:B------:R-:W-:Y:S01]  /*6a500*/  @!UPT UIADD3 URZ, URZ, URZ, URZ ;  /* 0x0000003f3f3ff290 */ /* 0x000fe2000fffe03f */
[----:B------:R-:W-:Y:S04]  /*6a510*/  STL.64 [R1+0x8b0], R12 ;  /* 0x0008b00c01007387 */ /* 0x000fe80000100a00 */
[----:B------:R-:W-:Y:S04]  /*6a520*/  STL.64 [R1+0x8b8], R14 ;  /* 0x0008b80e01007387 */ /* 0x000fe80000100a00 */
[----:B------:R-:W3:Y:S04]  /*6a530*/  LDL.LU.64 R20, [R1+0x4d0] ;  /* 0x0004d00001147983 */ /* 0x000ee80000300a00 */
[----:B------:R-:W3:Y:S04]  /*6a540*/  LDL.LU.64 R22, [R1+0x4d8] ;  /* 0x0004d80001167983 */ /* 0x000ee80000300a00 */
[----:B------:R-:W4:Y:S04]  /*6a550*/  LDL.LU.64 R24, [R1+0x390] ;  /* 0x0003900001187983 */ /* 0x000f280000300a00 */
[----:B------:R-:W2:Y:S04]  /*6a560*/  LDL.LU.64 R26, [R1+0x398] ;  /* 0x00039800011a7983 */ /* 0x000ea80000300a00 */
[----:B--2---:R-:W-:Y:S04]  /*6a570*/  STL.64 [R1+0xd308], R26 ;  /* 0x00d3081a01007387 */ /* 0x004fe80000100a00 */
[----:B----4-:R0:W-:Y:S04]  /*6a580*/  STL.64 [R1+0xd300], R24 ;  /* 0x00d3001801007387 */ /* 0x0101e80000100a00 */
[----:B0-----:R-:W2:Y:S04]  /*6a590*/  LDL.LU.64 R24, [R1+0x4b0] ;  /* 0x0004b00001187983 */ /* 0x001ea80000300a00 */
[----:B------:R-:W4:Y:S04]  /*6a5a0*/  LDL.LU.64 R26, [R1+0x4b8] ;  /* 0x0004b800011a7983 */ /* 0x000f280000300a00 */
[----:B----4-:R-:W-:Y:S04]  /*6a5b0*/  STL.64 [R1+0xd320], R26 ;  /* 0x00d3201a01007387 */ /* 0x010fe80000100a00 */
[----:B--2---:R0:W-:Y:S04]  /*6a5c0*/  STL.64 [R1+0xd318], R24 ;  /* 0x00d3181801007387 */ /* 0x0041e80000100a00 */
[----:B0-----:R-:W2:Y:S04]  /*6a5d0*/  LDL.LU.64 R24, [R1+0x4c0] ;  /* 0x0004c00001187983 */ /* 0x001ea80000300a00 */
[----:B------:R-:W2:Y:S04]  /*6a5e0*/  LDL.LU.64 R26, [R1+0x4c8] ;  /* 0x0004c800011a7983 */ /* 0x000ea80000300a00 */
[----:B------:R-:W-:Y:S04]  /*6a5f0*/  STL.64 [R1+0xd2a8], R10 ;  /* 0x00d2a80a01007387 */ /* 0x000fe80000100a00 */
[----:B------:R0:W-:Y:S04]  /*6a600*/  STL.64 [R1+0xd2a0], R8 ;  /* 0x00d2a00801007387 */ /* 0x0001e80000100a00 */
[----:B0-----:R-:W4:Y:S04]  /*6a610*/  LDL.LU.64 R8, [R1+0x1b40] ;  /* 0x001b400001087983 */ /* 0x001f280000300a00 */
[----:B------:R-:W2:Y:S01]  /*6a620*/  LDL.LU.64 R10, [R1+0x1b48] ;  /* 0x001b4800010a7983 */ /* 0x000ea20000300a00 */
[----:B---3--:R-:W-:Y:S03]  /*6a630*/  HMMA.16816.F32 R20, R16, R4, R20 ;  /* 0x000000041014723c */ /* 0x008fe60000001814 */
[----:B--2---:R-:W-:Y:S04]  /*6a640*/  STL.64 [R1+0xd2c0], R10 ;  /* 0x00d2c00a01007387 */ /* 0x004fe80000100a00 */
        /* <DEDUP_REMOVED lines=13> */
[----:B------:R-:W-:Y:S02]  /*6a720*/  IMAD.MOV.U32 R28, RZ, RZ, R5 ;  /* 0x000000ffff1c7224 */ /* 0x000fe400078e0005 */
[----:B------:R-:W4:Y:S04]  /*6a730*/  LDL.LU.64 R4, [R1+0x1740] ;  /* 0x0017400001047983 */ /* 0x000f280000300a00 */
[----:B------:R-:W4:Y:S01]  /*6a740*/  LDL.LU.64 R6, [R1+0x1748] ;  /* 0x0017480001067983 */ /* 0x000f220000300a00 */
[C---:B-1----:R-:W-:Y:S03]  /*6a750*/  HMMA.16816.F32 R20, R16.reuse, R20, R24 ;  /* 0x000000141014723c */ /* 0x042fe60000001818 */
        /* <DEDUP_REMOVED lines=11> */
[----:B------:R1:W-:Y:S04]  /*6a810*/  STL.64 [R1+0x888], R22 ;  /* 0x0008881601007387 */ /* 0x0003e80000100a00 */
[----:B0-----:R-:W2:Y:S02]  /*6a820*/  LDL.LU.64 R20, [R1+0xd2f8] ;  /* 0x00d2f80001147983 */ /* 0x001ea40000300a00 */
[----:B--2---:R-:W-:Y:S02]  /*6a830*/  HMMA.16816.F32 R16, R16, R20, R24 ;  /* 0x000000141010723c */ /* 0x004fe40000001818 */
[----:B------:R-:W2:Y:S04]  /*6a840*/  LDL.LU.64 R24, [R1+0xd2f0] ;  /* 0x00d2f00001187983 */ /* 0x000ea80000300a00 */
[----:B-1----:R-:W2:Y:S04]  /*6a850*/  LDL.LU.64 R22, [R1+0xd2e8] ;  /* 0x00d2e80001167983 */ /* 0x002ea80000300a00 */
[----:B------:R-:W2:Y:S11]  /*6a860*/  LDL.LU.64 R20, [R1+0xd2e0] ;  /* 0x00d2e00001147983 */ /* 0x000eb60000300a00 */
[----:B------:R-:W-:Y:S02]  /*6a870*/  @!UPT UIADD3 URZ, URZ, URZ, URZ ;  /* 0x0000003f3f3ff290 */ /* 0x000fe4000fffe03f */
        /* <DEDUP_REMOVED lines=25> */
[----:B------:R-:W4:Y:S04]  /*6aa10*/  LDL.LU.64 R8, [R1+0xd2a0] ;  /* 0x00d2a00001087983 */ /* 0x000f280000300a00 */
[----:B------:R-:W2:Y:S04]  /*6aa20*/  LDL.LU.64 R26, [R1+0xd298] ;  /* 0x00d29800011a7983 */ /* 0x000ea80000300a00 */
[----:B------:R-:W3:Y:S01]  /*6aa30*/  LDL.LU.64 R24, [R1+0xd290] ;  /* 0x00d2900001187983 */ /* 0x000ee20000300a00 */
[C---:B----4-:R-:W-:Y:S08]  /*6aa40*/  HMMA.16816.F32 R4, R20.reuse, R8, R4 ;  /* 0x000000081404723c */ /* 0x050ff00000001804 */
[C---:B---3--:R-:W-:Y:S11]  /*6aa50*/  HMMA.16816.F32 R12, R20.reuse, R24, R12 ;  /* 0x00000018140c723c */ /* 0x048ff6000000180c */
[----:B------:R-:W-:Y:S11]  /*6aa60*/  @!UPT UIADD3 URZ, URZ, URZ, URZ ;  /* 0x0000003f3f3ff290 */ /* 0x000ff6000fffe03f */
[----:B------:R-:W-:Y:S01]  /*6aa70*/  @!UPT UIADD3 URZ, URZ, URZ, URZ ;  /* 0x0000003f3f3ff290 */ /* 0x000fe2000fffe03f */
[----:B------:R-:W-:Y:S04]  /*6aa80*/  STL.64 [R1+0x7d0], R12 ;  /* 0x0007d00c01007387 */ /* 0x000fe80000100a00 */
[----:B------:R0:W-:Y:S04]  /*6aa90*/  STL.64 [R1+0x7d8], R14 ;  /* 0x0007d80e01007387 */ /* 0x0001e80000100a00 */
[----:B0-----:R-:W3:Y:S04]  /*6aaa0*/  LDL.LU.64 R14, [R1+0xd288] ;  /* 0x00d28800010e7983 */ /* 0x001ee80000300a00 */
[----:B--2---:R-:W-:Y:S04]  /*6aab0*/  STL.64 [R1+0xd1e8], R26 ;  /* 0x00d1e81a01007387 */ /* 0x004fe80000100a00 */
[----:B------:R0:W-:Y:S04]  /*6aac0*/  STL.64 [R1+0xd1e0], R24 ;  /* 0x00d1e01801007387 */ /* 0x0001e80000100a00 */
[----:B0-----:R-:W2:Y:S04]  /*6aad0*/  LDL R24, [R1+0x30] ;  /* 0x0000300001187983 */ /* 0x001ea80000100800 */
[----:B------:R-:W2:Y:S04]  /*6aae0*/  LDL R25, [R1+0x34] ;  /* 0x0000340001197983 */ /* 0x000ea80000100800 */
[----:B------:R0:W-:Y:S04]  /*6aaf0*/  STL.64 [R1+0x7c0], R4 ;  /* 0x0007c00401007387 */ /* 0x0001e80000100a00 */
[----:B------:R-:W-:Y:S04]  /*6ab00*/  STL.64 [R1+0x7c8], R6 ;  /* 0x0007c80601007387 */ /* 0x000fe80000100a00 */
[----:B0-----:R-:W4:Y:S04]  /*6ab10*/  LDL.LU.64 R4, [R1+0xd280] ;  /* 0x00d2800001047983 */ /* 0x001f280000300a00 */
[----:B------:R-:W-:Y:S01]  /*6ab20*/  STL.64 [R1+0xd208], R8 ;  /* 0x00d2080801007387 */ /* 0x000fe20000100a00 */
[----:B----4-:R-:W-:Y:S03]  /*6ab30*/  HMMA.16816.F32 R16, R20, R4, R16 ;  /* 0x000000041410723c */ /* 0x010fe60000001810 */
[----:B------:R0:W-:Y:S04]  /*6ab40*/  STL.64 [R1+0xd260], R4 ;  /* 0x00d2600401007387 */ /* 0x0001e80000100a00 */
[----:B0-----:R-:W2:Y:S11]  /*6ab50*/  LDL.LU.64 R4, [R1+0x1730] ;  /* 0x0017300001047983 */ /* 0x001eb60000300a00 */
[----:B------:R-:W-:Y:S05]  /*6ab60*/  @!UPT UIADD3 URZ, URZ, URZ, URZ ;  /* 0x0000003f3f3ff290 */ /* 0x000fea000fffe03f */
[----:B------:R-:W-:Y:S04]  /*6ab70*/  STL.64 [R1+0x7b0], R16 ;  /* 0x0007b01001007387 */ /* 0x000fe80000100a00 */
[----:B------:R-:W-:Y:S04]  /*6ab80*/  STL.64 [R1+0x7b8], R18 ;  /* 0x0007b81201007387 */ /* 0x000fe80000100a00 */
[----:B------:R-:W2:Y:S04]  /*6ab90*/  LDL.LU.64 R6, [R1+0x1738] ;  /* 0x0017380001067983 */ /* 0x000ea80000300a00 */
[----:B------:R-:W4:Y:S04]  /*6aba0*/  LDL.64 R12, [R1+0xa0] ;  /* 0x0000a000010c7983 */ /* 0x000f280000100a00 */
[----:B------:R-:W0:Y:S04]  /*6abb0*/  LDSM.16.MT88.4 R16, [R3+0x100] ;  /* 0x000100000310783b */ /* 0x000e280000004200 */
[----:B----4-:R3:W-:Y:S04]  /*6abc0*/  STL.64 [R1+0xd268], R12 ;  /* 0x00d2680c01007387 */ /* 0x0107e80000100a00 */
[----:B------:R-:W4:Y:S01]  /*6abd0*/  LDL.64 R8, [R1+0x60] ;  /* 0x0000600001087983 */ /* 0x000f220000100a00 */
[----:B---3--:R-:W-:-:S02]  /*6abe0*/  IMAD.MOV.U32 R12, RZ, RZ, R15 ;  /* 0x000000ffff0c7224 */ /* 0x008fc400078e000f */
[----:B------:R-:W-:Y:S01]  /*6abf0*/  IMAD.MOV.U32 R13, RZ, RZ, R14 ;  /* 0x000000ffff0d7224 */ /* 0x000fe200078e000e */
[----:B----4-:R1:W-:Y:S04]  /*6ac00*/  STL.64 [R1+0xd230], R8 ;  /* 0x00d2300801007387 */ /* 0x0103e80000100a00 */
[----:B------:R3:W-:Y:S01]  /*6ac10*/  STL.64 [R1+0xd278], R12 ;  /* 0x00d2780c01007387 */ /* 0x0007e20000100a00 */
[----:B-1----:R-:W-:Y:S02]  /*6ac20*/  IMAD.MOV.U32 R8, RZ, RZ, R29 ;  /* 0x000000ffff087224 */ /* 0x002fe400078e001d */
[----:B------:R-:W-:-:S05]  /*6ac30*/  IMAD.MOV.U32 R9, RZ, RZ, R28 ;  /* 0x000000ffff097224 */ /* 0x000fca00078e001c */
[----:B------:R1:W-:Y:S04]  /*6ac40*/  STL.64 [R1+0xd240], R8 ;  /* 0x00d2400801007387 */ /* 0x0003e80000100a00 */
[----:B---3--:R-:W3:Y:S04]  /*6ac50*/  LDL.LU.64 R12, [R1+0x1720] ;  /* 0x00172000010c7983 */ /* 0x008ee80000300a00 */
[----:B------:R-:W3:Y:S01]  /*6ac60*/  LDL.LU.64 R14, [R1+0x1728] ;  /* 0x00172800010e7983 */ /* 0x000ee20000300a00 */
[----:B-1----:R-:W-:Y:S02]  /*6ac70*/  IMAD.MOV.U32 R8, RZ, RZ, R11 ;  /* 0x000000ffff087224 */ /* 0x002fe400078e000b */
[----:B------:R-:W-:-:S05]  /*6ac80*/  IMAD.MOV.U32 R9, RZ, RZ, R10 ;  /* 0x000000ffff097224 */ /* 0x000fca00078e000a */
[----:B------:R-:W-:Y:S04]  /*6ac90*/  STL.64 [R1+0xd270], R8 ;  /* 0x00d2700801007387 */ /* 0x000fe80000100a00 */
[----:B------:R-:W-:Y:S04]  /*6aca0*/  STL [R1+0xd1c8], R3 ;  /* 0x00d1c80301007387 */ /* 0x000fe80000100800 */
[----:B0-----:R-:W-:Y:S04]  /*6acb0*/  STL.64 [R1+0xd138], R18 ;  /* 0x00d1381201007387 */ /* 0x001fe80000100a00 */
[----:B------:R0:W-:Y:S04]  /*6acc0*/  STL.64 [R1+0xd130], R16 ;  /* 0x00d1301001007387 */ /* 0x0001e80000100a00 */
[----:B0-----:R-:W4:Y:S01]  /*6acd0*/  LDL.64 R16, [R1+0x40] ;  /* 0x0000400001107983 */ /* 0x001f220000100a00 */
[----:B--2---:R-:W-:Y:S03]  /*6ace0*/  HMMA.16816.F32 R4, R20, R24, R4 ;  /* 0x000000181404723c */ /* 0x004fe60000001804 */
[----:B----4-:R-:W-:Y:S04]  /*6acf0*/  STL.64 [R1+0xd220], R16 ;  /* 0x00d2201001007387 */ /* 0x010fe80000100a00 */
[----:B------:R-:W2:Y:S04]  /*6ad00*/  LDL.LU.64 R8, [R1+0x1360] ;  /* 0x0013600001087983 */ /* 0x000ea80000300a00 */
[----:B------:R-:W2:Y:S11]  /*6ad10*/  LDL.LU.64 R10, [R1+0x1368] ;  /* 0x00136800010a7983 */ /* 0x000eb60000300a00 */
[----:B------:R-:W-:Y:S01]  /*6ad20*/  @!UPT UIADD3 URZ, URZ, URZ, URZ ;  /* 0x0000003f3f3ff290 */ /* 0x000fe2000fffe03f */
[----:B------:R0:W-:Y:S04]  /*6ad30*/  STL.64 [R1+0xf90], R4 ;  /* 0x000f900401007387 */ /* 0x0001e80000100a00 */
[----:B------:R1:W-:Y:S04]  /*6ad40*/  STL.64 [R1+0xf98], R6 ;  /* 0x000f980601007387 */ /* 0x0003e80000100a00 */
[----:B0-----:R-:W4:Y:S04]  /*6ad50*/  LDL.LU.64 R4, [R1+0x1350] ;  /* 0x0013500001047983 */ /* 0x001f280000300a00 */
[----:B-1----:R-:W4:Y:S04]  /*6ad60*/  LDL.LU.64 R6, [R1+0x1358] ;  /* 0x0013580001067983 */ /* 0x002f280000300a00 */
[----:B------:R-:W2:Y:S01]  /*6ad70*/  LDL.64 R16, [R1+0x50] ;  /* 0x0000500001107983 */ /* 0x000ea20000100a00 */
[----:B------:R-:W-:-:S02]  /*6ad80*/  IMAD.MOV.U32 R24, RZ, RZ, R2 ;  /* 0x000000ffff187224 */ /* 0x000fc400078e0002 */
[----:B------:R-:W-:Y:S01]  /*6ad90*/  IMAD.MOV.U32 R25, RZ, RZ, R0 ;  /* 0x000000ffff197224 */ /* 0x000fe200078e0000 */
[----:B--2---:R0:W-:Y:S04]  /*6ada0*/  STL.64 [R1+0xd238], R16 ;  /* 0x00d2381001007387 */ /* 0x0041e80000100a00 */
[----:B0-----:R-:W3:Y:S04]  /*6adb0*/  LDL.64 R16, [R1+0xc0] ;  /* 0x0000c00001107983 */ /* 0x001ee80000100a00 */
[----:B------:R0:W-:Y:S04]  /*6adc0*/  STL.64 [R1+0xd200], R24 ;  /* 0x00d2001801007387 */ /* 0x0001e80000100a00 */
[----:B0-----:R-:W2:Y:S01]  /*6add0*/  LDL.64 R24, [R1+0x20] ;  /* 0x0000200001187983 */ /* 0x001ea20000100a00 */
[----:B---3--:R-:W-:Y:S03]  /*6ade0*/  HMMA.16816.F32 R12, R20, R16, R12 ;  /* 0x00000010140c723c */ /* 0x008fe6000000180c */
[----:B--2---:R0:W-:Y:S04]  /*6adf0*/  STL.64 [R1+0xd228], R24 ;  /* 0x00d2281801007387 */ /* 0x0041e80000100a00 */
[----:B0-----:R-:W2:Y:S04]  /*6ae00*/  LDL.LU.64 R24, [R1+0x1340] ;  /* 0x0013400001187983 */ /* 0x001ea80000300a00 */
[----:B------:R-:W2:Y:S11]  /*6ae10*/  LDL.LU.64 R26, [R1+0x1348] ;  /* 0x00134800011a7983 */ /* 0x000eb60000300a00 */
[----:B------:R-:W-:Y:S01]  /*6ae20*/  @!UPT UIADD3 URZ, URZ, URZ, URZ ;  /* 0x0000003f3f3ff290 */ /* 0x000fe2000fffe03f */
[----:B------:R0:W-:Y:S04]  /*6ae30*/  STL.64 [R1+0xf80], R12 ;  /* 0x000f800c01007387 */ /* 0x0001e80000100a00 */
[----:B------:R1:W-:Y:S04]  /*6ae40*/  STL.64 [R1+0xf88], R14 ;  /* 0x000f880e01007387 */ /* 0x0003e80000100a00 */
[----:B0-----:R-:W1:Y:S01]  /*6ae50*/  LDL.LU.64 R12, [R1+0xd278] ;  /* 0x00d27800010c7983 */ /* 0x001e620000300a00 */
[----:B------:R-:W-:-:S03]  /*6ae60*/  IMAD.MOV.U32 R3, RZ, RZ, R17 ;  /* 0x000000ffff037224 */ /* 0x000fc600078e0011 */
[----:B------:R-:W3:Y:S04]  /*6ae70*/  LDL.LU.64 R16, [R1+0xce0] ;  /* 0x000ce00001107983 */ /* 0x000ee80000300a00 */
[----:B------:R-:W2:Y:S01]  /*6ae80*/  LDL.LU.64 R18, [R1+0xce8] ;  /* 0x000ce80001127983 */ /* 0x000ea20000300a00 */
[C---:B-1----:R-:W-:Y:S03]  /*6ae90*/  HMMA.16816.F32 R12, R20.reuse, R12, R8 ;  /* 0x0000000c140c723c */ /* 0x042fe60000001808 */
[----:B--2---:R-:W-:Y:S04]  /*6aea0*/  STL.64 [R1+0xd250], R18 ;  /* 0x00d2501201007387 */ /* 0x004fe80000100a00 */
[----:B---3--:R0:W-:Y:S04]  /*6aeb0*/  STL.64 [R1+0xd248], R16 ;  /* 0x00d2481001007387 */ /* 0x0081e80000100a00 */
[----:B0-----:R-:W2:Y:S04]  /*6aec0*/  LDL.LU.64 R16, [R1+0x1330] ;  /* 0x0013300001107983 */ /* 0x001ea80000300a00 */
[----:B------:R-:W2:Y:S04]  /*6aed0*/  LDL.LU.64 R18, [R1+0x1338] ;  /* 0x0013380001127983 */ /* 0x000ea80000300a00 */
[----:B------:R-:W-:Y:S04]  /*6aee0*/  STL [R1+0xd1cc], R3 ;  /* 0x00d1cc0301007387 */ /* 0x000fe80000100800 */
[----:B------:R-:W2:Y:S04]  /*6aef0*/  LDL.LU.64 R8, [R1+0xd270] ;  /* 0x00d2700001087983 */ /* 0x000ea80000300a00 */
[----:B------:R0:W-:Y:S04]  /*6af00*/  STL.64 [R1+0xf70], R12 ;  /* 0x000f700c01007387 */ /* 0x0001e80000100a00 */
[----:B------:R-:W-:Y:S04]  /*6af10*/  STL.64 [R1+0xf78], R14 ;  /* 0x000f780e01007387 */ /* 0x000fe80000100a00 */
[----:B0-----:R-:W4:Y:S02]  /*6af20*/  LDL.LU.64 R12, [R1+0xd268] ;  /* 0x00d26800010c7983 */ /* 0x001f240000300a00 */
[C---:B----4-:R-:W-:Y:S01]  /*6af30*/  HMMA.16816.F32 R4, R20.reuse, R12, R4 ;  /* 0x0000000c1404723c */ /* 0x050fe20000001804 */
[----:B------:R-:W-:Y:S11]  /*6af40*/  IMAD.MOV.U32 R3, RZ, RZ, R13 ;  /* 0x000000ffff037224 */ /* 0x000ff600078e000d */
[----:B------:R-:W-:Y:S11]  /*6af50*/  @!UPT UIADD3 URZ, URZ, URZ, URZ ;  /* 0x0000003f3f3ff290 */ /* 0x000ff6000fffe03f */
[----:B------:R0:W-:Y:S04]  /*6af60*/  STL.64 [R1+0xf60], R4 ;  /* 0x000f600401007387 */ /* 0x0001e80000100a00 */
[----:B------:R1:W-:Y:S04]  /*6af70*/  STL.64 [R1+0xf68], R6 ;  /* 0x000f680601007387 */ /* 0x0003e80000100a00 */
[----:B0-----:R-:W3:Y:S04]  /*6af80*/  LDL.LU.64 R4, [R1+0xd260] ;  /* 0x00d2600001047983 */ /* 0x001ee80000300a00 */
[----:B------:R-:W4:Y:S01]  /*6af90*/  LDL.LU.64 R12, [R1+0xd258] ;  /* 0x00d25800010c7983 */ /* 0x000f220000300a00 */
[C---:B--2---:R-:W-:Y:S08]  /*6afa0*/  HMMA.16816.F32 R8, R20.reuse, R8, R16 ;  /* 0x000000081408723c */ /* 0x044ff00000001810 */
[----:B----4-:R-:W-:Y:S01]  /*6afb0*/  HMMA.16816.F32 R24, R20, R12, R24 ;  /* 0x0000000c1418723c */ /* 0x010fe20000001818 */
[----:B-1----:R-:W-:-:S02]  /*6afc0*/  IMAD.MOV.U32 R7, RZ, RZ, R12 ;  /* 0x000000ffff077224 */ /* 0x002fc400078e000c */
[----:B------:R-:W-:Y:S11]  /*6afd0*/  IMAD.MOV.U32 R6, RZ, RZ, R13 ;  /* 0x000000ffff067224 */ /* 0x000ff600078e000d */
[----:B------:R-:W-:Y:S09]  /*6afe0*/  @!UPT UIADD3 URZ, URZ, URZ, URZ ;  /* 0x0000003f3f3ff290 */ /* 0x000ff2000fffe03f */
[----:B------:R0:W-:Y:S04]  /*6aff0*/  STL.64 [R1+0xf50], R24 ;  /* 0x000f501801007387 */ /* 0x0001e80000100a00 */
[----:B------:R1:W-:Y:S04]  /*6b000*/  STL.64 [R1+0xf58], R26 ;  /* 0x000f581a01007387 */ /* 0x0003e80000100a00 */
[----:B0-----:R-:W2:Y:S04]  /*6b010*/  LDL.LU.64 R24, [R1+0xb80] ;  /* 0x000b800001187983 */ /* 0x001ea80000300a00 */
[----:B-1----:R-:W2:Y:S04]  /*6b020*/  LDL.LU.64 R26, [R1+0xb88] ;  /* 0x000b8800011a7983 */ /* 0x002ea80000300a00 */
[----:B------:R-:W4:Y:S04]  /*6b030*/  LDL.LU.64 R12, [R1+0x400] ;  /* 0x00040000010c7983 */ /* 0x000f280000300a00 */
[----:B------:R-:W4:Y:S04]  /*6b040*/  LDL.LU.64 R14, [R1+0x408] ;  /* 0x00040800010e7983 */ /* 0x000f280000300a00 */
[----:B------:R-:W-:Y:S04]  /*6b050*/  STL.64 [R1+0xd1d8], R6 ;  /* 0x00d1d80601007387 */ /* 0x000fe80000100a00 */
[----:B---3--:R0:W-:Y:S04]  /*6b060*/  STL.64 [R1+0xd1d0], R4 ;  /* 0x00d1d00401007387 */ /* 0x0081e80000100a00 */
[----:B0-----:R-:W3:Y:S04]  /*6b070*/  LDL.LU.64 R4, [R1+0xb90] ;  /* 0x000b900001047983 */ /* 0x001ee80000300a00 */
[----:B------:R-:W3:Y:S04]  /*6b080*/  LDL.LU.64 R6, [R1+0xb98] ;  /* 0x000b980001067983 */ /* 0x000ee80000300a00 */
[----:B------:R-:W2:Y:S04]  /*6b090*/  LDL.LU.64 R18, [R1+0xd250] ;  /* 0x00d2500001127983 */ /* 0x000ea80000300a00 */
[----:B------:R-:W2:Y:S04]  /*6b0a0*/  LDL.LU.64 R16, [R1+0xd248] ;  /* 0x00d2480001107983 */ /* 0x000ea80000300a00 */
[----:B------:R0:W-:Y:S04]  /*6b0b0*/  STL.64 [R1+0xf40], R8 ;  /* 0x000f400801007387 */ /* 0x0001e80000100a00 */
[----:B------:R2:W-:Y:S04]  /*6b0c0*/  STL.64 [R1+0xf48], R10 ;  /* 0x000f480a01007387 */ /* 0x0005e80000100a00 */
[----:B0-----:R-:W2:Y:S02]  /*6b0d0*/  LDL.LU.64 R8, [R1+0xd240] ;  /* 0x00d2400001087983 */ /* 0x001ea40000300a00 */
[C---:B--2---:R-:W-:Y:S02]  /*6b0e0*/  HMMA.16816.F32 R8, R20.reuse, R8, R16 ;  /* 0x000000081408723c */ /* 0x044fe40000001810 */
[----:B------:R-:W2:Y:S11]  /*6b0f0*/  LDL.LU.64 R16, [R1+0xd238] ;  /* 0x00d2380001107983 */ /* 0x000eb60000300a00 */
[----:B------:R-:W-:Y:S10]  /*6b100*/  @!UPT UIADD3 URZ, URZ, URZ, URZ ;  /* 0x0000003f3f3ff290 */ /* 0x000ff4000fffe03f */
[----:B------:R0:W-:Y:S04]  /*6b110*/  STL.64 [R1+0xf30], R8 ;  /* 0x000f300801007387 */ /* 0x0001e80000100a00 */
[----:B------:R1:W-:Y:S04]  /*6b120*/  STL.64 [R1+0xf38], R10 ;  /* 0x000f380a01007387 */ /* 0x0003e80000100a00 */
[----:B0-----:R-:W3:Y:S02]  /*6b130*/  LDL.LU.64 R8, [R1+0xd230] ;  /* 0x00d2300001087983 */ /* 0x001ee40000300a00 */
[----:B---3--:R-:W-:Y:S01]  /*6b140*/  HMMA.16816.F32 R4, R20, R8, R4 ;  /* 0x000000081404723c */ /* 0x008fe20000001804 */
[----:B------:R-:W-:-:S02]  /*6b150*/  IMAD.MOV.U32 R2, RZ, RZ, R8 ;  /* 0x000000ffff027224 */ /* 0x000fc400078e0008 */
[----:B------:R-:W-:Y:S11]  /*6b160*/  IMAD.MOV.U32 R0, RZ, RZ, R9 ;  /* 0x000000ffff007224 */ /* 0x000ff600078e0009 */
[----:B------:R-:W-:Y:S09]  /*6b170*/  @!UPT UIADD3 URZ, URZ, URZ, URZ ;  /* 0x0000003f3f3ff290 */ /* 0x000ff2000fffe03f */
[----:B------:R0:W-:Y:S04]  /*6b180*/  STL.64 [R1+0xf20], R4 ;  /* 0x000f200401007387 */ /* 0x0001e80000100a00 */
[----:B------:R3:W-:Y:S04]  /*6b190*/  STL.64 [R1+0xf28], R6 ;  /* 0x000f280601007387 */ /* 0x0007e80000100a00 */
[----:B------:R-:W4:Y:S04]  /*6b1a0*/  LDL.LU.64 R8, [R1+0x1ae0] ;  /* 0x001ae00001087983 */ /* 0x000f280000300a00 */
[----:B-1----:R-:W4:Y:S04]  /*6b1b0*/  LDL.LU.64 R10, [R1+0x1ae8] ;  /* 0x001ae800010a7983 */ /* 0x002f280000300a00 */
[----:B0-----:R-:W4:Y:S04]  /*6b1c0*/  LDL.LU.64 R4, [R1+0x1ab0] ;  /* 0x001ab00001047983 */ /* 0x001f280000300a00 */
[----:B---3--:R-:W3:Y:S01]  /*6b1d0*/  LDL.LU.64 R6, [R1+0x1ab8] ;  /* 0x001ab80001067983 */ /* 0x008ee20000300a00 */
[----:B--2---:R-:W-:Y:S01]  /*6b1e0*/  HMMA.16816.F32 R24, R20, R16, R24 ;  /* 0x000000101418723c */ /* 0x004fe20000001818 */
[----:B------:R-:W-:-:S02]  /*6b1f0*/  IMAD.MOV.U32 R29, RZ, RZ, R16 ;  /* 0x000000ffff1d7224 */ /* 0x000fc400078e0010 */
[----:B------:R-:W-:Y:S01]  /*6b200*/  IMAD.MOV.U32 R28, RZ, RZ, R17 ;  /* 0x000000ffff1c7224 */ /* 0x000fe200078e0011 */
[----:B---3--:R-:W-:Y:S04]  /*6b210*/  STL.64 [R1+0xd1f8], R6 ;  /* 0x00d1f80601007387 */ /* 0x008fe80000100a00 */
[----:B----4-:R0:W-:Y:S04]  /*6b220*/  STL.64 [R1+0xd1f0], R4 ;  /* 0x00d1f00401007387 */ /* 0x0101e80000100a00 */
[----:B0-----:R-:W2:Y:S04]  /*6b230*/  LDL.LU.64 R4, [R1+0x1ac0] ;  /* 0x001ac00001047983 */ /* 0x001ea80000300a00 */
[----:B------:R-:W2:Y:S07]  /*6b240*/  LDL.LU.64 R6, [R1+0x1ac8] ;  /* 0x001ac80001067983 */ /* 0x000eae0000300a00 */
[----:B------:R0:W-:Y:S04]  /*6b250*/  STL.64 [R1+0xf10], R24 ;  /* 0x000f101801007387 */ /* 0x0001e80000100a00 */
[----:B------:R-:W-:Y:S04]  /*6b260*/  STL.64 [R1+0xf18], R26 ;  /* 0x000f181a01007387 */ /* 0x000fe80000100a00 */
[----:B0-----:R-:W3:Y:S04]  /*6b270*/  LDL.LU.64 R24, [R1+0xd228] ;  /* 0x00d2280001187983 */ /* 0x001ee80000300a00 */
[----:B------:R-:W4:Y:S02]  /*6b280*/  LDL.LU.64 R16, [R1+0xd220] ;  /* 0x00d2200001107983 */ /* 0x000f240000300a00 */
[----:B----4-:R-:W-:Y:S02]  /*6b290*/  HMMA.16816.F32 R20, R20, R16, R12 ;  /* 0x000000101414723c */ /* 0x010fe4000000180c */
[----:B------:R-:W3:Y:S04]  /*6b2a0*/  LDL.LU.64 R14, [R1+0xd218] ;  /* 0x00d21800010e7983 */ /* 0x000ee80000300a00 */
[----:B------:R-:W3:Y:S11]  /*6b2b0*/  LDL.LU.64 R12, [R1+0xd210] ;  /* 0x00d21000010c7983 */ /* 0x000ef60000300a00 */
[----:B------:R-:W-:Y:S06]  /*6b2c0*/  @!UPT UIADD3 URZ, URZ, URZ, URZ ;  /* 0x0000003f3f3ff290 */ /* 0x000fec000fffe03f */
[----:B------:R0:W-:Y:S04]  /*6b2d0*/  STL.64 [R1+0x7a0], R20 ;  /* 0x0007a01401007387 */ /* 0x0001e80000100a00 */
[----:B------:R1:W-:Y:S04]  /*6b2e0*/  STL.64 [R1+0x7a8], R22 ;  /* 0x0007a81601007387 */ /* 0x0003e80000100a00 */
[----:B0-----:R-:W4:Y:S04]  /*6b2f0*/  LDL.LU.64 R20, [R1+0x1ad0] ;  /* 0x001ad00001147983 */ /* 0x001f280000300a00 */
[----:B-1----:R-:W4:Y:S04]  /*6b300*/  LDL.LU.64 R22, [R1+0x1ad8] ;  /* 0x001ad80001167983 */ /* 0x002f280000300a00 */
[----:B------:R0:W-:Y:S04]  /*6b310*/  STL.64 [R1+0xd1c0], R16 ;  /* 0x00d1c01001007387 */ /* 0x0001e80000100a00 */
[----:B0-----:R-:W4:Y:S01]  /*6b320*/  LDL.64 R16, [R1+0x10] ;  /* 0x0000100001107983 */ /* 0x001f220000100a00 */
[----:B---3--:R-:W-:Y:S11]  /*6b330*/  HMMA.16816.F32 R8, R12, R24, R8 ;  /* 0x000000180c08723c */ /* 0x008ff60000001808 */
[----:B------:R-:W-:Y:S11]  /*6b340*/  @!UPT UIADD3 URZ, URZ, URZ, URZ ;  /* 0x0000003f3f3ff290 */ /* 0x000ff6000fffe03f */
[----:B------:R-:W-:Y:S01]  /*6b350*/  @!UPT UIADD3 URZ, URZ, URZ, URZ ;  /* 0x0000003f3f3ff290 */ /* 0x000fe2000fffe03f */
[----:B------:R0:W-:Y:S04]  /*6b360*/  STL.64 [R1+0x720], R8 ;  /* 0x0007200801007387 */ /* 0x0001e80000100a00 */
[----:B------:R1:W-:Y:S04]  /*6b370*/  STL.64 [R1+0x728], R10 ;  /* 0x0007280a01007387 */ /* 0x0003e80000100a00 */
[----:B0-----:R-:W3:Y:S01]  /*6b380*/  LDL.LU.64 R8, [R1+0xd208] ;  /* 0x00d2080001087983 */ /* 0x001ee20000300a00 */
[----:B-1----:R-:W-:Y:S02]  /*6b390*/  IMAD.MOV.U32 R11, RZ, RZ, R24 ;  /* 0x000000ffff0b7224 */ /* 0x002fe400078e0018 */
[----:B------:R-:W-:-:S02]  /*6b3a0*/  IMAD.MOV.U32 R10, RZ, RZ, R25 ;  /* 0x000000ffff0a7224 */ /* 0x000fc400078e0019 */
[----:B------:R-:W2:Y:S01]  /*6b3b0*/  LDL.LU.64 R24, [R1+0xd200] ;  /* 0x00d2000001187983 */ /* 0x000ea20000300a00 */
[C---:B----4-:R-:W-:Y:S11]  /*6b3c0*/  HMMA.16816.F32 R20, R12.reuse, R16, R20 ;  /* 0x000000100c14723c */ /* 0x050ff60000001814 */
[----:B------:R-:W-:Y:S11]  /*6b3d0*/  @!UPT UIADD3 URZ, URZ, URZ, URZ ;  /* 0x0000003f3f3ff290 */ /* 0x000ff6000fffe03f */
[----:B------:R-:W-:Y:S01]  /*6b3e0*/  @!UPT UIADD3 URZ, URZ, URZ, URZ ;  /* 0x0000003f3f3ff290 */ /* 0x000fe2000fffe03f */
[----:B------:R0:W-:Y:S04]  /*6b3f0*/  STL.64 [R1+0x710], R20 ;  /* 0x0007101401007387 */ /* 0x0001e80000100a00 */
[----:B------:R-:W-:Y:S01]  /*6b400*/  STL.64 [R1+0x718], R22 ;  /* 0x0007181601007387 */ /* 0x000fe20000100a00 */
[----:B0-----:R-:W-:Y:S02]  /*6b410*/  IMAD.MOV.U32 R21, RZ, RZ, R16 ;  /* 0x000000ffff157224 */ /* 0x001fe400078e0010 */
[----:B------:R-:W-:Y:S02]  /*6b420*/  IMAD.MOV.U32 R20, RZ, RZ, R17 ;  /* 0x000000ffff147224 */ /* 0x000fe400078e0011 */
[----:B------:R-:W4:Y:S04]  /*6b430*/  LDL.LU.64 R16, [R1+0x1670] ;  /* 0x0016700001107983 */ /* 0x000f280000300a00 */
[----:B------:R-:W4:Y:S01]  /*6b440*/  LDL.LU.64 R18, [R1+0x1678] ;  /* 0x0016780001127983 */ /* 0x000f220000300a00 */
[C---:B--2---:R-:W-:Y:S03]  /*6b450*/  HMMA.16816.F32 R24, R12.reuse, R24, R4 ;  /* 0x000000180c18723c */ /* 0x044fe60000001804 */
        /* <DEDUP_REMOVED lines=13> */
[----:B------:R-:W4:Y:S04]  /*6b530*/  LDL.LU.64 R4, [R1+0xd1d0] ;  /* 0x00d1d00001047983 */ /* 0x000f280000300a00 */
[----:B------:R-:W-:Y:S04]  /*6b540*/  STL.64 [R1+0xd0e8], R26 ;  /* 0x00d0e81a01007387 */ /* 0x000fe80000100a00 */
[----:B------:R0:W-:Y:S04]  /*6b550*/  STL.64 [R1+0xd0e0], R24 ;  /* 0x00d0e01801007387 */ /* 0x0001e80000100a00 */
[----:B0-----:R-:W2:Y:S04]  /*6b560*/  LDL.64 R24, [R1] ;  /* 0x0000000001187983 */ /* 0x001ea80000100a00 */
[----:B--2---:R0:W-:Y:S04]  /*6b570*/  STL.64 [R1+0xd100], R24 ;  /* 0x00d1001801007387 */ /* 0x0041e80000100a00 */
[----:B0-----:R-:W2:Y:S04]  /*6b580*/  LDL.LU.64 R24, [R1+0x16a0] ;  /* 0x0016a00001187983 */ /* 0x001ea80000300a00 */
[----:B------:R-:W2:Y:S04]  /*6b590*/  LDL.LU.64 R26, [R1+0x16a8] ;  /* 0x0016a800011a7983 */ /* 0x000ea80000300a00 */
[----:B---3--:R0:W-:Y:S01]  /*6b5a0*/  STL.64 [R1+0xd140], R8 ;  /* 0x00d1400801007387 */ /* 0x0081e20000100a00 */
[C---:B--2---:R-:W-:Y:S03]  /*6b5b0*/  HMMA.16816.F32 R24, R12.reuse, R8, R24 ;  /* 0x000000080c18723c */ /* 0x044fe60000001818 */
[----:B0-----:R-:W2:Y:S11]  /*6b5c0*/  LDL R8, [R1+0x80] ;  /* 0x0000800001087983 */ /* 0x001eb60000100800 */
[----:B------:R-:W-:Y:S09]  /*6b5d0*/  @!UPT UIADD3 URZ, URZ, URZ, URZ ;  /* 0x0000003f3f3ff290 */ /* 0x000ff2000fffe03f */
[----:B------:R-:W-:Y:S04]  /*6b5e0*/  STL.64 [R1+0x6e0], R24 ;  /* 0x0006e01801007387 */ /* 0x000fe80000100a00 */
[----:B------:R4:W-:Y:S04]  /*6b5f0*/  STL.64 [R1+0x6e8], R26 ;  /* 0x0006e81a01007387 */ /* 0x0009e80000100a00 */
[----:B------:R-:W2:Y:S01]  /*6b600*/  LDL R9, [R1+0x84] ;  /* 0x0000840001097983 */ /* 0x000ea20000100800 */
[----:B----4-:R-:W-:Y:S03]  /*6b610*/  HMMA.16816.F32 R24, R12, R4, R16 ;  /* 0x000000040c18723c */ /* 0x010fe60000001810 */
[----:B--2---:R0:W-:Y:S04]  /*6b620*/  STL.64 [R1+0xd178], R8 ;  /* 0x00d1780801007387 */ /* 0x0041e80000100a00 */
[----:B0-----:R-:W2:Y:S01]  /*6b630*/  LDL R8, [R1+0xa0] ;  /* 0x0000a00001087983 */ /* 0x001ea20000100800 */
[----:B------:R-:W-:-:S03]  /*6b640*/  IMAD.MOV.U32 R9, RZ, RZ, R3 ;  /* 0x000000ffff097224 */ /* 0x000fc600078e0003 */
[----:B------:R-:W3:Y:S04]  /*6b650*/  LDL.LU R3, [R1+0xd1cc] ;  /* 0x00d1cc0001037983 */ /* 0x000ee80000300800 */
[----:B--2---:R0:W-:Y:S04]  /*6b660*/  STL.64 [R1+0xd190], R8 ;  /* 0x00d1900801007387 */ /* 0x0041e80000100a00 */
[----:B------:R-:W2:Y:S04]  /*6b670*/  LDL.LU.64 R16, [R1+0x1690] ;  /* 0x0016900001107983 */ /* 0x000ea80000300a00 */
[----:B------:R-:W2:Y:S04]  /*6b680*/  LDL.LU.64 R18, [R1+0x1698] ;  /* 0x0016980001127983 */ /* 0x000ea80000300a00 */
[----:B------:R-:W-:Y:S04]  /*6b690*/  STL.64 [R1+0x6d0], R24 ;  /* 0x0006d01801007387 */ /* 0x000fe80000100a00 */
[----:B------:R-:W-:Y:S04]  /*6b6a0*/  STL.64 [R1+0x6d8], R26 ;  /* 0x0006d81a01007387 */ /* 0x000fe80000100a00 */
[----:B0-----:R-:W4:Y:S04]  /*6b6b0*/  LDL.64 R8, [R1+0xb0] ;  /* 0x0000b00001087983 */ /* 0x001f280000100a00 */
[----:B----4-:R0:W-:Y:S04]  /*6b6c0*/  STL.64 [R1+0xd1a0], R8 ;  /* 0x00d1a00801007387 */ /* 0x0101e80000100a00 */
[----:B0-----:R-:W4:Y:S01]  /*6b6d0*/  LDL R8, [R1+0xc0] ;  /* 0x0000c00001087983 */ /* 0x001f220000100800 */
[----:B---3--:R-:W-:-:S02]  /*6b6e0*/  IMAD.MOV.U32 R9, RZ, RZ, R3 ;  /* 0x000000ffff097224 */ /* 0x008fc400078e0003 */
[----:B------:R-:W-:Y:S01]  /*6b6f0*/  IMAD.MOV.U32 R24, RZ, RZ, R21 ;  /* 0x000000ffff187224 */ /* 0x000fe200078e0015 */
[----:B------:R-:W3:Y:S01]  /*6b700*/  LDL.LU R3, [R1+0xd1c8] ;  /* 0x00d1c80001037983 */ /* 0x000ee20000300800 */
[----:B------:R-:W-:-:S03]  /*6b710*/  IMAD.MOV.U32 R25, RZ, RZ, R20 ;  /* 0x000000ffff197224 */ /* 0x000fc600078e0014 */
[----:B----4-:R0:W-:Y:S04]  /*6b720*/  STL.64 [R1+0xd1b8], R8 ;  /* 0x00d1b80801007387 */ /* 0x0101e80000100a00 */
[----:B---3--:R-:W1:Y:S04]  /*6b730*/  LDSM.16.MT88.4 R20, [R3+0x180] ;  /* 0x000180000314783b */ /* 0x008e680000004200 */
[----:B0-----:R-:W2:Y:S04]  /*6b740*/  LDL.64 R8, [R1+0x30] ;  /* 0x0000300001087983 */ /* 0x001ea80000100a00 */
[----:B------:R0:W-:Y:S02]  /*6b750*/  STL.64 [R1+0xd118], R24 ;  /* 0x00d1181801007387 */ /* 0x0001e40000100a00 */
[----:B0-----:R-:W-:-:S02]  /*6b760*/  IMAD.MOV.U32 R24, RZ, RZ, R11 ;  /* 0x000000ffff187224 */ /* 0x001fc400078e000b */
[----:B------:R-:W-:-:S05]  /*6b770*/  IMAD.MOV.U32 R25, RZ, RZ, R10 ;  /* 0x000000ffff197224 */ /* 0x000fca00078e000a */
[----:B------:R0:W-:Y:S04]  /*6b780*/  STL.64 [R1+0xd148], R24 ;  /* 0x00d1481801007387 */ /* 0x0001e80000100a00 */
[----:B0-----:R-:W3:Y:S04]  /*6b790*/  LDL.LU.64 R24, [R1+0x12b0] ;  /* 0x0012b00001187983 */ /* 0x001ee80000300a00 */
[----:B------:R-:W4:Y:S04]  /*6b7a0*/  LDL.LU.64 R26, [R1+0x12b8] ;  /* 0x0012b800011a7983 */ /* 0x000f280000300a00 */
[----:B----4-:R-:W-:Y:S04]  /*6b7b0*/  STL.64 [R1+0xd188], R26 ;  /* 0x00d1881a01007387 */ /* 0x010fe80000100a00 */
[----:B---3--:R-:W-:Y:S04]  /*6b7c0*/  STL.64 [R1+0xd180], R24 ;  /* 0x00d1801801007387 */ /* 0x008fe80000100a00 */
[----:B------:R0:W-:Y:S02]  /*6b7d0*/  STL.64 [R1+0xd0d8], R4 ;  /* 0x00d0d80401007387 */ /* 0x0001e40000100a00 */
[----:B0-----:R-:W-:-:S02]  /*6b7e0*/  IMAD.MOV.U32 R4, RZ, RZ, R7 ;  /* 0x000000ffff047224 */ /* 0x001fc400078e0007 */
[----:B------:R-:W-:-:S05]  /*6b7f0*/  IMAD.MOV.U32 R5, RZ, RZ, R6 ;  /* 0x000000ffff057224 */ /* 0x000fca00078e0006 */
[----:B------:R0:W-:Y:S04]  /*6b800*/  STL.64 [R1+0xd198], R4 ;  /* 0x00d1980401007387 */ /* 0x0001e80000100a00 */
[----:B0-----:R-:W3:Y:S04]  /*6b810*/  LDL.LU.64 R4, [R1+0x12f0] ;  /* 0x0012f00001047983 */ /* 0x001ee80000300a00 */
[----:B------:R-:W4:Y:S01]  /*6b820*/  LDL.LU.64 R6, [R1+0x12f8] ;  /* 0x0012f80001067983 */ /* 0x000f220000300a00 */
[----:B--2---:R-:W-:Y:S03]  /*6b830*/  HMMA.16816.F32 R16, R12, R8, R16 ;  /* 0x000000080c10723c */ /* 0x004fe60000001810 */
[----:B----4-:R-:W-:Y:S04]  /*6b840*/  STL.64 [R1+0xd1b0], R6 ;  /* 0x00d1b00601007387 */ /* 0x010fe80000100a00 */
[----:B---3--:R0:W-:Y:S04]  /*6b850*/  STL.64 [R1+0xd1a8], R4 ;  /* 0x00d1a80401007387 */ /* 0x0081e80000100a00 */
[----:B0-----:R-:W2:Y:S04]  /*6b860*/  LDL.LU.64 R4, [R1+0x1680] ;  /* 0x0016800001047983 */ /* 0x001ea80000300a00 */
[----:B------:R-:W2:Y:S04]  /*6b870*/  LDL.LU.64 R6, [R1+0x1688] ;  /* 0x0016880001067983 */ /* 0x000ea80000300a00 */
[----:B------:R-:W3:Y:S04]  /*6b880*/  LDL.LU.64 R24, [R1+0x12d0] ;  /* 0x0012d00001187983 */ /* 0x000ee80000300a00 */
[----:B------:R-:W3:Y:S04]  /*6b890*/  LDL.LU.64 R26, [R1+0x12d8] ;  /* 0x0012d800011a7983 */ /* 0x000ee80000300a00 */
[----:B-1----:R-:W-:Y:S04]  /*6b8a0*/  STL.64 [R1+0xd068], R22 ;  /* 0x00d0681601007387 */ /* 0x002fe80000100a00 */
[----:B------:R0:W-:Y:S04]  /*6b8b0*/  STL.64 [R1+0xd060], R20 ;  /* 0x00d0601401007387 */ /* 0x0001e80000100a00 */
[----:B0-----:R-:W4:Y:S04]  /*6b8c0*/  LDL.64 R20, [R1+0x70] ;  /* 0x0000700001147983 */ /* 0x001f280000100a00 */
[----:B------:R0:W-:Y:S04]  /*6b8d0*/  STL.64 [R1+0xe70], R16 ;  /* 0x000e701001007387 */ /* 0x0001e80000100a00 */
[----:B------:R1:W-:Y:S04]  /*6b8e0*/  STL.64 [R1+0xe78], R18 ;  /* 0x000e781201007387 */ /* 0x0003e80000100a00 */
[----:B0-----:R-:W2:Y:S01]  /*6b8f0*/  LDL.LU.64 R16, [R1+0xd1c0] ;  /* 0x00d1c00001107983 */ /* 0x001ea20000300a00 */
[----:B-1----:R-:W-:-:S02]  /*6b900*/  IMAD.MOV.U32 R19, RZ, RZ, R8 ;  /* 0x000000ffff137224 */ /* 0x002fc400078e0008 */
[----:B------:R-:W-:Y:S02]  /*6b910*/  IMAD.MOV.U32 R18, RZ, RZ, R9 ;  /* 0x000000ffff127224 */ /* 0x000fe400078e0009 */
[----:B------:R-:W2:Y:S04]  /*6b920*/  LDL.LU.64 R8, [R1+0xd1b8] ;  /* 0x00d1b80001087983 */ /* 0x000ea80000300a00 */
[----:B------:R-:W-:Y:S01]  /*6b930*/  STL.64 [R1+0xd158], R18 ;  /* 0x00d1581201007387 */ /* 0x000fe20000100a00 */
[----:B--2---:R-:W-:Y:S03]  /*6b940*/  HMMA.16816.F32 R8, R12, R8, R4 ;  /* 0x000000080c08723c */ /* 0x004fe60000001804 */
[----:B------:R0:W-:Y:S02]  /*6b950*/  STL.64 [R1+0xd150], R16 ;  /* 0x00d1501001007387 */ /* 0x0001e40000100a00 */
[----:B0-----:R-:W-:-:S02]  /*6b960*/  IMAD.MOV.U32 R16, RZ, RZ, R2 ;  /* 0x000000ffff107224 */ /* 0x001fc400078e0002 */
[----:B------:R-:W-:-:S05]  /*6b970*/  IMAD.MOV.U32 R17, RZ, RZ, R0 ;  /* 0x000000ffff117224 */ /* 0x000fca00078e0000 */
[----:B------:R0:W-:Y:S04]  /*6b980*/  STL.64 [R1+0xd170], R16 ;  /* 0x00d1701001007387 */ /* 0x0001e80000100a00 */
[----:B0-----:R-:W2:Y:S04]  /*6b990*/  LDL.LU.64 R16, [R1+0x12c0] ;  /* 0x0012c00001107983 */ /* 0x001ea80000300a00 */
[----:B------:R-:W2:Y:S04]  /*6b9a0*/  LDL.LU.64 R18, [R1+0x12c8] ;  /* 0x0012c80001127983 */ /* 0x000ea80000300a00 */
[----:B------:R-:W2:Y:S04]  /*6b9b0*/  LDL.LU.64 R6, [R1+0xd1b0] ;  /* 0x00d1b00001067983 */ /* 0x000ea80000300a00 */
[----:B------:R-:W2:Y:S04]  /*6b9c0*/  LDL.LU.64 R4, [R1+0xd1a8] ;  /* 0x00d1a80001047983 */ /* 0x000ea80000300a00 */
        /* <DEDUP_REMOVED lines=8> */
[----:B------:R-:W-:Y:S04]  /*6ba50*/  STL.64 [R1+0xe58], R6 ;  /* 0x000e580601007387 */ /* 0x000fe80000100a00 */
[----:B0-----:R-:W2:Y:S04]  /*6ba60*/  LDL.LU.64 R4, [R1+0xd198] ;  /* 0x00d1980001047983 */ /* 0x001ea80000300a00 */
[----:B------:R-:W3:Y:S02]  /*6ba70*/  LDL.LU.64 R8, [R1+0xd190] ;  /* 0x00d1900001087983 */ /* 0x000ee40000300a00 */
[C---:B---3--:R-:W-:Y:S02]  /*6ba80*/  HMMA.16816.F32 R8, R12.reuse, R8, R24 ;  /* 0x000000080c08723c */ /* 0x048fe40000001818 */
[----:B------:R-:W3:Y:S04]  /*6ba90*/  LDL.LU.64 R26, [R1+0xd188] ;  /* 0x00d18800011a7983 */ /* 0x000ee80000300a00 */
[----:B------:R-:W3:Y:S11]  /*6baa0*/  LDL.LU.64 R24, [R1+0xd180] ;  /* 0x00d1800001187983 */ /* 0x000ef60000300a00 */
[----:B------:R-:W-:Y:S06]  /*6bab0*/  @!UPT UIADD3 URZ, URZ, URZ, URZ ;  /* 0x0000003f3f3ff290 */ /* 0x000fec000fffe03f */
[----:B------:R0:W-:Y:S04]  /*6bac0*/  STL.64 [R1+0xe40], R8 ;  /* 0x000e400801007387 */ /* 0x0001e80000100a00 */
[----:B------:R-:W-:Y:S04]  /*6bad0*/  STL.64 [R1+0xe48], R10 ;  /* 0x000e480a01007387 */ /* 0x000fe80000100a00 */
[----:B0-----:R-:W3:Y:S01]  /*6bae0*/  LDL.LU.64 R8, [R1+0xd178] ;  /* 0x00d1780001087983 */ /* 0x001ee20000300a00 */
[C---:B--2---:R-:W-:Y:S11]  /*6baf0*/  HMMA.16816.F32 R16, R12.reuse, R4, R16 ;  /* 0x000000040c10723c */ /* 0x044ff60000001810 */
[----:B------:R-:W-:Y:S11]  /*6bb00*/  @!UPT UIADD3 URZ, URZ, URZ, URZ ;  /* 0x0000003f3f3ff290 */ /* 0x000ff6000fffe03f */
[----:B------:R-:W-:Y:S01]  /*6bb10*/  @!UPT UIADD3 URZ, URZ, URZ, URZ ;  /* 0x0000003f3f3ff290 */ /* 0x000fe2000fffe03f */
[----:B------:R0:W-:Y:S04]  /*6bb20*/  STL.64 [R1+0xe30], R16 ;  /* 0x000e301001007387 */ /* 0x0001e80000100a00 */
[----:B------:R1:W-:Y:S04]  /*6bb30*/  STL.64 [R1+0xe38], R18 ;  /* 0x000e381201007387 */ /* 0x0003e80000100a00 */
[----:B0-----:R-:W4:Y:S04]  /*6bb40*/  LDL.LU.64 R16, [R1+0xb70] ;  /* 0x000b700001107983 */ /* 0x001f280000300a00 */
[----:B-1----:R-:W4:Y:S01]  /*6bb50*/  LDL.LU.64 R18, [R1+0xb78] ;  /* 0x000b780001127983 */ /* 0x002f220000300a00 */
[C---:B---3--:R-:W-:Y:S11]  /*6bb60*/  HMMA.16816.F32 R4, R12.reuse, R8, R24 ;  /* 0x000000080c04723c */ /* 0x048ff60000001818 */
[----:B------:R-:W-:Y:S11]  /*6bb70*/  @!UPT UIADD3 URZ, URZ, URZ, URZ ;  /* 0x0000003f3f3ff290 */ /* 0x000ff6000fffe03f */
[----:B------:R-:W-:Y:S01]  /*6bb80*/  @!UPT UIADD3 URZ, URZ, URZ, URZ ;  /* 0x0000003f3f3ff290 */ /* 0x000fe2000fffe03f */
[----:B------:R-:W-:Y:S04]  /*6bb90*/  STL.64 [R1+0xe20], R4 ;  /* 0x000e200401007387 */ /* 0x000fe80000100a00 */
[----:B------:R-:W-:Y:S04]  /*6bba0*/  STL.64 [R1+0xe28], R6 ;  /* 0x000e280601007387 */ /* 0x000fe80000100a00 */
[----:B------:R-:W2:Y:S04]  /*6bbb0*/  LDL.LU.64 R24, [R1+0xb50] ;  /* 0x000b500001187983 */ /* 0x000ea80000300a00 */
[----:B------:R-:W3:Y:S04]  /*6bbc0*/  LDL.LU.64 R26, [R1+0xb58] ;  /* 0x000b5800011a7983 */ /* 0x000ee80000300a00 */
[----:B---3--:R-:W-:Y:S04]  /*6bbd0*/  STL.64 [R1+0xd168], R26 ;  /* 0x00d1681a01007387 */ /* 0x008fe80000100a00 */
[----:B--2---:R0:W-:Y:S04]  /*6bbe0*/  STL.64 [R1+0xd160], R24 ;  /* 0x00d1601801007387 */ /* 0x0041e80000100a00 */
[----:B0-----:R-:W2:Y:S04]  /*6bbf0*/  LDL.LU.64 R24, [R1+0xb60] ;  /* 0x000b600001187983 */ /* 0x001ea80000300a00 */
[----:B------:R-:W2:Y:S04]  /*6bc00*/  LDL.LU.64 R26, [R1+0xb68] ;  /* 0x000b6800011a7983 */ /* 0x000ea80000300a00 */
[----:B------:R-:W3:Y:S04]  /*6bc10*/  LDL.LU.64 R8, [R1+0x3f0] ;  /* 0x0003f00001087983 */ /* 0x000ee80000300a00 */
[----:B------:R-:W3:Y:S04]  /*6bc20*/  LDL.LU.64 R10, [R1+0x3f8] ;  /* 0x0003f800010a7983 */ /* 0x000ee80000300a00 */
[----:B------:R-:W2:Y:S04]  /*6bc30*/  LDL.LU.64 R4, [R1+0x1a30] ;  /* 0x001a300001047983 */ /* 0x000ea80000300a00 */
[----:B------:R-:W2:Y:S04]  /*6bc40*/  LDL.LU.64 R6, [R1+0x1a38] ;  /* 0x001a380001067983 */ /* 0x000ea80000300a00 */
[----:B--2---:R-:W-:Y:S04]  /*6bc50*/  STL.64 [R1+0xd0f8], R6 ;  /* 0x00d0f80601007387 */ /* 0x004fe80000100a00 */
[----:B------:R0:W-:Y:S04]  /*6bc60*/  STL.64 [R1+0xd0f0], R4 ;  /* 0x00d0f00401007387 */ /* 0x0001e80000100a00 */
[----:B0-----:R-:W2:Y:S04]  /*6bc70*/  LDL.LU.64 R4, [R1+0x1a40] ;  /* 0x001a400001047983 */ /* 0x001ea80000300a00 */
[----:B------:R-:W2:Y:S01]  /*6bc80*/  LDL.LU.64 R6, [R1+0x1a48] ;  /* 0x001a480001067983 */ /* 0x000ea20000300a00 */
[C---:B----4-:R-:W-:Y:S03]  /*6bc90*/  HMMA.16816.F32 R16, R12.reuse, R20, R16 ;  /* 0x000000140c10723c */ /* 0x050fe60000001810 */
        /* <DEDUP_REMOVED lines=8> */
[----:B------:R0:W-:Y:S04]  /*6bd20*/  STL.64 [R1+0xe10], R16 ;  /* 0x000e101001007387 */ /* 0x0001e80000100a00 */
[----:B------:R1:W-:Y:S04]  /*6bd30*/  STL.64 [R1+0xe18], R18 ;  /* 0x000e181201007387 */ /* 0x0003e80000100a00 */
[----:B0-----:R-:W1:Y:S04]  /*6bd40*/  LDL.LU.64 R16, [R1+0xd170] ;  /* 0x00d1700001107983 */ /* 0x001e680000300a00 */
[----:B------:R-:W-:Y:S01]  /*6bd50*/  STL.64 [R1+0xd098], R20 ;  /* 0x00d0981401007387 */ /* 0x000fe20000100a00 */
[----:B-1----:R-:W-:Y:S03]  /*6bd60*/  HMMA.16816.F32 R16, R12, R16, R24 ;  /* 0x000000100c10723c */ /* 0x002fe60000001818 */
[----:B------:R-:W4:Y:S04]  /*6bd70*/  LDL.LU.64 R26, [R1+0xd168] ;  /* 0x00d16800011a7983 */ /* 0x000f280000300a00 */
[----:B------:R-:W4:Y:S11]  /*6bd80*/  LDL.LU.64 R24, [R1+0xd160] ;  /* 0x00d1600001187983 */ /* 0x000f360000300a00 */
[----:B------:R-:W-:Y:S05]  /*6bd90*/  @!UPT UIADD3 URZ, URZ, URZ, URZ ;  /* 0x0000003f3f3ff290 */ /* 0x000fea000fffe03f */
[----:B------:R-:W-:Y:S04]  /*6bda0*/  STL.64 [R1+0xe00], R16 ;  /* 0x000e001001007387 */ /* 0x000fe80000100a00 */
[----:B------:R0:W-:Y:S04]  /*6bdb0*/  STL.64 [R1+0xe08], R18 ;  /* 0x000e081201007387 */ /* 0x0001e80000100a00 */
[----:B0-----:R-:W2:Y:S04]  /*6bdc0*/  LDL.LU.64 R18, [R1+0xd158] ;  /* 0x00d1580001127983 */ /* 0x001ea80000300a00 */
[----:B------:R-:W3:Y:S01]  /*6bdd0*/  LDL.LU.64 R16, [R1+0xd150] ;  /* 0x00d1500001107983 */ /* 0x000ee20000300a00 */
[----:B------:R-:W-:-:S02]  /*6bde0*/  IMAD.MOV.U32 R20, RZ, RZ, R29 ;  /* 0x000000ffff147224 */ /* 0x000fc400078e001d */
[----:B------:R-:W-:-:S07]  /*6bdf0*/  IMAD.MOV.U32 R21, RZ, RZ, R28 ;  /* 0x000000ffff157224 */ /* 0x000fce00078e001c */
[C---:B----4-:R-:W-:Y:S01]  /*6be00*/  HMMA.16816.F32 R20, R12.reuse, R20, R24 ;  /* 0x000000140c14723c */ /* 0x050fe20000001818 */
[----:B------:R-:W4:Y:S07]  /*6be10*/  LDL.LU.64 R24, [R1+0xd148] ;  /* 0x00d1480001187983 */ /* 0x000f2e0000300a00 */
[----:B---3--:R-:W-:Y:S11]  /*6be20*/  HMMA.16816.F32 R12, R12, R16, R8 ;  /* 0x000000100c0c723c */ /* 0x008ff60000001808 */
[----:B------:R-:W-:Y:S04]  /*6be30*/  @!UPT UIADD3 URZ, URZ, URZ, URZ ;  /* 0x0000003f3f3ff290 */ /* 0x000fe8000fffe03f */
[----:B------:R2:W-:Y:S04]  /*6be40*/  STL.64 [R1+0xdf0], R20 ;  /* 0x000df01401007387 */ /* 0x0005e80000100a00 */
[----:B------:R-:W-:Y:S04]  /*6be50*/  STL.64 [R1+0xdf8], R22 ;  /* 0x000df81601007387 */ /* 0x000fe80000100a00 */
[----:B------:R-:W3:Y:S01]  /*6be60*/  LDL.LU.64 R8, [R1+0xd140] ;  /* 0x00d1400001087983 */ /* 0x000ee20000300a00 */
[----:B------:R-:W-:Y:S02]  /*6be70*/  IMAD.MOV.U32 R11, RZ, RZ, R16 ;  /* 0x000000ffff0b7224 */ /* 0x000fe400078e0010 */
[----:B------:R-:W-:-:S02]  /*6be80*/  IMAD.MOV.U32 R10, RZ, RZ, R17 ;  /* 0x000000ffff0a7224 */ /* 0x000fc400078e0011 */
[----:B--2---:R-:W-:Y:S02]  /*6be90*/  IMAD.MOV.U32 R20, RZ, RZ, R19 ;  /* 0x000000ffff147224 */ /* 0x004fe400078e0013 */
[----:B------:R-:W-:Y:S01]  /*6bea0*/  IMAD.MOV.U32 R21, RZ, RZ, R18 ;  /* 0x000000ffff157224 */ /* 0x000fe200078e0012 */
[----:B------:R0:W-:Y:S04]  /*6beb0*/  STL.64 [R1+0x6c0], R12 ;  /* 0x0006c00c01007387 */ /* 0x0001e80000100a00 */
[----:B------:R1:W-:Y:S04]  /*6bec0*/  STL.64 [R1+0x6c8], R14 ;  /* 0x0006c80e01007387 */ /* 0x0003e80000100a00 */
[----:B------:R-:W4:Y:S04]  /*6bed0*/  LDL.LU.64 R18, [R1+0xd138] ;  /* 0x00d1380001127983 */ /* 0x000f280000300a00 */
[----:B------:R-:W4:Y:S04]  /*6bee0*/  LDL.LU.64 R16, [R1+0xd130] ;  /* 0x00d1300001107983 */ /* 0x000f280000300a00 */
        /* <DEDUP_REMOVED lines=10> */
[----:B------:R-:W4:Y:S04]  /*6bf90*/  LDL.LU.64 R6, [R1+0xd110] ;  /* 0x00d1100001067983 */ /* 0x000f280000300a00 */
[----:B------:R-:W4:Y:S11]  /*6bfa0*/  LDL.LU.64 R4, [R1+0xd108] ;  /* 0x00d1080001047983 */ /* 0x000f360000300a00 */
[----:B------:R-:W-:Y:S06]  /*6bfb0*/  @!UPT UIADD3 URZ, URZ, URZ, URZ ;  /* 0x0000003f3f3ff290 */ /* 0x000fec000fffe03f */
[----:B------:R0:W-:Y:S04]  /*6bfc0*/  STL.64 [R1+0x630], R24 ;  /* 0x0006301801007387 */ /* 0x0001e80000100a00 */
[----:B------:R-:W-:Y:S04]  /*6bfd0*/  STL.64 [R1+0x638], R26 ;  /* 0x0006381a01007387 */ /* 0x000fe80000100a00 */
[----:B0-----:R-:W4:Y:S02]  /*6bfe0*/  LDL.LU.64 R24, [R1+0xd100] ;  /* 0x00d1000001187983 */ /* 0x001f240000300a00 */
        /* <DEDUP_REMOVED lines=8> */
[----:B------:R-:W2:Y:S04]  /*6c070*/  LDL.LU.64 R26, [R1+0xd0e8] ;  /* 0x00d0e800011a7983 */ /* 0x000ea80000300a00 */
[----:B------:R-:W4:Y:S02]  /*6c080*/  LDL.LU.64 R24, [R1+0xd0e0] ;  /* 0x00d0e00001187983 */ /* 0x000f240000300a00 */
[C---:B----4-:R-:W-:Y:S11]  /*6c090*/  HMMA.16816.F32 R4, R16.reuse, R24, R4 ;  /* 0x000000181004723c */ /* 0x050ff60000001804 */
[----:B------:R-:W-:Y:S11]  /*6c0a0*/  @!UPT UIADD3 URZ, URZ, URZ, URZ ;  /* 0x0000003f3f3ff290 */ /* 0x000ff6000fffe03f */
[----:B------:R-:W-:Y:S01]  /*6c0b0*/  @!UPT UIADD3 URZ, URZ, URZ, URZ ;  /* 0x0000003f3f3ff290 */ /* 0x000fe2000fffe03f */
[----:B------:R0:W-:Y:S04]  /*6c0c0*/  STL.64 [R1+0x610], R4 ;  /* 0x0006100401007387 */ /* 0x0001e80000100a00 */
[----:B------:R-:W-:Y:S04]  /*6c0d0*/  STL.64 [R1+0x618], R6 ;  /* 0x0006180601007387 */ /* 0x000fe80000100a00 */
[----:B0-----:R-:W4:Y:S04]  /*6c0e0*/  LDL.LU.64 R4, [R1+0xd0d8] ;  /* 0x00d0d80001047983 */ /* 0x001f280000300a00 */
[----:B--2---:R-:W-:Y:S04]  /*6c0f0*/  STL.64 [R1+0xd030], R26 ;  /* 0x00d0301a01007387 */ /* 0x004fe80000100a00 */
[----:B------:R0:W-:Y:S04]  /*6c100*/  STL.64 [R1+0xd028], R24 ;  /* 0x00d0281801007387 */ /* 0x0001e80000100a00 */
[----:B0-----:R-:W2:Y:S04]  /*6c110*/  LDL.64 R24, [R1+0xa0] ;  /* 0x0000a00001187983 */ /* 0x001ea80000100a00 */
[----:B--2---:R0:W-:Y:S04]  /*6c120*/  STL.64 [R1+0xd0b0], R24 ;  /* 0x00d0b01801007387 */ /* 0x0041e80000100a00 */
[----:B0-----:R-:W2:Y:S04]  /*6c130*/  LDL.LU.64 R24, [R1+0x1620] ;  /* 0x0016200001187983 */ /* 0x001ea80000300a00 */
[----:B------:R-:W2:Y:S01]  /*6c140*/  LDL.LU.64 R26, [R1+0x1628] ;  /* 0x00162800011a7983 */ /* 0x000ea20000300a00 */
[C---:B----4-:R-:W-:Y:S03]  /*6c150*/  HMMA.16816.F32 R12, R16.reuse, R4, R12 ;  /* 0x00000004100c723c */ /* 0x050fe6000000180c */
[----:B---3--:R-:W-:Y:S05]  /*6c160*/  STL.64 [R1+0xd0a0], R8 ;  /* 0x00d0a00801007387 */ /* 0x008fea0000100a00 */
[C---:B--2---:R-:W-:Y:S11]  /*6c170*/  HMMA.16816.F32 R24, R16.reuse, R8, R24 ;  /* 0x000000081018723c */ /* 0x044ff60000001818 */
[----:B------:R-:W-:Y:S11]  /*6c180*/  @!UPT UIADD3 URZ, URZ, URZ, URZ ;  /* 0x0000003f3f3ff290 */ /* 0x000ff6000fffe03f */
[----:B------:R-:W-:Y:S01]  /*6c190*/  @!UPT UIADD3 URZ, URZ, URZ, URZ ;  /* 0x0000003f3f3ff290 */ /* 0x000fe2000fffe03f */
[----:B------:R-:W-:Y:S04]  /*6c1a0*/  STL.64 [R1+0x600], R24 ;  /* 0x0006001801007387 */ /* 0x000fe80000100a00 */
[----:B------:R-:W-:Y:S04]  /*6c1b0*/  STL.64 [R1+0x608], R26 ;  /* 0x0006081a01007387 */ /* 0x000fe80000100a00 */
[----:B------:R0:W-:Y:S04]  /*6c1c0*/  STL.64 [R1+0xd0b8], R4 ;  /* 0x00d0b80401007387 */ /* 0x0001e80000100a00 */
[----:B0-----:R-:W2:Y:S04]  /*6c1d0*/  LDL.64 R4, [R1+0xc0] ;  /* 0x0000c00001047983 */ /* 0x001ea80000100a00 */
[----:B------:R-:W-:Y:S04]  /*6c1e0*/  STL.64 [R1+0x5f0], R12 ;  /* 0x0005f00c01007387 */ /* 0x000fe80000100a00 */
[----:B------:R-:W-:Y:S04]  /*6c1f0*/  STL.64 [R1+0x5f8], R14 ;  /* 0x0005f80e01007387 */ /* 0x000fe80000100a00 */
[----:B------:R-:W0:Y:S04]  /*6c200*/  LDSM.16.MT88.4 R12, [R3+0x200] ;  /* 0x00020000030c783b */ /* 0x000e280000004200 */
[----:B--2---:R1:W-:Y:S04]  /*6c210*/  STL.64 [R1+0xd0d0], R4 ;  /* 0x00d0d00401007387 */ /* 0x0043e80000100a00 */
[----:B-1----:R-:W2:Y:S04]  /*6c220*/  LDL.LU.64 R4, [R1+0x1610] ;  /* 0x0016100001047983 */ /* 0x002ea80000300a00 */
[----:B------:R-:W2:Y:S04]  /*6c230*/  LDL.LU.64 R6, [R1+0x1618] ;  /* 0x0016180001067983 */ /* 0x000ea80000300a00 */
[----:B------:R-:W3:Y:S04]  /*6c240*/  LDL.LU.64 R24, [R1+0x1280] ;  /* 0x0012800001187983 */ /* 0x000ee80000300a00 */
[----:B------:R-:W4:Y:S01]  /*6c250*/  LDL.LU.64 R26, [R1+0x1288] ;  /* 0x00128800011a7983 */ /* 0x000f220000300a00 */
[C---:B--2---:R-:W-:Y:S03]  /*6c260*/  HMMA.16816.F32 R20, R16.reuse, R20, R4 ;  /* 0x000000141014723c */ /* 0x044fe60000001804 */
[----:B----4-:R-:W-:Y:S04]  /*6c270*/  STL.64 [R1+0xd0c8], R26 ;  /* 0x00d0c81a01007387 */ /* 0x010fe80000100a00 */
[----:B---3--:R1:W-:Y:S04]  /*6c280*/  STL.64 [R1+0xd0c0], R24 ;  /* 0x00d0c01801007387 */ /* 0x0083e80000100a00 */
[----:B-1----:R-:W2:Y:S04]  /*6c290*/  LDL.LU.64 R24, [R1+0x1600] ;  /* 0x0016000001187983 */ /* 0x002ea80000300a00 */
[----:B------:R-:W2:Y:S04]  /*6c2a0*/  LDL.LU.64 R26, [R1+0x1608] ;  /* 0x00160800011a7983 */ /* 0x000ea80000300a00 */
[----:B------:R-:W3:Y:S04]  /*6c2b0*/  LDL.64 R8, [R1+0x90] ;  /* 0x0000900001087983 */ /* 0x000ee80000100a00 */
[----:B------:R-:W-:Y:S04]  /*6c2c0*/  STL [R1+0xd000], R3 ;  /* 0x00d0000301007387 */ /* 0x000fe80000100800 */
[----:B0-----:R-:W-:Y:S04]  /*6c2d0*/  STL.64 [R1+0xcf60], R14 ;  /* 0x00cf600e01007387 */ /* 0x001fe80000100a00 */
[----:B------:R-:W-:Y:S04]  /*6c2e0*/  STL.64 [R1+0xcf58], R12 ;  /* 0x00cf580c01007387 */ /* 0x000fe80000100a00 */
[----:B------:R-:W2:Y:S04]  /*6c2f0*/  LDL.LU.64 R4, [R1+0xd0d0] ;  /* 0x00d0d00001047983 */ /* 0x000ea80000300a00 */
[----:B------:R0:W-:Y:S04]  /*6c300*/  STL.64 [R1+0xd50], R20 ;  /* 0x000d501401007387 */ /* 0x0001e80000100a00 */
[----:B------:R-:W-:Y:S04]  /*6c310*/  STL.64 [R1+0xd58], R22 ;  /* 0x000d581601007387 */ /* 0x000fe80000100a00 */
[----:B0-----:R-:W4:Y:S01]  /*6c320*/  LDL.64 R20, [R1+0x80] ;  /* 0x0000800001147983 */ /* 0x001f220000100a00 */
[----:B--2---:R-:W-:Y:S03]  /*6c330*/  HMMA.16816.F32 R24, R16, R4, R24 ;  /* 0x000000041018723c */ /* 0x004fe60000001818 */
[----:B----4-:R0:W-:Y:S04]  /*6c340*/  STL.64 [R1+0xd0a8], R20 ;  /* 0x00d0a81401007387 */ /* 0x0101e80000100a00 */
[----:B0-----:R-:W2:Y:S04]  /*6c350*/  LDL.LU.64 R20, [R1+0x1270] ;  /* 0x0012700001147983 */ /* 0x001ea80000300a00 */
[----:B------:R-:W2:Y:S11]  /*6c360*/  LDL.LU.64 R22, [R1+0x1278] ;  /* 0x0012780001167983 */ /* 0x000eb60000300a00 */
[----:B------:R-:W-:Y:S01]  /*6c370*/  @!UPT UIADD3 URZ, URZ, URZ, URZ ;  /* 0x0000003f3f3ff290 */ /* 0x000fe2000fffe03f */
[----:B------:R-:W-:Y:S04]  /*6c380*/  STL.64 [R1+0xd40], R24 ;  /* 0x000d401801007387 */ /* 0x000fe80000100a00 */
[----:B------:R0:W-:Y:S04]  /*6c390*/  STL.64 [R1+0xd48], R26 ;  /* 0x000d481a01007387 */ /* 0x0001e80000100a00 */
[----:B0-----:R-:W4:Y:S04]  /*6c3a0*/  LDL.LU.64 R26, [R1+0xd0c8] ;  /* 0x00d0c800011a7983 */ /* 0x001f280000300a00 */
[----:B------:R-:W4:Y:S01]  /*6c3b0*/  LDL.LU.64 R24, [R1+0xd0c0] ;  /* 0x00d0c00001187983 */ /* 0x000f220000300a00 */
[----:B------:R-:W-:-:S02]  /*6c3c0*/  IMAD.MOV.U32 R12, RZ, RZ, R2 ;  /* 0x000000ffff0c7224 */ /* 0x000fc400078e0002 */
[----:B------:R-:W-:Y:S02]  /*6c3d0*/  IMAD.MOV.U32 R13, RZ, RZ, R0 ;  /* 0x000000ffff0d7224 */ /* 0x000fe400078e0000 */
[----:B------:R-:W-:Y:S02]  /*6c3e0*/  IMAD.MOV.U32 R2, RZ, RZ, R4 ;  /* 0x000000ffff027224 */ /* 0x000fe400078e0004 */
[----:B------:R-:W-:Y:S02]  /*6c3f0*/  IMAD.MOV.U32 R0, RZ, RZ, R5 ;  /* 0x000000ffff007224 */ /* 0x000fe400078e0005 */
[----:B------:R-:W2:Y:S04]  /*6c400*/  LDL.LU.64 R4, [R1+0xd0b8] ;  /* 0x00d0b80001047983 */ /* 0x000ea80000300a00 */
[----:B------:R-:W-:Y:S01]  /*6c410*/  STL [R1+0xd004], R2 ;  /* 0x00d0040201007387 */ /* 0x000fe20000100800 */
[C---:B----4-:R-:W-:Y:S11]  /*6c420*/  HMMA.16816.F32 R24, R16.reuse, R12, R24 ;  /* 0x0000000c1018723c */ /* 0x050ff60000001818 */
[----:B------:R-:W-:Y:S11]  /*6c430*/  @!UPT UIADD3 URZ, URZ, URZ, URZ ;  /* 0x0000003f3f3ff290 */ /* 0x000ff6000fffe03f */
[----:B------:R-:W-:Y:S01]  /*6c440*/  @!UPT UIADD3 URZ, URZ, URZ, URZ ;  /* 0x0000003f3f3ff290 */ /* 0x000fe2000fffe03f */
[----:B------:R0:W-:Y:S04]  /*6c450*/  STL.64 [R1+0xd30], R24 ;  /* 0x000d301801007387 */ /* 0x0001e80000100a00 */
[----:B------:R-:W-:Y:S04]  /*6c460*/  STL.64 [R1+0xd38], R26 ;  /* 0x000d381a01007387 */ /* 0x000fe80000100a00 */
[----:B0-----:R-:W2:Y:S02]  /*6c470*/  LDL.LU.64 R24, [R1+0xd0b0] ;  /* 0x00d0b00001187983 */ /* 0x001ea40000300a00 */
[----:B--2---:R-:W-:Y:S01]  /*6c480*/  HMMA.16816.F32 R20, R16, R24, R20 ;  /* 0x000000181014723c */ /* 0x004fe20000001814 */
[----:B------:R-:W-:-:S02]  /*6c490*/  IMAD.MOV.U32 R7, RZ, RZ, R24 ;  /* 0x000000ffff077224 */ /* 0x000fc400078e0018 */
[----:B------:R-:W-:-:S04]  /*6c4a0*/  IMAD.MOV.U32 R6, RZ, RZ, R25 ;  /* 0x000000ffff067224 */ /* 0x000fc800078e0019 */
[----:B------:R-:W-:Y:S02]  /*6c4b0*/  IMAD.MOV.U32 R24, RZ, RZ, R29 ;  /* 0x000000ffff187224 */ /* 0x000fe400078e001d */
[----:B------:R-:W-:Y:S11]  /*6c4c0*/  IMAD.MOV.U32 R25, RZ, RZ, R28 ;  /* 0x000000ffff197224 */ /* 0x000ff600078e001c */
[----:B------:R-:W-:Y:S03]  /*6c4d0*/  @!UPT UIADD3 URZ, URZ, URZ, URZ ;  /* 0x0000003f3f3ff290 */ /* 0x000fe6000fffe03f */
[----:B------:R0:W-:Y:S04]  /*6c4e0*/  STL.64 [R1+0xd20], R20 ;  /* 0x000d201401007387 */ /* 0x0001e80000100a00 */
[----:B------:R1:W-:Y:S04]  /*6c4f0*/  STL.64 [R1+0xd28], R22 ;  /* 0x000d281601007387 */ /* 0x0003e80000100a00 */
[----:B0-----:R-:W3:Y:S04]  /*6c500*/  LDL.LU.64 R20, [R1+0x1260] ;  /* 0x0012600001147983 */ /* 0x001ee80000300a00 */
[----:B-1----:R-:W3:Y:S04]  /*6c510*/  LDL.LU.64 R22, [R1+0x1268] ;  /* 0x0012680001167983 */ /* 0x002ee80000300a00 */
[----:B------:R0:W-:Y:S04]  /*6c520*/  STL.64 [R1+0xd048], R24 ;  /* 0x00d0481801007387 */ /* 0x0001e80000100a00 */
[----:B0-----:R-:W2:Y:S04]  /*6c530*/  LDL.64 R24, [R1+0x10] ;  /* 0x0000100001187983 */ /* 0x001ea80000100a00 */
[----:B--2---:R0:W-:Y:S04]  /*6c540*/  STL.64 [R1+0xd058], R24 ;  /* 0x00d0581801007387 */ /* 0x0041e80000100a00 */
[----:B0-----:R-:W2:Y:S01]  /*6c550*/  LDL.64 R24, [R1+0x20] ;  /* 0x0000200001187983 */ /* 0x001ea20000100a00 */
[----:B---3--:R-:W-:Y:S03]  /*6c560*/  HMMA.16816.F32 R20, R16, R8, R20 ;  /* 0x000000081014723c */ /* 0x008fe60000001814 */
[----:B--2---:R0:W-:Y:S04]  /*6c570*/  STL.64 [R1+0xd070], R24 ;  /* 0x00d0701801007387 */ /* 0x0041e80000100a00 */
[----:B0-----:R-:W2:Y:S01]  /*6c580*/  LDL.64 R24, [R1+0x50] ;  /* 0x0000500001187983 */ /* 0x001ea20000100a00 */
[----:B------:R-:W-:-:S02]  /*6c590*/  IMAD.MOV.U32 R15, RZ, RZ, R8 ;  /* 0x000000ffff0f7224 */ /* 0x000fc400078e0008 */
[----:B------:R-:W-:Y:S01]  /*6c5a0*/  IMAD.MOV.U32 R14, RZ, RZ, R9 ;  /* 0x000000ffff0e7224 */ /* 0x000fe200078e0009 */
[----:B--2---:R0:W-:Y:S04]  /*6c5b0*/  STL.64 [R1+0xd080], R24 ;  /* 0x00d0801801007387 */ /* 0x0041e80000100a00 */
[----:B0-----:R-:W2:Y:S04]  /*6c5c0*/  LDL.64 R24, [R1+0x60] ;  /* 0x0000600001187983 */ /* 0x001ea80000100a00 */
[----:B------:R-:W-:Y:S04]  /*6c5d0*/  STL.64 [R1+0xd010], R6 ;  /* 0x00d0100601007387 */ /* 0x000fe80000100a00 */
[----:B------:R0:W-:Y:S02]  /*6c5e0*/  STL.64 [R1+0xd008], R4 ;  /* 0x00d0080401007387 */ /* 0x0001e40000100a00 */
[----:B0-----:R-:W-:-:S02]  /*6c5f0*/  IMAD.MOV.U32 R4, RZ, RZ, R11 ;  /* 0x000000ffff047224 */ /* 0x001fc400078e000b */
[----:B------:R-:W-:-:S05]  /*6c600*/  IMAD.MOV.U32 R5, RZ, RZ, R10 ;  /* 0x000000ffff057224 */ /* 0x000fca00078e000a */
[----:B------:R0:W-:Y:S04]  /*6c610*/  STL.64 [R1+0xd078], R4 ;  /* 0x00d0780401007387 */ /* 0x0001e80000100a00 */
[----:B0-----:R-:W3:Y:S04]  /*6c620*/  LDL.LU.64 R4, [R1+0xb40] ;  /* 0x000b400001047983 */ /* 0x001ee80000300a00 */
[----:B------:R-:W3:Y:S04]  /*6c630*/  LDL.LU.64 R6, [R1+0xb48] ;  /* 0x000b480001067983 */ /* 0x000ee80000300a00 */
[----:B------:R0:W-:Y:S04]  /*6c640*/  STL.64 [R1+0xd10], R20 ;  /* 0x000d101401007387 */ /* 0x0001e80000100a00 */
[----:B------:R-:W-:Y:S04]  /*6c650*/  STL.64 [R1+0xd18], R22 ;  /* 0x000d181601007387 */ /* 0x000fe80000100a00 */
[----:B0-----:R-:W4:Y:S04]  /*6c660*/  LDL.LU.64 R20, [R1+0xd0a8] ;  /* 0x00d0a80001147983 */ /* 0x001f280000300a00 */
[----:B------:R-:W2:Y:S04]  /*6c670*/  LDL.LU.64 R8, [R1+0xd0a0] ;  /* 0x00d0a00001087983 */ /* 0x000ea80000300a00 */
[----:B------:R-:W-:Y:S04]  /*6c680*/  STL.64 [R1+0xcfe8], R14 ;  /* 0x00cfe80e01007387 */ /* 0x000fe80000100a00 */
[----:B------:R0:W-:Y:S04]  /*6c690*/  STL.64 [R1+0xcfe0], R12 ;  /* 0x00cfe00c01007387 */ /* 0x0001e80000100a00 */
[----:B0-----:R-:W4:Y:S04]  /*6c6a0*/  LDL.LU.64 R12, [R1+0x1250] ;  /* 0x00125000010c7983 */ /* 0x001f280000300a00 */
[----:B------:R-:W4:Y:S02]  /*6c6b0*/  LDL.LU.64 R14, [R1+0x1258] ;  /* 0x00125800010e7983 */ /* 0x000f240000300a00 */
[C---:B----4-:R-:W-:Y:S11]  /*6c6c0*/  HMMA.16816.F32 R12, R16.reuse, R20, R12 ;  /* 0x00000014100c723c */ /* 0x050ff6000000180c */
[----:B------:R-:W-:Y:S11]  /*6c6d0*/  @!UPT UIADD3 URZ, URZ, URZ, URZ ;  /* 0x0000003f3f3ff290 */ /* 0x000ff6000fffe03f */
[----:B------:R-:W-:Y:S01]  /*6c6e0*/  @!UPT UIADD3 URZ, URZ, URZ, URZ ;  /* 0x0000003f3f3ff290 */ /* 0x000fe2000fffe03f */
[----:B------:R-:W-:Y:S04]  /*6c6f0*/  STL.64 [R1+0xd00], R12 ;  /* 0x000d000c01007387 */ /* 0x000fe80000100a00 */
[----:B------:R0:W-:Y:S02]  /*6c700*/  STL.64 [R1+0xd08], R14 ;  /* 0x000d080e01007387 */ /* 0x0001e40000100a00 */
[----:B0-----:R-:W-:Y:S02]  /*6c710*/  IMAD.MOV.U32 R15, RZ, RZ, R20 ;  /* 0x000000ffff0f7224 */ /* 0x001fe400078e0014 */
[----:B------:R-:W-:Y:S02]  /*6c720*/  IMAD.MOV.U32 R14, RZ, RZ, R21 ;  /* 0x000000ffff0e7224 */ /* 0x000fe400078e0015 */
[----:B------:R-:W3:Y:S04]  /*6c730*/  LDL.LU.64 R20, [R1+0xd098] ;  /* 0x00d0980001147983 */ /* 0x000ee80000300a00 */
[----:B------:R-:W-:Y:S01]  /*6c740*/  STL.64 [R1+0xd050], R14 ;  /* 0x00d0500e01007387 */ /* 0x000fe20000100a00 */
[----:B---3--:R-:W-:Y:S11]  /*6c750*/  HMMA.16816.F32 R4, R16, R20, R4 ;  /* 0x000000141004723c */ /* 0x008ff60000001804 */
[----:B------:R-:W-:Y:S11]  /*6c760*/  @!UPT UIADD3 URZ, URZ, URZ, URZ ;  /* 0x0000003f3f3ff290 */ /* 0x000ff6000fffe03f */
[----:B------:R-:W-:Y:S01]  /*6c770*/  @!UPT UIADD3 URZ, URZ, URZ, URZ ;  /* 0x0000003f3f3ff290 */ /* 0x000fe2000fffe03f */
[----:B------:R0:W-:Y:S04]  /*6c780*/  STL.64 [R1+0xcf0], R4 ;  /* 0x000cf00401007387 */ /* 0x0001e80000100a00 */
[----:B------:R1:W-:Y:S04]  /*6c790*/  STL.64 [R1+0xcf8], R6 ;  /* 0x000cf80601007387 */ /* 0x0003e80000100a00 */
[----:B0-----:R-:W3:Y:S04]  /*6c7a0*/  LDL.LU.64 R4, [R1+0xa30] ;  /* 0x000a300001047983 */ /* 0x001ee80000300a00 */
[----:B-1----:R-:W4:Y:S01]  /*6c7b0*/  LDL.LU.64 R6, [R1+0xa38] ;  /* 0x000a380001067983 */ /* 0x002f220000300a00 */
[----:B------:R-:W-:-:S02]  /*6c7c0*/  IMAD.MOV.U32 R11, RZ, RZ, R20 ;  /* 0x000000ffff0b7224 */ /* 0x000fc400078e0014 */
[----:B------:R-:W-:Y:S01]  /*6c7d0*/  IMAD.MOV.U32 R10, RZ, RZ, R21 ;  /* 0x000000ffff0a7224 */ /* 0x000fe200078e0015 */
[----:B----4-:R-:W-:Y:S04]  /*6c7e0*/  STL.64 [R1+0xd090], R6 ;  /* 0x00d0900601007387 */ /* 0x010fe80000100a00 */
[----:B---3--:R0:W-:Y:S04]  /*6c7f0*/  STL.64 [R1+0xd088], R4 ;  /* 0x00d0880401007387 */ /* 0x0081e80000100a00 */
[----:B0-----:R-:W3:Y:S04]  /*6c800*/  LDL.LU.64 R4, [R1+0xb30] ;  /* 0x000b300001047983 */ /* 0x001ee80000300a00 */
[----:B------:R-:W3:Y:S04]  /*6c810*/  LDL.LU.64 R6, [R1+0xb38] ;  /* 0x000b380001067983 */ /* 0x000ee80000300a00 */
[----:B------:R-:W4:Y:S04]  /*6c820*/  LDL.LU.64 R20, [R1+0x3e0] ;  /* 0x0003e00001147983 */ /* 0x000f280000300a00 */
[----:B------:R-:W4:Y:S04]  /*6c830*/  LDL.LU.64 R22, [R1+0x3e8] ;  /* 0x0003e80001167983 */ /* 0x000f280000300a00 */
[----:B------:R-:W4:Y:S04]  /*6c840*/  LDL.LU.64 R12, [R1+0x19d0] ;  /* 0x0019d000010c7983 */ /* 0x000f280000300a00 */
[----:B------:R-:W4:Y:S04]  /*6c850*/  LDL.LU.64 R14, [R1+0x19d8] ;  /* 0x0019d800010e7983 */ /* 0x000f280000300a00 */
[----:B------:R-:W-:Y:S04]  /*6c860*/  STL.64 [R1+0xd020], R10 ;  /* 0x00d0200a01007387 */ /* 0x000fe80000100a00 */
[----:B--2---:R0:W-:Y:S04]  /*6c870*/  STL.64 [R1+0xd018], R8 ;  /* 0x00d0180801007387 */ /* 0x0041e80000100a00 */
[----:B0-----:R-:W2:Y:S04]  /*6c880*/  LDL.LU.64 R8, [R1+0x19b0] ;  /* 0x0019b00001087983 */ /* 0x001ea80000300a00 */
[----:B------:R-:W2:Y:S01]  /*6c890*/  LDL.LU.64 R10, [R1+0x19b8] ;  /* 0x0019b800010a7983 */ /* 0x000ea20000300a00 */
[----:B------:R-:W-:-:S02]  /*6c8a0*/  IMAD.MOV.U32 R29, RZ, RZ, R24 ;  /* 0x000000ffff1d7224 */ /* 0x000fc400078e0018 */
[----:B------:R-:W-:Y:S01]  /*6c8b0*/  IMAD.MOV.U32 R28, RZ, RZ, R25 ;  /* 0x000000ffff1c7224 */ /* 0x000fe200078e0019 */
[C---:B---3--:R-:W-:Y:S01]  /*6c8c0*/  HMMA.16816.F32 R4, R16.reuse, R24, R4 ;  /* 0x000000181004723c */ /* 0x048fe20000001804 */
[----:B--2---:R-:W-:Y:S04]  /*6c8d0*/  STL.64 [R1+0xd040], R10 ;  /* 0x00d0400a01007387 */ /* 0x004fe80000100a00 */
[----:B------:R0:W-:Y:S04]  /*6c8e0*/  STL.64 [R1+0xd038], R8 ;  /* 0x00d0380801007387 */ /* 0x0001e80000100a00 */
[----:B0-----:R-:W2:Y:S04]  /*6c8f0*/  LDL.LU.64 R8, [R1+0x19c0] ;  /* 0x0019c00001087983 */ /* 0x001ea80000300a00 */
[----:B------:R-:W2:Y:S10]  /*6c900*/  LDL.LU.64 R10, [R1+0x19c8] ;  /* 0x0019c800010a7983 */ /* 0x000eb40000300a00 */
[----:B------:R-:W-:Y:S04]  /*6c910*/  STL.64 [R1+0xce0], R4 ;  /* 0x000ce00401007387 */ /* 0x000fe80000100a00 */
[----:B------:R0:W-:Y:S04]  /*6c920*/  STL.64 [R1+0xce8], R6 ;  /* 0x000ce80601007387 */ /* 0x0001e80000100a00 */
[----:B0-----:R-:W3:Y:S04]  /*6c930*/  LDL.LU.64 R6, [R1+0xd090] ;  /* 0x00d0900001067983 */ /* 0x001ee80000300a00 */
[----:B------:R-:W3:Y:S04]  /*6c940*/  LDL.LU.64 R4, [R1+0xd088] ;  /* 0x00d0880001047983 */ /* 0x000ee80000300a00 */
[----:B------:R-:W3:Y:S02]  /*6c950*/  LDL.LU.64 R24, [R1+0xd080] ;  /* 0x00d0800001187983 */ /* 0x000ee40000300a00 */
[----:B---3--:R-:W-:Y:S11]  /*6c960*/  HMMA.16816.F32 R4, R16, R24, R4 ;  /* 0x000000181004723c */ /* 0x008ff60000001804 */
[----:B------:R-:W-:Y:S11]  /*6c970*/  @!UPT UIADD3 URZ, URZ, URZ, URZ ;  /* 0x0000003f3f3ff290 */ /* 0x000ff6000fffe03f */
[----:B------:R-:W-:Y:S01]  /*6c980*/  @!UPT UIADD3 URZ, URZ, URZ, URZ ;  /* 0x0000003f3f3ff290 */ /* 0x000fe2000fffe03f */
[----:B------:R0:W-:Y:S04]  /*6c990*/  STL.64 [R1+0xcd0], R4 ;  /* 0x000cd00401007387 */ /* 0x0001e80000100a00 */
[----:B------:R4:W-:Y:S04]  /*6c9a0*/  STL.64 [R1+0xcd8], R6 ;  /* 0x000cd80601007387 */ /* 0x0009e80000100a00 */
[----:B0-----:R-:W4:Y:S01]  /*6c9b0*/  LDL.LU.64 R4, [R1+0xd078] ;  /* 0x00d0780001047983 */ /* 0x001f220000300a00 */
[----:B------:R-:W-:Y:S02]  /*6c9c0*/  IMAD.MOV.U32 R2, RZ, RZ, R24 ;  /* 0x000000ffff027224 */ /* 0x000fe400078e0018 */
[----:B------:R-:W-:-:S02]  /*6c9d0*/  IMAD.MOV.U32 R3, RZ, RZ, R25 ;  /* 0x000000ffff037224 */ /* 0x000fc400078e0019 */
[----:B------:R-:W3:Y:S01]  /*6c9e0*/  LDL.LU.64 R24, [R1+0xd070] ;  /* 0x00d0700001187983 */ /* 0x000ee20000300a00 */
[----:B----4-:R-:W-:Y:S03]  /*6c9f0*/  HMMA.16816.F32 R4, R16, R4, R20 ;  /* 0x000000041004723c */ /* 0x010fe60000001814 */
[----:B------:R-:W3:Y:S04]  /*6ca00*/  LDL.LU.64 R22, [R1+0xd068] ;  /* 0x00d0680001167983 */ /* 0x000ee80000300a00 */
[----:B------:R-:W3:Y:S04]  /*6ca10*/  LDL.LU.64 R20, [R1+0xd060] ;  /* 0x00d0600001147983 */ /* 0x000ee80000300a00 */
[----:B------:R-:W3:Y:S04]  /*6ca20*/  LDL.LU.64 R16, [R1+0x19e0] ;  /* 0x0019e00001107983 */ /* 0x000ee80000300a00 */
[----:B------:R-:W3:Y:S08]  /*6ca30*/  LDL.LU.64 R18, [R1+0x19e8] ;  /* 0x0019e80001127983 */ /* 0x000ef00000300a00 */
[----:B------:R0:W-:Y:S04]  /*6ca40*/  STL.64 [R1+0x5e0], R4 ;  /* 0x0005e00401007387 */ /* 0x0001e80000100a00 */
[----:B------:R1:W-:Y:S04]  /*6ca50*/  STL.64 [R1+0x5e8], R6 ;  /* 0x0005e80601007387 */ /* 0x0003e80000100a00 */
[----:B0-----:R-:W4:Y:S04]  /*6ca60*/  LDL.LU.64 R4, [R1+0x15a0] ;  /* 0x0015a00001047983 */ /* 0x001f280000300a00 */
[----:B-1----:R-:W4:Y:S01]  /*6ca70*/  LDL.LU.64 R6, [R1+0x15a8] ;  /* 0x0015a80001067983 */ /* 0x002f220000300a00 */
[C---:B---3--:R-:W-:Y:S11]  /*6ca80*/  HMMA.16816.F32 R16, R20.reuse, R24, R16 ;  /* 0x000000181410723c */ /* 0x048ff60000001810 */
[----:B------:R-:W-:Y:S11]  /*6ca90*/  @!UPT UIADD3 URZ, URZ, URZ, URZ ;  /* 0x0000003f3f3ff290 */ /* 0x000ff6000fffe03f */
[----:B------:R-:W-:Y:S01]  /*6caa0*/  @!UPT UIADD3 URZ, URZ, URZ, URZ ;  /* 0x0000003f3f3ff290 */ /* 0x000fe2000fffe03f */
[----:B------:R0:W-:Y:S04]  /*6cab0*/  STL.64 [R1+0x560], R16 ;  /* 0x0005601001007387 */ /* 0x0001e80000100a00 */
[----:B------:R-:W-:Y:S01]  /*6cac0*/  STL.64 [R1+0x568], R18 ;  /* 0x0005681201007387 */ /* 0x000fe20000100a00 */
[----:B0-----:R-:W-:Y:S02]  /*6cad0*/  IMAD.MOV.U32 R17, RZ, RZ, R24 ;  /* 0x000000ffff117224 */ /* 0x001fe400078e0018 */
[----:B------:R-:W-:Y:S02]  /*6cae0*/  IMAD.MOV.U32 R16, RZ, RZ, R25 ;  /* 0x000000ffff107224 */ /* 0x000fe400078e0019 */
[----:B------:R-:W3:Y:S02]  /*6caf0*/  LDL.LU.64 R24, [R1+0xd058] ;  /* 0x00d0580001187983 */ /* 0x000ee40000300a00 */
        /* <DEDUP_REMOVED lines=26> */
[----:B0-----:R-:W2:Y:S01]  /*6cca0*/  LDL.64 R24, [R1] ;  /* 0x0000000001187983 */ /* 0x001ea20000100a00 */
[----:B----4-:R-:W-:Y:S03]  /*6ccb0*/  HMMA.16816.F32 R4, R20, R8, R4 ;  /* 0x000000081404723c */ /* 0x010fe60000001804 */
[----:B--2---:R0:W-:Y:S02]  /*6ccc0*/  STL.64 [R1+0xcf28], R24 ;  /* 0x00cf281801007387 */ /* 0x0041e40000100a00 */
[----:B0-----:R-:W-:-:S02]  /*6ccd0*/  IMAD.MOV.U32 R24, RZ, RZ, R13 ;  /* 0x000000ffff187224 */ /* 0x001fc400078e000d */
[----:B------:R-:W-:Y:S02]  /*6cce0*/  IMAD.MOV.U32 R25, RZ, RZ, R12 ;  /* 0x000000ffff197224 */ /* 0x000fe400078e000c */
[----:B------:R-:W2:Y:S04]  /*6ccf0*/  LDL.64 R12, [R1+0x30] ;  /* 0x00003000010c7983 */ /* 0x000ea80000100a00 */
[----:B------:R0:W-:Y:S04]  /*6cd00*/  STL.64 [R1+0xcf40], R24 ;  /* 0x00cf401801007387 */ /* 0x0001e80000100a00 */
[----:B0-----:R-:W4:Y:S04]  /*6cd10*/  LDL.LU.64 R24, [R1+0x1570] ;  /* 0x0015700001187983 */ /* 0x001f280000300a00 */
[----:B------:R-:W4:Y:S04]  /*6cd20*/  LDL.LU.64 R26, [R1+0x1578] ;  /* 0x00157800011a7983 */ /* 0x000f280000300a00 */
[----:B------:R-:W-:Y:S04]  /*6cd30*/  STL.64 [R1+0x520], R4 ;  /* 0x0005200401007387 */ /* 0x000fe80000100a00 */
[----:B------:R0:W-:Y:S04]  /*6cd40*/  STL.64 [R1+0x528], R6 ;  /* 0x0005280601007387 */ /* 0x0001e80000100a00 */
[----:B0-----:R-:W2:Y:S04]  /*6cd50*/  LDL.LU.64 R6, [R1+0xd010] ;  /* 0x00d0100001067983 */ /* 0x001ea80000300a00 */
[----:B------:R-:W4:Y:S04]  /*6cd60*/  LDL.LU.64 R4, [R1+0xd008] ;  /* 0x00d0080001047983 */ /* 0x000f280000300a00 */
[----:B------:R-:W-:Y:S01]  /*6cd70*/  STL.64 [R1+0xcf08], R8 ;  /* 0x00cf080801007387 */ /* 0x000fe20000100a00 */
[----:B----4-:R-:W-:Y:S11]  /*6cd80*/  HMMA.16816.F32 R24, R20, R4, R24 ;  /* 0x000000041418723c */ /* 0x010ff60000001818 */
[----:B------:R-:W-:Y:S11]  /*6cd90*/  @!UPT UIADD3 URZ, URZ, URZ, URZ ;  /* 0x0000003f3f3ff290 */ /* 0x000ff6000fffe03f */
[----:B------:R-:W-:Y:S01]  /*6cda0*/  @!UPT UIADD3 URZ, URZ, URZ, URZ ;  /* 0x0000003f3f3ff290 */ /* 0x000fe2000fffe03f */
[----:B------:R0:W-:Y:S04]  /*6cdb0*/  STL.64 [R1+0x510], R24 ;  /* 0x0005101801007387 */ /* 0x0001e80000100a00 */
[----:B------:R-:W-:Y:S01]  /*6cdc0*/  STL.64 [R1+0x518], R26 ;  /* 0x0005181a01007387 */ /* 0x000fe20000100a00 */
[----:B0-----:R-:W-:Y:S02]  /*6cdd0*/  IMAD.MOV.U32 R24, RZ, RZ, R17 ;  /* 0x000000ffff187224 */ /* 0x001fe400078e0011 */
[----:B------:R-:W-:-:S05]  /*6cde0*/  IMAD.MOV.U32 R25, RZ, RZ, R16 ;  /* 0x000000ffff197224 */ /* 0x000fca00078e0010 */
[----:B------:R0:W-:Y:S02]  /*6cdf0*/  STL.64 [R1+0xcf68], R24 ;  /* 0x00cf681801007387 */ /* 0x0001e40000100a00 */
[----:B0-----:R-:W-:Y:S02]  /*6ce00*/  IMAD.MOV.U32 R24, RZ, RZ, R2 ;  /* 0x000000ffff187224 */ /* 0x001fe400078e0002 */
[----:B------:R-:W4:Y:S01]  /*6ce10*/  LDL.LU R2, [R1+0xd004] ;  /* 0x00d0040001027983 */ /* 0x000f220000300800 */
[----:B------:R-:W-:-:S03]  /*6ce20*/  IMAD.MOV.U32 R25, RZ, RZ, R3 ;  /* 0x000000ffff197224 */ /* 0x000fc600078e0003 */
[----:B------:R-:W2:Y:S04]  /*6ce30*/  LDL.LU R3, [R1+0xd000] ;  /* 0x00d0000001037983 */ /* 0x000ea80000300800 */
[----:B------:R0:W-:Y:S02]  /*6ce40*/  STL.64 [R1+0xcf78], R24 ;  /* 0x00cf781801007387 */ /* 0x0001e40000100a00 */
[----:B0-----:R-:W-:Y:S02]  /*6ce50*/  IMAD.MOV.U32 R24, RZ, RZ, R29 ;  /* 0x000000ffff187224 */ /* 0x001fe400078e001d */
[----:B------:R-:W-:-:S05]  /*6ce60*/  IMAD.MOV.U32 R25, RZ, RZ, R28 ;  /* 0x000000ffff197224 */ /* 0x000fca00078e001c */
[----:B------:R0:W-:Y:S04]  /*6ce70*/  STL.64 [R1+0xcf90], R24 ;  /* 0x00cf901801007387 */ /* 0x0001e80000100a00 */
[----:B------:R-:W3:Y:S01]  /*6ce80*/  LDL.LU.64 R8, [R1+0x1240] ;  /* 0x0012400001087983 */ /* 0x000ee20000300a00 */
[----:B0-----:R-:W-:Y:S02]  /*6ce90*/  IMAD.MOV.U32 R24, RZ, RZ, R11 ;  /* 0x000000ffff187224 */ /* 0x001fe400078e000b */
[----:B------:R-:W-:Y:S02]  /*6cea0*/  IMAD.MOV.U32 R25, RZ, RZ, R10 ;  /* 0x000000ffff197224 */ /* 0x000fe400078e000a */
[----:B------:R-:W3:Y:S04]  /*6ceb0*/  LDL.LU.64 R10, [R1+0x1248] ;  /* 0x00124800010a7983 */ /* 0x000ee80000300a00 */
[----:B--2---:R-:W0:Y:S04]  /*6cec0*/  LDSM.16.MT88.4 R16, [R3+0x280] ;  /* 0x000280000310783b */ /* 0x004e280000004200 */
[----:B---3--:R-:W-:Y:S04]  /*6ced0*/  STL.64 [R1+0xcff8], R10 ;  /* 0x00cff80a01007387 */ /* 0x008fe80000100a00 */
[----:B------:R1:W-:Y:S04]  /*6cee0*/  STL.64 [R1+0xcff0], R8 ;  /* 0x00cff00801007387 */ /* 0x0003e80000100a00 */
[----:B-1----:R-:W2:Y:S04]  /*6cef0*/  LDL.LU.64 R8, [R1+0x1590] ;  /* 0x0015900001087983 */ /* 0x002ea80000300a00 */
[----:B------:R-:W2:Y:S04]  /*6cf00*/  LDL.LU.64 R10, [R1+0x1598] ;  /* 0x00159800010a7983 */ /* 0x000ea80000300a00 */
[----:B------:R1:W-:Y:S02]  /*6cf10*/  STL.64 [R1+0xcfa8], R24 ;  /* 0x00cfa81801007387 */ /* 0x0003e40000100a00 */
[----:B-1----:R-:W-:-:S02]  /*6cf20*/  IMAD.MOV.U32 R24, RZ, RZ, R15 ;  /* 0x000000ffff187224 */ /* 0x002fc400078e000f */
[----:B------:R-:W-:-:S05]  /*6cf30*/  IMAD.MOV.U32 R25, RZ, RZ, R14 ;  /* 0x000000ffff197224 */ /* 0x000fca00078e000e */
[----:B------:R-:W-:Y:S04]  /*6cf40*/  STL.64 [R1+0xcfc0], R24 ;  /* 0x00cfc01801007387 */ /* 0x000fe80000100a00 */
[----:B------:R-:W-:Y:S04]  /*6cf50*/  STL.64 [R1+0xcf20], R4 ;  /* 0x00cf200401007387 */ /* 0x000fe80000100a00 */
[----:B0-----:R-:W-:Y:S04]  /*6cf60*/  STL.64 [R1+0xceb8], R18 ;  /* 0x00ceb81201007387 */ /* 0x001fe80000100a00 */
[----:B------:R0:W-:Y:S04]  /*6cf70*/  STL.64 [R1+0xceb0], R16 ;  /* 0x00ceb01001007387 */ /* 0x0001e80000100a00 */
[----:B0-----:R-:W3:Y:S01]  /*6cf80*/  LDL.64 R16, [R1+0x40] ;  /* 0x0000400001107983 */ /* 0x001ee20000100a00 */
[----:B----4-:R-:W-:-:S02]  /*6cf90*/  IMAD.MOV.U32 R24, RZ, RZ, R2 ;  /* 0x000000ffff187224 */ /* 0x010fc400078e0002 */
[----:B------:R-:W-:Y:S02]  /*6cfa0*/  IMAD.MOV.U32 R25, RZ, RZ, R0 ;  /* 0x000000ffff197224 */ /* 0x000fe400078e0000 */
[----:B------:R-:W-:Y:S02]  /*6cfb0*/  IMAD.MOV.U32 R2, RZ, RZ, R12 ;  /* 0x000000ffff027224 */ /* 0x000fe400078e000c */
[----:B------:R-:W-:Y:S01]  /*6cfc0*/  IMAD.MOV.U32 R0, RZ, RZ, R13 ;  /* 0x000000ffff007224 */ /* 0x000fe200078e000d */
[C---:B--2---:R-:W-:Y:S01]  /*6cfd0*/  HMMA.16816.F32 R8, R20.reuse, R12, R8 ;  /* 0x0000000c1408723c */ /* 0x044fe20000001808 */
[----:B---3--:R0:W-:Y:S04]  /*6cfe0*/  STL.64 [R1+0xcf70], R16 ;  /* 0x00cf701001007387 */ /* 0x0081e80000100a00 */
[----:B0-----:R-:W2:Y:S04]  /*6cff0*/  LDL.LU.64 R16, [R1+0x1580] ;  /* 0x0015800001107983 */ /* 0x001ea80000300a00 */
[----:B------:R-:W2:Y:S11]  /*6d000*/  LDL.LU.64 R18, [R1+0x1588] ;  /* 0x0015880001127983 */ /* 0x000eb60000300a00 */
[----:B------:R-:W-:Y:S03]  /*6d010*/  @!UPT UIADD3 URZ, URZ, URZ, URZ ;  /* 0x0000003f3f3ff290 */ /* 0x000fe6000fffe03f */
[----:B------:R-:W-:Y:S04]  /*6d020*/  STL.64 [R1+0x500], R8 ;  /* 0x0005000801007387 */ /* 0x000fe80000100a00 */
[----:B------:R0:W-:Y:S04]  /*6d030*/  STL.64 [R1+0x508], R10 ;  /* 0x0005080a01007387 */ /* 0x0001e80000100a00 */
[----:B0-----:R-:W3:Y:S04]  /*6d040*/  LDL.LU.64 R10, [R1+0xcff8] ;  /* 0x00cff800010a7983 */ /* 0x001ee80000300a00 */
[----:B------:R-:W3:Y:S04]  /*6d050*/  LDL.LU.64 R8, [R1+0xcff0] ;  /* 0x00cff00001087983 */ /* 0x000ee80000300a00 */
[----:B------:R-:W4:Y:S04]  /*6d060*/  LDL.LU.64 R14, [R1+0xcfe8] ;  /* 0x00cfe800010e7983 */ /* 0x000f280000300a00 */
[----:B------:R-:W3:Y:S01]  /*6d070*/  LDL.LU.64 R12, [R1+0xcfe0] ;  /* 0x00cfe000010c7983 */ /* 0x000ee20000300a00 */
[----:B--2---:R-:W-:Y:S07]  /*6d080*/  HMMA.16816.F32 R16, R20, R24, R16 ;  /* 0x000000181410723c */ /* 0x004fee0000001810 */
[----:B----4-:R-:W-:-:S02]  /*6d090*/  IMAD.MOV.U32 R24, RZ, RZ, R15 ;  /* 0x000000ffff187224 */ /* 0x010fc400078e000f */
[----:B------:R-:W-:Y:S02]  /*6d0a0*/  IMAD.MOV.U32 R25, RZ, RZ, R14 ;  /* 0x000000ffff197224 */ /* 0x000fe400078e000e */
[----:B---3--:R-:W-:Y:S11]  /*6d0b0*/  HMMA.16816.F32 R12, R20, R12, R8 ;  /* 0x0000000c140c723c */ /* 0x008ff60000001808 */
[----:B------:R-:W-:Y:S01]  /*6d0c0*/  @!UPT UIADD3 URZ, URZ, URZ, URZ ;  /* 0x0000003f3f3ff290 */ /* 0x000fe2000fffe03f */
[----:B------:R-:W-:Y:S04]  /*6d0d0*/  STL.64 [R1+0x4f0], R16 ;  /* 0x0004f01001007387 */ /* 0x000fe80000100a00 */
[----:B------:R-:W-:Y:S04]  /*6d0e0*/  STL.64 [R1+0x4f8], R18 ;  /* 0x0004f81201007387 */ /* 0x000fe80000100a00 */
[----:B------:R0:W-:Y:S04]  /*6d0f0*/  STL.64 [R1+0xcfd8], R24 ;  /* 0x00cfd81801007387 */ /* 0x0001e80000100a00 */
[----:B------:R-:W-:Y:S04]  /*6d100*/  STL.64 [R1+0x4e0], R12 ;  /* 0x0004e00c01007387 */ /* 0x000fe80000100a00 */
[----:B------:R-:W-:Y:S04]  /*6d110*/  STL.64 [R1+0x4e8], R14 ;  /* 0x0004e80e01007387 */ /* 0x000fe80000100a00 */
[----:B0-----:R-:W2:Y:S04]  /*6d120*/  LDL.LU.64 R24, [R1+0x1230] ;  /* 0x0012300001187983 */ /* 0x001ea80000300a00 */
[----:B------:R-:W2:Y:S04]  /*6d130*/  LDL.LU.64 R26, [R1+0x1238] ;  /* 0x00123800011a7983 */ /* 0x000ea80000300a00 */
[----:B------:R-:W3:Y:S04]  /*6d140*/  LDL.LU.64 R16, [R1+0xa00] ;  /* 0x000a000001107983 */ /* 0x000ee80000300a00 */
[----:B------:R-:W4:Y:S04]  /*6d150*/  LDL.LU.64 R18, [R1+0xa08] ;  /* 0x000a080001127983 */ /* 0x000f280000300a00 */
[----:B----4-:R-:W-:Y:S04]  /*6d160*/  STL.64 [R1+0xcf88], R18 ;  /* 0x00cf881201007387 */ /* 0x010fe80000100a00 */
[----:B---3--:R0:W-:Y:S04]  /*6d170*/  STL.64 [R1+0xcf80], R16 ;  /* 0x00cf801001007387 */ /* 0x0081e80000100a00 */
[----:B0-----:R-:W3:Y:S04]  /*6d180*/  LDL.LU.64 R16, [R1+0xa10] ;  /* 0x000a100001107983 */ /* 0x001ee80000300a00 */
        /* <DEDUP_REMOVED lines=23> */
[C---:B------:R-:W-:Y:S03]  /*6d300*/  HMMA.16816.F32 R8, R20.reuse, R8, R24 ;  /* 0x000000081408723c */ /* 0x040fe60000001818 */
[----:B--2---:R-:W-:Y:S04]  /*6d310*/  STL.64 [R1+0xcf50], R6 ;  /* 0x00cf500601007387 */ /* 0x004fe80000100a00 */
[----:B------:R0:W-:Y:S04]  /*6d320*/  STL.64 [R1+0xcf48], R4 ;  /* 0x00cf480401007387 */ /* 0x0001e80000100a00 */
[----:B0-----:R-:W2:Y:S04]  /*6d330*/  LDL.LU.64 R4, [R1+0x1960] ;  /* 0x0019600001047983 */ /* 0x001ea80000300a00 */
[----:B------:R-:W2:Y:S04]  /*6d340*/  LDL.LU.64 R6, [R1+0x1968] ;  /* 0x0019680001067983 */ /* 0x000ea80000300a00 */
[----:B------:R-:W3:Y:S04]  /*6d350*/  LDL.LU.64 R24, [R1+0xcfd8] ;  /* 0x00cfd80001187983 */ /* 0x000ee80000300a00 */
[----:B------:R0:W-:Y:S04]  /*6d360*/  STL.64 [R1+0x4d0], R8 ;  /* 0x0004d00801007387 */ /* 0x0001e80000100a00 */
[----:B------:R1:W-:Y:S04]  /*6d370*/  STL.64 [R1+0x4d8], R10 ;  /* 0x0004d80a01007387 */ /* 0x0003e80000100a00 */
[----:B0-----:R-:W2:Y:S04]  /*6d380*/  LDL.LU.64 R8, [R1+0x1930] ;  /* 0x0019300001087983 */ /* 0x001ea80000300a00 */
[----:B-1----:R-:W2:Y:S01]  /*6d390*/  LDL.LU.64 R10, [R1+0x1938] ;  /* 0x00193800010a7983 */ /* 0x002ea20000300a00 */
        /* <DEDUP_REMOVED lines=29> */
[----:B------:R-:W4:Y:S11]  /*6d570*/  LDL.LU.64 R16, [R1+0xcf70] ;  /* 0x00cf700001107983 */ /* 0x000f360000300a00 */
[----:B------:R-:W-:Y:S10]  /*6d580*/  @!UPT UIADD3 URZ, URZ, URZ, URZ ;  /* 0x0000003f3f3ff290 */ /* 0x000ff4000fffe03f */
[----:B------:R0:W-:Y:S04]  /*6d590*/  STL.64 [R1+0xc30], R24 ;  /* 0x000c301801007387 */ /* 0x0001e80000100a00 */
[----:B------:R-:W-:Y:S04]  /*6d5a0*/  STL.64 [R1+0xc38], R26 ;  /* 0x000c381a01007387 */ /* 0x000fe80000100a00 */
[----:B0-----:R-:W2:Y:S01]  /*6d5b0*/  LDL.LU.64 R24, [R1+0xcf68] ;  /* 0x00cf680001187983 */ /* 0x001ea20000300a00 */
[----:B----4-:R-:W-:Y:S03]  /*6d5c0*/  HMMA.16816.F32 R20, R20, R16, R12 ;  /* 0x000000101414723c */ /* 0x010fe6000000180c */
[----:B------:R-:W2:Y:S04]  /*6d5d0*/  LDL.LU.64 R14, [R1+0xcf60] ;  /* 0x00cf6000010e7983 */ /* 0x000ea80000300a00 */
[----:B------:R-:W2:Y:S11]  /*6d5e0*/  LDL.LU.64 R12, [R1+0xcf58] ;  /* 0x00cf5800010c7983 */ /* 0x000eb60000300a00 */
[----:B------:R-:W-:Y:S05]  /*6d5f0*/  @!UPT UIADD3 URZ, URZ, URZ, URZ ;  /* 0x0000003f3f3ff290 */ /* 0x000fea000fffe03f */
[----:B------:R0:W-:Y:S04]  /*6d600*/  STL.64 [R1+0x480], R20 ;  /* 0x0004801401007387 */ /* 0x0001e80000100a00 */
[----:B------:R1:W-:Y:S04]  /*6d610*/  STL.64 [R1+0x488], R22 ;  /* 0x0004881601007387 */ /* 0x0003e80000100a00 */
[----:B0-----:R-:W3:Y:S04]  /*6d620*/  LDL.LU.64 R20, [R1+0x14f0] ;  /* 0x0014f00001147983 */ /* 0x001ee80000300a00 */
[----:B-1----:R-:W3:Y:S04]  /*6d630*/  LDL.LU.64 R22, [R1+0x14f8] ;  /* 0x0014f80001167983 */ /* 0x002ee80000300a00 */
[----:B------:R0:W-:Y:S04]  /*6d640*/  STL.64 [R1+0xcec8], R16 ;  /* 0x00cec81001007387 */ /* 0x0001e80000100a00 */
[----:B0-----:R-:W4:Y:S04]  /*6d650*/  LDL.LU.64 R16, [R1+0x1520] ;  /* 0x0015200001107983 */ /* 0x001f280000300a00 */
[----:B------:R-:W4:Y:S01]  /*6d660*/  LDL.LU.64 R18, [R1+0x1528] ;  /* 0x0015280001127983 */ /* 0x000f220000300a00 */
        /* <DEDUP_REMOVED lines=17> */
[----:B------:R0:W-:Y:S04]  /*6d780*/  STL.64 [R1+0x3e0], R4 ;  /* 0x0003e00401007387 */ /* 0x0001e80000100a00 */
[----:B------:R1:W-:Y:S04]  /*6d790*/  STL.64 [R1+0x3e8], R6 ;  /* 0x0003e80601007387 */ /* 0x0003e80000100a00 */
[----:B0-----:R-:W3:Y:S01]  /*6d7a0*/  LDL.LU.64 R4, [R1+0xcf20] ;  /* 0x00cf200001047983 */ /* 0x001ee20000300a00 */
[----:B-1----:R-:W-:-:S03]  /*6d7b0*/  IMAD.MOV.U32 R7, RZ, RZ, R24 ;  /* 0x000000ffff077224 */ /* 0x002fc600078e0018 */
[----:B------:R-:W2:Y:S01]  /*6d7c0*/  LDL.LU.64 R26, [R1+0xcf18] ;  /* 0x00cf1800011a7983 */ /* 0x000ea20000300a00 */
[----:B------:R-:W-:-:S03]  /*6d7d0*/  IMAD.MOV.U32 R6, RZ, RZ, R25 ;  /* 0x000000ffff067224 */ /* 0x000fc600078e0019 */
[----:B------:R-:W2:Y:S02]  /*6d7e0*/  LDL.LU.64 R24, [R1+0xcf10] ;  /* 0x00cf100001187983 */ /* 0x000ea40000300a00 */
[C---:B--2---:R-:W-:Y:S11]  /*6d7f0*/  HMMA.16816.F32 R8, R12.reuse, R24, R8 ;  /* 0x000000180c08723c */ /* 0x044ff60000001808 */
[----:B------:R-:W-:Y:S11]  /*6d800*/  @!UPT UIADD3 URZ, URZ, URZ, URZ ;  /* 0x0000003f3f3ff290 */ /* 0x000ff6000fffe03f */
[----:B------:R-:W-:Y:S01]  /*6d810*/  @!UPT UIADD3 URZ, URZ, URZ, URZ ;  /* 0x0000003f3f3ff290 */ /* 0x000fe2000fffe03f */
[----:B------:R0:W-:Y:S04]  /*6d820*/  STL.64 [R1+0x3d0], R8 ;  /* 0x0003d00801007387 */ /* 0x0001e80000100a00 */
[----:B------:R-:W-:Y:S04]  /*6d830*/  STL.64 [R1+0x3d8], R10 ;  /* 0x0003d80a01007387 */ /* 0x000fe80000100a00 */
[----:B0-----:R-:W4:Y:S04]  /*6d840*/  LDL.LU.64 R8, [R1+0xcf08] ;  /* 0x00cf080001087983 */ /* 0x001f280000300a00 */
[----:B------:R-:W-:Y:S04]  /*6d850*/  STL.64 [R1+0xce78], R26 ;  /* 0x00ce781a01007387 */ /* 0x000fe80000100a00 */
[----:B------:R0:W-:Y:S04]  /*6d860*/  STL.64 [R1+0xce70], R24 ;  /* 0x00ce701801007387 */ /* 0x0001e80000100a00 */
[----:B0-----:R-:W2:Y:S01]  /*6d870*/  LDL.64 R24, [R1+0xb0] ;  /* 0x0000b00001187983 */ /* 0x001ea20000100a00 */
[C---:B----4-:R-:W-:Y:S03]  /*6d880*/  HMMA.16816.F32 R16, R12.reuse, R8, R16 ;  /* 0x000000080c10723c */ /* 0x050fe60000001810 */
[----:B--2---:R-:W-:Y:S04]  /*6d890*/  STL.64 [R1+0xcf00], R24 ;  /* 0x00cf001801007387 */ /* 0x004fe80000100a00 */
[----:B------:R-:W-:Y:S04]  /*6d8a0*/  STL [R1+0xce58], R9 ;  /* 0x00ce580901007387 */ /* 0x000fe80000100800 */
[----:B------:R0:W-:Y:S11]  /*6d8b0*/  STL [R1+0xced0], R8 ;  /* 0x00ced00801007387 */ /* 0x0001f60000100800 */
[----:B------:R-:W-:Y:S01]  /*6d8c0*/  @!UPT UIADD3 URZ, URZ, URZ, URZ ;  /* 0x0000003f3f3ff290 */ /* 0x000fe2000fffe03f */
[----:B------:R-:W-:Y:S04]  /*6d8d0*/  STL.64 [R1+0x3c0], R16 ;  /* 0x0003c01001007387 */ /* 0x000fe80000100a00 */
[----:B------:R3:W-:Y:S04]  /*6d8e0*/  STL.64 [R1+0x3c8], R18 ;  /* 0x0003c81201007387 */ /* 0x0007e80000100a00 */
[----:B0-----:R-:W2:Y:S04]  /*6d8f0*/  LDL.LU.64 R8, [R1+0x1510] ;  /* 0x0015100001087983 */ /* 0x001ea80000300a00 */
[----:B------:R-:W2:Y:S01]  /*6d900*/  LDL.LU.64 R10, [R1+0x1518] ;  /* 0x00151800010a7983 */ /* 0x000ea20000300a00 */
[----:B---3--:R-:W-:Y:S03]  /*6d910*/  HMMA.16816.F32 R16, R12, R4, R20 ;  /* 0x000000040c10723c */ /* 0x008fe60000001814 */
[----:B------:R-:W0:Y:S04]  /*6d920*/  LDSM.16.MT88.4 R20, [R3+0x300] ;  /* 0x000300000314783b */ /* 0x000e280000004200 */
[----:B------:R-:W3:Y:S04]  /*6d930*/  LDL.LU.64 R24, [R1+0x1500] ;  /* 0x0015000001187983 */ /* 0x000ee80000300a00 */
[----:B------:R-:W3:Y:S11]  /*6d940*/  LDL.LU.64 R26, [R1+0x1508] ;  /* 0x00150800011a7983 */ /* 0x000ef60000300a00 */
[----:B------:R-:W-:Y:S01]  /*6d950*/  @!UPT UIADD3 URZ, URZ, URZ, URZ ;  /* 0x0000003f3f3ff290 */ /* 0x000fe2000fffe03f */
[----:B------:R1:W-:Y:S04]  /*6d960*/  STL.64 [R1+0x3b0], R16 ;  /* 0x0003b01001007387 */ /* 0x0003e80000100a00 */
[----:B------:R-:W-:Y:S04]  /*6d970*/  STL.64 [R1+0x3b8], R18 ;  /* 0x0003b81201007387 */ /* 0x000fe80000100a00 */
[----:B-1----:R-:W4:Y:S04]  /*6d980*/  LDL.64 R16, [R1+0xa0] ;  /* 0x0000a00001107983 */ /* 0x002f280000100a00 */
[----:B------:R1:W-:Y:S04]  /*6d990*/  STL.64 [R1+0xcee8], R4 ;  /* 0x00cee80401007387 */ /* 0x0003e80000100a00 */
[----:B0-----:R-:W-:Y:S04]  /*6d9a0*/  STL.64 [R1+0xcd78], R22 ;  /* 0x00cd781601007387 */ /* 0x001fe80000100a00 */
[----:B------:R0:W-:Y:S04]  /*6d9b0*/  STL.64 [R1+0xcd70], R20 ;  /* 0x00cd701401007387 */ /* 0x0001e80000100a00 */
[----:B-1----:R-:W3:Y:S01]  /*6d9c0*/  LDL.64 R4, [R1+0x80] ;  /* 0x0000800001047983 */ /* 0x002ee20000100a00 */
[----:B0-----:R-:W-:-:S02]  /*6d9d0*/  IMAD.MOV.U32 R20, RZ, RZ, R2 ;  /* 0x000000ffff147224 */ /* 0x001fc400078e0002 */
[----:B------:R-:W-:-:S07]  /*6d9e0*/  IMAD.MOV.U32 R21, RZ, RZ, R0 ;  /* 0x000000ffff157224 */ /* 0x000fce00078e0000 */
[C---:B--2---:R-:W-:Y:S01]  /*6d9f0*/  HMMA.16816.F32 R8, R12.reuse, R20, R8 ;  /* 0x000000140c08723c */ /* 0x044fe20000001808 */
[----:B---3--:R-:W-:Y:S11]  /*6da00*/  STL.64 [R1+0xcef8], R4 ;  /* 0x00cef80401007387 */ /* 0x008ff60000100a00 */
[----:B------:R-:W-:Y:S11]  /*6da10*/  @!UPT UIADD3 URZ, URZ, URZ, URZ ;  /* 0x0000003f3f3ff290 */ /* 0x000ff6000fffe03f */
[----:B------:R0:W-:Y:S04]  /*6da20*/  STL.64 [R1+0x3a0], R8 ;  /* 0x0003a00801007387 */ /* 0x0001e80000100a00 */
[----:B------:R-:W-:Y:S04]  /*6da30*/  STL.64 [R1+0x3a8], R10 ;  /* 0x0003a80a01007387 */ /* 0x000fe80000100a00 */
[----:B0-----:R-:W2:Y:S04]  /*6da40*/  LDL.64 R8, [R1+0x70] ;  /* 0x0000700001087983 */ /* 0x001ea80000100a00 */
[----:B--2---:R0:W-:Y:S04]  /*6da50*/  STL.64 [R1+0xcef0], R8 ;  /* 0x00cef00801007387 */ /* 0x0041e80000100a00 */
[----:B0-----:R-:W2:Y:S04]  /*6da60*/  LDL.LU.64 R8, [R1+0x1200] ;  /* 0x0012000001087983 */ /* 0x001ea80000300a00 */
[----:B------:R-:W2:Y:S04]  /*6da70*/  LDL.LU.64 R10, [R1+0x1208] ;  /* 0x00120800010a7983 */ /* 0x000ea80000300a00 */
[----:B------:R-:W-:Y:S04]  /*6da80*/  STL [R1+0xce30], R20 ;  /* 0x00ce301401007387 */ /* 0x000fe80000100800 */
[----:B------:R0:W-:Y:S04]  /*6da90*/  STL [R1+0xce2c], R21 ;  /* 0x00ce2c1501007387 */ /* 0x0001e80000100800 */
[----:B0-----:R-:W3:Y:S02]  /*6daa0*/  LDL.64 R20, [R1+0xc0] ;  /* 0x0000c00001147983 */ /* 0x001ee40000100a00 */
[----:B---3--:R-:W-:Y:S11]  /*6dab0*/  HMMA.16816.F32 R24, R12, R20, R24 ;  /* 0x000000140c18723c */ /* 0x008ff60000001818 */
[----:B------:R-:W-:Y:S11]  /*6dac0*/  @!UPT UIADD3 URZ, URZ, URZ, URZ ;  /* 0x0000003f3f3ff290 */ /* 0x000ff6000fffe03f */
[----:B------:R-:W-:Y:S01]  /*6dad0*/  @!UPT UIADD3 URZ, URZ, URZ, URZ ;  /* 0x0000003f3f3ff290 */ /* 0x000fe2000fffe03f */
[----:B------:R0:W-:Y:S04]  /*6dae0*/  STL.64 [R1+0xb90], R24 ;  /* 0x000b901801007387 */ /* 0x0001e80000100a00 */
[----:B------:R-:W-:Y:S04]  /*6daf0*/  STL.64 [R1+0xb98], R26 ;  /* 0x000b981a01007387 */ /* 0x000fe80000100a00 */
[----:B0-----:R-:W2:Y:S01]  /*6db00*/  LDL.LU.64 R24, [R1+0xcf00] ;  /* 0x00cf000001187983 */ /* 0x001ea20000300a00 */
[----:B------:R-:W-:Y:S02]  /*6db10*/  IMAD.MOV.U32 R0, RZ, RZ, R21 ;  /* 0x000000ffff007224 */ /* 0x000fe400078e0015 */
[----:B------:R-:W-:-:S03]  /*6db20*/  IMAD.MOV.U32 R2, RZ, RZ, R20 ;  /* 0x000000ffff027224 */ /* 0x000fc600078e0014 */
[----:B------:R-:W-:Y:S04]  /*6db30*/  STL [R1+0xce38], R0 ;  /* 0x00ce380001007387 */ /* 0x000fe80000100800 */
[----:B------:R-:W-:Y:S01]  /*6db40*/  STL [R1+0xce34], R2 ;  /* 0x00ce340201007387 */ /* 0x000fe20000100800 */
[----:B--2---:R-:W-:Y:S01]  /*6db50*/  HMMA.16816.F32 R8, R12, R24, R8 ;  /* 0x000000180c08723c */ /* 0x004fe20000001808 */
[----:B------:R-:W-:Y:S02]  /*6db60*/  IMAD.MOV.U32 R22, RZ, RZ, R24 ;  /* 0x000000ffff167224 */ /* 0x000fe400078e0018 */
[----:B------:R-:W-:-:S04]  /*6db70*/  IMAD.MOV.U32 R3, RZ, RZ, R25 ;  /* 0x000000ffff037224 */ /* 0x000fc800078e0019 */
[----:B------:R-:W-:Y:S02]  /*6db80*/  IMAD.MOV.U32 R24, RZ, RZ, R7 ;  /* 0x000000ffff187224 */ /* 0x000fe400078e0007 */
[----:B------:R-:W-:Y:S11]  /*6db90*/  IMAD.MOV.U32 R25, RZ, RZ, R6 ;  /* 0x000000ffff197224 */ /* 0x000ff600078e0006 */
[----:B------:R-:W-:Y:S03]  /*6dba0*/  @!UPT UIADD3 URZ, URZ, URZ, URZ ;  /* 0x0000003f3f3ff290 */ /* 0x000fe6000fffe03f */
[----:B------:R0:W-:Y:S04]  /*6dbb0*/  STL.64 [R1+0xb80], R8 ;  /* 0x000b800801007387 */ /* 0x0001e80000100a00 */
[----:B------:R1:W-:Y:S04]  /*6dbc0*/  STL.64 [R1+0xb88], R10 ;  /* 0x000b880a01007387 */ /* 0x0003e80000100a00 */
[----:B------:R-:W2:Y:S04]  /*6dbd0*/  LDL.LU.64 R4, [R1+0x11e0] ;  /* 0x0011e00001047983 */ /* 0x000ea80000300a00 */
[----:B------:R-:W2:Y:S04]  /*6dbe0*/  LDL.LU.64 R6, [R1+0x11e8] ;  /* 0x0011e80001067983 */ /* 0x000ea80000300a00 */
[----:B0-----:R-:W3:Y:S04]  /*6dbf0*/  LDL.LU.64 R8, [R1+0x11d0] ;  /* 0x0011d00001087983 */ /* 0x001ee80000300a00 */
[----:B-1----:R-:W3:Y:S04]  /*6dc00*/  LDL.LU.64 R10, [R1+0x11d8] ;  /* 0x0011d800010a7983 */ /* 0x002ee80000300a00 */
[----:B------:R0:W-:Y:S04]  /*6dc10*/  STL.64 [R1+0xce90], R24 ;  /* 0x00ce901801007387 */ /* 0x0001e80000100a00 */
[----:B0-----:R-:W2:Y:S04]  /*6dc20*/  LDL.LU.64 R24, [R1+0x11f0] ;  /* 0x0011f00001187983 */ /* 0x001ea80000300a00 */
[----:B------:R-:W2:Y:S01]  /*6dc30*/  LDL.LU.64 R26, [R1+0x11f8] ;  /* 0x0011f800011a7983 */ /* 0x000ea20000300a00 */
[----:B----4-:R-:W-:-:S03]  /*6dc40*/  IMAD.MOV.U32 R21, RZ, RZ, R16 ;  /* 0x000000ffff157224 */ /* 0x010fc600078e0010 */
[----:B------:R-:W-:Y:S01]  /*6dc50*/  STL [R1+0xce48], R3 ;  /* 0x00ce480301007387 */ /* 0x000fe20000100800 */
[----:B------:R-:W-:-:S03]  /*6dc60*/  IMAD.MOV.U32 R28, RZ, RZ, R17 ;  /* 0x000000ffff1c7224 */ /* 0x000fc600078e0011 */
[----:B------:R-:W-:Y:S01]  /*6dc70*/  STL [R1+0xce3c], R22 ;  /* 0x00ce3c1601007387 */ /* 0x000fe20000100800 */
[C---:B--2---:R-:W-:Y:S11]  /*6dc80*/  HMMA.16816.F32 R24, R12.reuse, R16, R24 ;  /* 0x000000100c18723c */ /* 0x044ff60000001818 */
[----:B------:R-:W-:Y:S11]  /*6dc90*/  @!UPT UIADD3 URZ, URZ, URZ, URZ ;  /* 0x0000003f3f3ff290 */ /* 0x000ff6000fffe03f */
[----:B------:R-:W-:Y:S01]  /*6dca0*/  @!UPT UIADD3 URZ, URZ, URZ, URZ ;  /* 0x0000003f3f3ff290 */ /* 0x000fe2000fffe03f */
[----:B------:R0:W-:Y:S04]  /*6dcb0*/  STL.64 [R1+0xb70], R24 ;  /* 0x000b701801007387 */ /* 0x0001e80000100a00 */
[----:B------:R-:W-:Y:S04]  /*6dcc0*/  STL.64 [R1+0xb78], R26 ;  /* 0x000b781a01007387 */ /* 0x000fe80000100a00 */
[----:B------:R-:W2:Y:S04]  /*6dcd0*/  LDL.64 R16, [R1+0x50] ;  /* 0x0000500001107983 */ /* 0x000ea80000100a00 */
[----:B--2---:R1:W-:Y:S04]  /*6dce0*/  STL.64 [R1+0xced8], R16 ;  /* 0x00ced81001007387 */ /* 0x0043e80000100a00 */
[----:B0-----:R-:W2:Y:S04]  /*6dcf0*/  LDL.64 R24, [R1+0x10] ;  /* 0x0000100001187983 */ /* 0x001ea80000100a00 */
[----:B-1----:R-:W4:Y:S04]  /*6dd00*/  LDL.64 R16, [R1+0x60] ;  /* 0x0000600001107983 */ /* 0x002f280000100a00 */
[----:B--2---:R0:W-:Y:S04]  /*6dd10*/  STL.64 [R1+0xcea8], R24 ;  /* 0x00cea81801007387 */ /* 0x0041e80000100a00 */
[----:B0-----:R-:W2:Y:S04]  /*6dd20*/  LDL.64 R24, [R1+0x20] ;  /* 0x0000200001187983 */ /* 0x001ea80000100a00 */
[----:B--2---:R0:W-:Y:S04]  /*6dd30*/  STL.64 [R1+0xcec0], R24 ;  /* 0x00cec01801007387 */ /* 0x0041e80000100a00 */
[----:B0-----:R-:W2:Y:S04]  /*6dd40*/  LDL.LU.64 R24, [R1+0x9f0] ;  /* 0x0009f00001187983 */ /* 0x001ea80000300a00 */
[----:B------:R-:W2:Y:S04]  /*6dd50*/  LDL.LU.64 R26, [R1+0x9f8] ;  /* 0x0009f800011a7983 */ /* 0x000ea80000300a00 */
[----:B------:R0:W-:Y:S04]  /*6dd60*/  STL [R1+0xce4c], R21 ;  /* 0x00ce4c1501007387 */ /* 0x0001e80000100800 */
[----:B0-----:R-:W2:Y:S02]  /*6dd70*/  LDL.64 R20, [R1+0x90] ;  /* 0x0000900001147983 */ /* 0x001ea40000100a00 */
[C---:B--2---:R-:W-:Y:S11]  /*6dd80*/  HMMA.16816.F32 R4, R12.reuse, R20, R4 ;  /* 0x000000140c04723c */ /* 0x044ff60000001804 */
[----:B------:R-:W-:Y:S11]  /*6dd90*/  @!UPT UIADD3 URZ, URZ, URZ, URZ ;  /* 0x0000003f3f3ff290 */ /* 0x000ff6000fffe03f */
[----:B------:R-:W-:Y:S01]  /*6dda0*/  @!UPT UIADD3 URZ, URZ, URZ, URZ ;  /* 0x0000003f3f3ff290 */ /* 0x000fe2000fffe03f */
[----:B------:R0:W-:Y:S04]  /*6ddb0*/  STL.64 [R1+0xb60], R4 ;  /* 0x000b600401007387 */ /* 0x0001e80000100a00 */
[----:B------:R-:W-:Y:S04]  /*6ddc0*/  STL.64 [R1+0xb68], R6 ;  /* 0x000b680601007387 */ /* 0x000fe80000100a00 */
[----:B0-----:R-:W3:Y:S02]  /*6ddd0*/  LDL.LU.64 R4, [R1+0xcef8] ;  /* 0x00cef80001047983 */ /* 0x001ee40000300a00 */
[----:B---3--:R-:W-:Y:S11]  /*6dde0*/  HMMA.16816.F32 R8, R12, R4, R8 ;  /* 0x000000040c08723c */ /* 0x008ff60000001808 */
[----:B------:R-:W-:Y:S11]  /*6ddf0*/  @!UPT UIADD3 URZ, URZ, URZ, URZ ;  /* 0x0000003f3f3ff290 */ /* 0x000ff6000fffe03f */
[----:B------:R-:W-:Y:S01]  /*6de00*/  @!UPT UIADD3 URZ, URZ, URZ, URZ ;  /* 0x0000003f3f3ff290 */ /* 0x000fe2000fffe03f */
[----:B------:R0:W-:Y:S04]  /*6de10*/  STL.64 [R1+0xb50], R8 ;  /* 0x000b500801007387 */ /* 0x0001e80000100a00 */
[----:B------:R-:W-:Y:S04]  /*6de20*/  STL.64 [R1+0xb58], R10 ;  /* 0x000b580a01007387 */ /* 0x000fe80000100a00 */
[----:B0-----:R-:W2:Y:S01]  /*6de30*/  LDL.LU.64 R8, [R1+0xcef0] ;  /* 0x00cef00001087983 */ /* 0x001ea20000300a00 */
[----:B------:R-:W-:Y:S02]  /*6de40*/  IMAD.MOV.U32 R22, RZ, RZ, R4 ;  /* 0x000000ffff167224 */ /* 0x000fe400078e0004 */
[----:B------:R-:W-:-:S02]  /*6de50*/  IMAD.MOV.U32 R0, RZ, RZ, R5 ;  /* 0x000000ffff007224 */ /* 0x000fc400078e0005 */
[----:B------:R-:W3:Y:S01]  /*6de60*/  LDL.LU.64 R4, [R1+0xcee8] ;  /* 0x00cee80001047983 */ /* 0x000ee20000300a00 */
[----:B------:R-:W-:Y:S02]  /*6de70*/  IMAD.MOV.U32 R2, RZ, RZ, R20 ;  /* 0x000000ffff027224 */ /* 0x000fe400078e0014 */
[----:B------:R-:W-:Y:S01]  /*6de80*/  IMAD.MOV.U32 R20, RZ, RZ, R21 ;  /* 0x000000ffff147224 */ /* 0x000fe200078e0015 */
[----:B------:R-:W-:Y:S04]  /*6de90*/  STL [R1+0xcee4], R22 ;  /* 0x00cee41601007387 */ /* 0x000fe80000100800 */
[----:B------:R2:W-:Y:S02]  /*6dea0*/  STL [R1+0xcee0], R20 ;  /* 0x00cee01401007387 */ /* 0x0005e40000100800 */
[----:B--2---:R-:W-:Y:S01]  /*6deb0*/  HMMA.16816.F32 R20, R12, R8, R24 ;  /* 0x000000080c14723c */ /* 0x004fe20000001818 */
[----:B------:R-:W-:-:S02]  /*6dec0*/  IMAD.MOV.U32 R6, RZ, RZ, R8 ;  /* 0x000000ffff067224 */ /* 0x000fc400078e0008 */
[----:B------:R-:W-:Y:S11]  /*6ded0*/  IMAD.MOV.U32 R7, RZ, RZ, R9 ;  /* 0x000000ffff077224 */ /* 0x000ff600078e0009 */
[----:B------:R-:W-:Y:S09]  /*6dee0*/  @!UPT UIADD3 URZ, URZ, URZ, URZ ;  /* 0x0000003f3f3ff290 */ /* 0x000ff2000fffe03f */
[----:B------:R0:W-:Y:S04]  /*6def0*/  STL.64 [R1+0xb40], R20 ;  /* 0x000b401401007387 */ /* 0x0001e80000100a00 */
[----:B------:R1:W-:Y:S04]  /*6df00*/  STL.64 [R1+0xb48], R22 ;  /* 0x000b481601007387 */ /* 0x0003e80000100a00 */
[----:B0-----:R-:W4:Y:S04]  /*6df10*/  LDL.LU.64 R20, [R1+0x9e0] ;  /* 0x0009e00001147983 */ /* 0x001f280000300a00 */
[----:B-1----:R-:W4:Y:S04]  /*6df20*/  LDL.LU.64 R22, [R1+0x9e8] ;  /* 0x0009e80001167983 */ /* 0x002f280000300a00 */
[----:B------:R-:W2:Y:S04]  /*6df30*/  LDL.LU.64 R8, [R1+0x9d0] ;  /* 0x0009d00001087983 */ /* 0x000ea80000300a00 */
[----:B------:R-:W2:Y:S04]  /*6df40*/  LDL.LU.64 R10, [R1+0x9d8] ;  /* 0x0009d800010a7983 */ /* 0x000ea80000300a00 */
[----:B------:R-:W2:Y:S04]  /*6df50*/  LDL.LU.64 R24, [R1+0x9a0] ;  /* 0x0009a00001187983 */ /* 0x000ea80000300a00 */
[----:B------:R-:W2:Y:S04]  /*6df60*/  LDL.LU.64 R26, [R1+0x9a8] ;  /* 0x0009a800011a7983 */ /* 0x000ea80000300a00 */
[----:B------:R-:W-:Y:S04]  /*6df70*/  STL.64 [R1+0xce68], R6 ;  /* 0x00ce680601007387 */ /* 0x000fe80000100a00 */
[----:B---3--:R0:W-:Y:S04]  /*6df80*/  STL.64 [R1+0xce60], R4 ;  /* 0x00ce600401007387 */ /* 0x0081e80000100a00 */
[----:B0-----:R-:W3:Y:S04]  /*6df90*/  LDL.LU.64 R4, [R1+0x18b0] ;  /* 0x0018b00001047983 */ /* 0x001ee80000300a00 */
[----:B------:R-:W2:Y:S04]  /*6dfa0*/  LDL.LU.64 R6, [R1+0x18b8] ;  /* 0x0018b80001067983 */ /* 0x000ea80000300a00 */
[----:B--2---:R-:W-:Y:S04]  /*6dfb0*/  STL.64 [R1+0xce88], R6 ;  /* 0x00ce880601007387 */ /* 0x004fe80000100a00 */
[----:B---3--:R0:W-:Y:S04]  /*6dfc0*/  STL.64 [R1+0xce80], R4 ;  /* 0x00ce800401007387 */ /* 0x0081e80000100a00 */
[----:B0-----:R-:W2:Y:S04]  /*6dfd0*/  LDL.LU.64 R4, [R1+0x18c0] ;  /* 0x0018c00001047983 */ /* 0x001ea80000300a00 */
[----:B------:R-:W3:Y:S01]  /*6dfe0*/  LDL.LU.64 R6, [R1+0x18c8] ;  /* 0x0018c80001067983 */ /* 0x000ee20000300a00 */
[----:B----4-:R-:W-:Y:S01]  /*6dff0*/  HMMA.16816.F32 R20, R12, R16, R20 ;  /* 0x000000100c14723c */ /* 0x010fe20000001814 */
[----:B------:R-:W-:-:S02]  /*6e000*/  IMAD.MOV.U32 R3, RZ, RZ, R17 ;  /* 0x000000ffff037224 */ /* 0x000fc400078e0011 */
[----:B---3--:R-:W-:Y:S04]  /*6e010*/  STL.64 [R1+0xcea0], R6 ;  /* 0x00cea00601007387 */ /* 0x008fe80000100a00 */
[----:B--2---:R0:W-:Y:S04]  /*6e020*/  STL.64 [R1+0xce98], R4 ;  /* 0x00ce980401007387 */ /* 0x0041e80000100a00 */
[----:B0-----:R-:W2:Y:S04]  /*6e030*/  LDL.LU.64 R4, [R1+0x18d0] ;  /* 0x0018d00001047983 */ /* 0x001ea80000300a00 */
[----:B------:R-:W2:Y:S08]  /*6e040*/  LDL.LU.64 R6, [R1+0x18d8] ;  /* 0x0018d80001067983 */ /* 0x000eb00000300a00 */
[----:B------:R0:W-:Y:S04]  /*6e050*/  STL.64 [R1+0xb30], R20 ;  /* 0x000b301401007387 */ /* 0x0001e80000100a00 */
[----:B------:R1:W-:Y:S01]  /*6e060*/  STL.64 [R1+0xb38], R22 ;  /* 0x000b381601007387 */ /* 0x0003e20000100a00 */
[----:B0-----:R-:W-:-:S03]  /*6e070*/  IMAD.MOV.U32 R21, RZ, RZ, R16 ;  /* 0x000000ffff157224 */ /* 0x001fc600078e0010 */
[----:B-1----:R-:W3:Y:S04]  /*6e080*/  LDL.LU R22, [R1+0xcee4] ;  /* 0x00cee40001167983 */ /* 0x002ee80000300800 */
[----:B------:R-:W4:Y:S04]  /*6e090*/  LDL.LU R20, [R1+0xcee0] ;  /* 0x00cee00001147983 */ /* 0x000f280000300800 */
[----:B------:R-:W2:Y:S02]  /*6e0a0*/  LDL.LU.64 R16, [R1+0xced8] ;  /* 0x00ced80001107983 */ /* 0x000ea40000300a00 */
[----:B--2---:R-:W-:Y:S11]  /*6e0b0*/  HMMA.16816.F32 R8, R12, R16, R8 ;  /* 0x000000100c08723c */ /* 0x004ff60000001808 */
[----:B------:R-:W-:Y:S11]  /*6e0c0*/  @!UPT UIADD3 URZ, URZ, URZ, URZ ;  /* 0x0000003f3f3ff290 */ /* 0x000ff6000fffe03f */
[----:B------:R-:W-:Y:S01]  /*6e0d0*/  @!UPT UIADD3 URZ, URZ, URZ, URZ ;  /* 0x0000003f3f3ff290 */ /* 0x000fe2000fffe03f */
[----:B------:R0:W-:Y:S04]  /*6e0e0*/  STL.64 [R1+0xb20], R8 ;  /* 0x000b200801007387 */ /* 0x0001e80000100a00 */
[----:B------:R1:W-:Y:S04]  /*6e0f0*/  STL.64 [R1+0xb28], R10 ;  /* 0x000b280a01007387 */ /* 0x0003e80000100a00 */
[----:B0-----:R-:W2:Y:S01]  /*6e100*/  LDL.LU R8, [R1+0xced0] ;  /* 0x00ced00001087983 */ /* 0x001ea20000300800 */
[----:B-1----:R-:W-:Y:S02]  /*6e110*/  IMAD.MOV.U32 R10, RZ, RZ, R16 ;  /* 0x000000ffff0a7224 */ /* 0x002fe400078e0010 */
[----:B------:R-:W-:-:S02]  /*6e120*/  IMAD.MOV.U32 R11, RZ, RZ, R17 ;  /* 0x000000ffff0b7224 */ /* 0x000fc400078e0011 */
[----:B------:R-:W2:Y:S02]  /*6e130*/  LDL.LU.64 R16, [R1+0xcec8] ;  /* 0x00cec80001107983 */ /* 0x000ea40000300a00 */
[----:B--2---:R-:W-:Y:S02]  /*6e140*/  HMMA.16816.F32 R12, R12, R16, R24 ;  /* 0x000000100c0c723c */ /* 0x004fe40000001818 */
[----:B------:R-:W2:Y:S01]  /*6e150*/  LDL.LU.64 R24, [R1+0xcec0] ;  /* 0x00cec00001187983 */ /* 0x000ea20000300a00 */
[----:B------:R-:W-:Y:S02]  /*6e160*/  IMAD.MOV.U32 R29, RZ, RZ, R16 ;  /* 0x000000ffff1d7224 */ /* 0x000fe400078e0010 */
[----:B------:R-:W-:Y:S11]  /*6e170*/  IMAD.MOV.U32 R23, RZ, RZ, R17 ;  /* 0x000000ffff177224 */ /* 0x000ff600078e0011 */
[----:B------:R-:W-:Y:S07]  /*6e180*/  @!UPT UIADD3 URZ, URZ, URZ, URZ ;  /* 0x0000003f3f3ff290 */ /* 0x000fee000fffe03f */
[----:B------:R0:W-:Y:S04]  /*6e190*/  STL.64 [R1+0x390], R12 ;  /* 0x0003900c01007387 */ /* 0x0001e80000100a00 */
[----:B------:R1:W-:Y:S04]  /*6e1a0*/  STL.64 [R1+0x398], R14 ;  /* 0x0003980e01007387 */ /* 0x0003e80000100a00 */
[----:B------:R-:W2:Y:S04]  /*6e1b0*/  LDL.LU.64 R18, [R1+0xceb8] ;  /* 0x00ceb80001127983 */ /* 0x000ea80000300a00 */
[----:B------:R-:W2:Y:S04]  /*6e1c0*/  LDL.LU.64 R16, [R1+0xceb0] ;  /* 0x00ceb00001107983 */ /* 0x000ea80000300a00 */
[----:B0-----:R-:W2:Y:S04]  /*6e1d0*/  LDL.LU.64 R12, [R1+0x18e0] ;  /* 0x0018e000010c7983 */ /* 0x001ea80000300a00 */
[----:B-1----:R-:W2:Y:S02]  /*6e1e0*/  LDL.LU.64 R14, [R1+0x18e8] ;  /* 0x0018e800010e7983 */ /* 0x002ea40000300a00 */
[C---:B--2---:R-:W-:Y:S11]  /*6e1f0*/  HMMA.16816.F32 R12, R16.reuse, R24, R12 ;  /* 0x00000018100c723c */ /* 0x044ff6000000180c */
[----:B------:R-:W-:Y:S11]  /*6e200*/  @!UPT UIADD3 URZ, URZ, URZ, URZ ;  /* 0x0000003f3f3ff290 */ /* 0x000ff6000fffe03f */
[----:B------:R-:W-:Y:S01]  /*6e210*/  @!UPT UIADD3 URZ, URZ, URZ, URZ ;  /* 0x0000003f3f3ff290 */ /* 0x000fe2000fffe03f */
[----:B------:R0:W-:Y:S04]  /*6e220*/  STL.64 [R1+0xa80], R12 ;  /* 0x000a800c01007387 */ /* 0x0001e80000100a00 */
[----:B------:R1:W-:Y:S01]  /*6e230*/  STL.64 [R1+0xa88], R14 ;  /* 0x000a880e01007387 */ /* 0x0003e20000100a00 */
[----:B0-----:R-:W-:Y:S02]  /*6e240*/  IMAD.MOV.U32 R13, RZ, RZ, R24 ;  /* 0x000000ffff0d7224 */ /* 0x001fe400078e0018 */
[----:B------:R-:W-:Y:S02]  /*6e250*/  IMAD.MOV.U32 R12, RZ, RZ, R25 ;  /* 0x000000ffff0c7224 */ /* 0x000fe400078e0019 */
[----:B------:R-:W2:Y:S02]  /*6e260*/  LDL.LU.64 R24, [R1+0xcea8] ;  /* 0x00cea80001187983 */ /* 0x000ea40000300a00 */
[----:B--2---:R-:W-:Y:S01]  /*6e270*/  HMMA.16816.F32 R4, R16, R24, R4 ;  /* 0x000000181004723c */ /* 0x004fe20000001804 */
[----:B------:R-:W-:-:S02]  /*6e280*/  IMAD.MOV.U32 R9, RZ, RZ, R24 ;  /* 0x000000ffff097224 */ /* 0x000fc400078e0018 */
[----:B-1----:R-:W-:Y:S11]  /*6e290*/  IMAD.MOV.U32 R14, RZ, RZ, R25 ;  /* 0x000000ffff0e7224 */ /* 0x002ff600078e0019 */
        /* <DEDUP_REMOVED lines=14> */
[----:B--2---:R-:W-:Y:S11]  /*6e380*/  HMMA.16816.F32 R4, R16, R24, R4 ;  /* 0x000000181004723c */ /* 0x004ff60000001804 */
[----:B------:R-:W-:Y:S11]  /*6e390*/  @!UPT UIADD3 URZ, URZ, URZ, URZ ;  /* 0x0000003f3f3ff290 */ /* 0x000ff6000fffe03f */
[----:B------:R-:W-:Y:S01]  /*6e3a0*/  @!UPT UIADD3 URZ, URZ, URZ, URZ ;  /* 0x0000003f3f3ff290 */ /* 0x000fe2000fffe03f */
[----:B------:R-:W-:Y:S04]  /*6e3b0*/  STL.64 [R1+0xa50], R4 ;  /* 0x000a500401007387 */ /* 0x000fe80000100a00 */
[----:B------:R0:W-:Y:S04]  /*6e3c0*/  STL.64 [R1+0xa58], R6 ;  /* 0x000a580601007387 */ /* 0x0001e80000100a00 */
[----:B0-----:R-:W2:Y:S04]  /*6e3d0*/  LDL.LU.64 R6, [R1+0xce68] ;  /* 0x00ce680001067983 */ /* 0x001ea80000300a00 */
[----:B------:R-:W2:Y:S04]  /*6e3e0*/  LDL.LU.64 R4, [R1+0xce60] ;  /* 0x00ce600001047983 */ /* 0x000ea80000300a00 */
[----:B------:R-:W2:Y:S04]  /*6e3f0*/  LDL R15, [R1+0x11c4] ;  /* 0x0011c400010f7983 */ /* 0x000ea80000100800 */
[----:B------:R-:W-:Y:S04]  /*6e400*/  STL.64 [R1+0xcd38], R26 ;  /* 0x00cd381a01007387 */ /* 0x000fe80000100a00 */
[----:B------:R0:W-:Y:S04]  /*6e410*/  STL.64 [R1+0xcd30], R24 ;  /* 0x00cd301801007387 */ /* 0x0001e80000100a00 */
[----:B0-----:R-:W2:Y:S04]  /*6e420*/  LDL.LU.64 R24, [R1] ;  /* 0x0000000001187983 */ /* 0x001ea80000300a00 */
[----:B--2---:R0:W-:Y:S02]  /*6e430*/  STL.64 [R1+0xcd40], R24 ;  /* 0x00cd401801007387 */ /* 0x0041e40000100a00 */
[----:B0-----:R-:W-:-:S02]  /*6e440*/  IMAD.MOV.U32 R24, RZ, RZ, R9 ;  /* 0x000000ffff187224 */ /* 0x001fc400078e0009 */
[----:B------:R-:W-:Y:S01]  /*6e450*/  IMAD.MOV.U32 R25, RZ, RZ, R14 ;  /* 0x000000ffff197224 */ /* 0x000fe200078e000e */
[----:B------:R-:W2:Y:S04]  /*6e460*/  LDL.LU R9, [R1+0xce58] ;  /* 0x00ce580001097983 */ /* 0x000ea80000300800 */
[----:B------:R0:W-:Y:S02]  /*6e470*/  STL.64 [R1+0xcd58], R24 ;  /* 0x00cd581801007387 */ /* 0x0001e40000100a00 */
[----:B0-----:R-:W-:Y:S02]  /*6e480*/  IMAD.MOV.U32 R24, RZ, RZ, R13 ;  /* 0x000000ffff187224 */ /* 0x001fe400078e000d */
[----:B------:R-:W-:Y:S02]  /*6e490*/  IMAD.MOV.U32 R25, RZ, RZ, R12 ;  /* 0x000000ffff197224 */ /* 0x000fe400078e000c */
[----:B------:R-:W0:Y:S04]  /*6e4a0*/  LDSM.16.MT88.4 R12, [R15+0x380] ;  /* 0x000380000f0c783b */ /* 0x000e280000004200 */
[----:B------:R1:W-:Y:S02]  /*6e4b0*/  STL.64 [R1+0xcd80], R24 ;  /* 0x00cd801801007387 */ /* 0x0003e40000100a00 */
[----:B-1----:R-:W-:-:S02]  /*6e4c0*/  IMAD.MOV.U32 R24, RZ, RZ, R10 ;  /* 0x000000ffff187224 */ /* 0x002fc400078e000a */
[----:B------:R-:W-:Y:S01]  /*6e4d0*/  IMAD.MOV.U32 R25, RZ, RZ, R11 ;  /* 0x000000ffff197224 */ /* 0x000fe200078e000b */
[----:B------:R-:W2:Y:S04]  /*6e4e0*/  LDL.LU R10, [R1+0xce54] ;  /* 0x00ce5400010a7983 */ /* 0x000ea80000300800 */
[----:B------:R-:W2:Y:S04]  /*6e4f0*/  LDL.LU R11, [R1+0xce50] ;  /* 0x00ce5000010b7983 */ /* 0x000ea80000300800 */
[----:B------:R1:W-:Y:S04]  /*6e500*/  STL.64 [R1+0xcd90], R24 ;  /* 0x00cd901801007387 */ /* 0x0003e80000100a00 */
[----:B-1----:R-:W2:Y:S04]  /*6e510*/  LDL.LU.64 R24, [R1+0x14a0] ;  /* 0x0014a00001187983 */ /* 0x002ea80000300a00 */
[----:B------:R-:W2:Y:S02]  /*6e520*/  LDL.LU.64 R26, [R1+0x14a8] ;  /* 0x0014a800011a7983 */ /* 0x000ea40000300a00 */
[C---:B--2---:R-:W-:Y:S11]  /*6e530*/  HMMA.16816.F32 R24, R16.reuse, R8, R24 ;  /* 0x000000081018723c */ /* 0x044ff60000001818 */
[----:B------:R-:W-:Y:S11]  /*6e540*/  @!UPT UIADD3 URZ, URZ, URZ, URZ ;  /* 0x0000003f3f3ff290 */ /* 0x000ff6000fffe03f */
[----:B------:R-:W-:Y:S01]  /*6e550*/  @!UPT UIADD3 URZ, URZ, URZ, URZ ;  /* 0x0000003f3f3ff290 */ /* 0x000fe2000fffe03f */
[----:B------:R1:W-:Y:S04]  /*6e560*/  STL.64 [R1+0xa40], R24 ;  /* 0x000a401801007387 */ /* 0x0003e80000100a00 */
[----:B------:R-:W-:Y:S01]  /*6e570*/  STL.64 [R1+0xa48], R26 ;  /* 0x000a481a01007387 */ /* 0x000fe20000100a00 */
[----:B-1----:R-:W-:Y:S02]  /*6e580*/  IMAD.MOV.U32 R24, RZ, RZ, R21 ;  /* 0x000000ffff187224 */ /* 0x002fe400078e0015 */
[----:B------:R-:W-:Y:S01]  /*6e590*/  IMAD.MOV.U32 R25, RZ, RZ, R3 ;  /* 0x000000ffff197224 */ /* 0x000fe200078e0003 */
[----:B------:R-:W2:Y:S04]  /*6e5a0*/  LDL.LU R21, [R1+0xce4c] ;  /* 0x00ce4c0001157983 */ /* 0x000ea80000300800 */
[----:B------:R-:W2:Y:S04]  /*6e5b0*/  LDL.LU R3, [R1+0xce48] ;  /* 0x00ce480001037983 */ /* 0x000ea80000300800 */
[----:B------:R1:W-:Y:S04]  /*6e5c0*/  STL.64 [R1+0xcda8], R24 ;  /* 0x00cda81801007387 */ /* 0x0003e80000100a00 */
[----:B-1----:R-:W2:Y:S04]  /*6e5d0*/  LDL.LU.64 R24, [R1+0x1470] ;  /* 0x0014700001187983 */ /* 0x002ea80000300a00 */
[----:B------:R-:W2:Y:S04]  /*6e5e0*/  LDL.LU.64 R26, [R1+0x1478] ;  /* 0x00147800011a7983 */ /* 0x000ea80000300a00 */
[----:B------:R-:W-:Y:S04]  /*6e5f0*/  STL.64 [R1+0xcd28], R10 ;  /* 0x00cd280a01007387 */ /* 0x000fe80000100a00 */
[----:B------:R2:W-:Y:S02]  /*6e600*/  STL.64 [R1+0xcd20], R8 ;  /* 0x00cd200801007387 */ /* 0x0005e40000100a00 */
[----:B--2---:R-:W-:Y:S07]  /*6e610*/  HMMA.16816.F32 R8, R16, R4, R24 ;  /* 0x000000041008723c */ /* 0x004fee0000001818 */
[----:B------:R-:W-:-:S02]  /*6e620*/  IMAD.MOV.U32 R24, RZ, RZ, R6 ;  /* 0x000000ffff187224 */ /* 0x000fc400078e0006 */
[----:B------:R-:W2:Y:S01]  /*6e630*/  LDL.LU R6, [R1+0xce44] ;  /* 0x00ce440001067983 */ /* 0x000ea20000300800 */
[----:B------:R-:W-:Y:S11]  /*6e640*/  IMAD.MOV.U32 R25, RZ, RZ, R7 ;  /* 0x000000ffff197224 */ /* 0x000ff600078e0007 */
[----:B------:R-:W-:Y:S02]  /*6e650*/  @!UPT UIADD3 URZ, URZ, URZ, URZ ;  /* 0x0000003f3f3ff290 */ /* 0x000fe4000fffe03f */
[----:B------:R3:W-:Y:S04]  /*6e660*/  STL.64 [R1+0xa30], R8 ;  /* 0x000a300801007387 */ /* 0x0007e80000100a00 */
[----:B------:R-:W-:Y:S04]  /*6e670*/  STL.64 [R1+0xa38], R10 ;  /* 0x000a380a01007387 */ /* 0x000fe80000100a00 */
[----:B------:R-:W2:Y:S04]  /*6e680*/  LDL.LU R7, [R1+0xce40] ;  /* 0x00ce400001077983 */ /* 0x000ea80000300800 */
[----:B------:R1:W-:Y:S01]  /*6e690*/  STL.64 [R1+0xcdc0], R24 ;  /* 0x00cdc01801007387 */ /* 0x0003e20000100a00 */
[----:B---3--:R-:W-:-:S02]  /*6e6a0*/  IMAD.MOV.U32 R8, RZ, RZ, R22 ;  /* 0x000000ffff087224 */ /* 0x008fc400078e0016 */
[----:B------:R-:W-:Y:S01]  /*6e6b0*/  IMAD.MOV.U32 R9, RZ, RZ, R0 ;  /* 0x000000ffff097224 */ /* 0x000fe200078e0000 */
[----:B-1----:R-:W3:Y:S04]  /*6e6c0*/  LDL.LU.64 R24, [R1+0x1490] ;  /* 0x0014900001187983 */ /* 0x002ee80000300a00 */
[----:B------:R-:W3:Y:S04]  /*6e6d0*/  LDL.LU.64 R26, [R1+0x1498] ;  /* 0x00149800011a7983 */ /* 0x000ee80000300a00 */
[----:B------:R-:W3:Y:S04]  /*6e6e0*/  LDL.LU R22, [R1+0xce3c] ;  /* 0x00ce3c0001167983 */ /* 0x000ee80000300800 */
[----:B------:R-:W3:Y:S04]  /*6e6f0*/  LDL.LU R0, [R1+0xce38] ;  /* 0x00ce380001007983 */ /* 0x000ee80000300800 */
[----:B------:R1:W-:Y:S02]  /*6e700*/  STL.64 [R1+0xcdc8], R8 ;  /* 0x00cdc80801007387 */ /* 0x0003e40000100a00 */
[----:B-1----:R-:W-:-:S02]  /*6e710*/  IMAD.MOV.U32 R8, RZ, RZ, R2 ;  /* 0x000000ffff087224 */ /* 0x002fc400078e0002 */
[----:B----4-:R-:W-:Y:S01]  /*6e720*/  IMAD.MOV.U32 R9, RZ, RZ, R20 ;  /* 0x000000ffff097224 */ /* 0x010fe200078e0014 */
[----:B------:R-:W4:Y:S04]  /*6e730*/  LDL.LU R2, [R1+0xce34] ;  /* 0x00ce340001027983 */ /* 0x000f280000300800 */
[----:B------:R-:W4:Y:S04]  /*6e740*/  LDL.LU R20, [R1+0xce30] ;  /* 0x00ce300001147983 */ /* 0x000f280000300800 */
[----:B------:R1:W-:Y:S02]  /*6e750*/  STL.64 [R1+0xcde0], R8 ;  /* 0x00cde00801007387 */ /* 0x0003e40000100a00 */
[----:B-1----:R-:W-:-:S02]  /*6e760*/  IMAD.MOV.U32 R8, RZ, RZ, R21 ;  /* 0x000000ffff087224 */ /* 0x002fc400078e0015 */
[----:B--2---:R-:W-:Y:S04]  /*6e770*/  STL.64 [R1+0xcd50], R6 ;  /* 0x00cd500601007387 */ /* 0x004fe80000100a00 */
[----:B------:R-:W-:Y:S04]  /*6e780*/  STL.64 [R1+0xcd48], R4 ;  /* 0x00cd480401007387 */ /* 0x000fe80000100a00 */
[----:B------:R-:W4:Y:S01]  /*6e790*/  LDL.LU R21, [R1+0xce2c] ;  /* 0x00ce2c0001157983 */ /* 0x000f220000300800 */
[----:B------:R-:W-:-:S03]  /*6e7a0*/  IMAD.MOV.U32 R9, RZ, RZ, R28 ;  /* 0x000000ffff097224 */ /* 0x000fc600078e001c */
[----:B------:R-:W2:Y:S04]  /*6e7b0*/  LDL.LU R28, [R1+0xce28] ;  /* 0x00ce2800011c7983 */ /* 0x000ea80000300800 */
[----:B------:R3:W-:Y:S04]  /*6e7c0*/  STL.64 [R1+0xcdf8], R8 ;  /* 0x00cdf80801007387 */ /* 0x0007e80000100a00 */
[----:B0-----:R-:W-:Y:S04]  /*6e7d0*/  STL.64 [R1+0xccd8], R14 ;  /* 0x00ccd80e01007387 */ /* 0x001fe80000100a00 */
[----:B------:R0:W-:Y:S01]  /*6e7e0*/  STL.64 [R1+0xccd0], R12 ;  /* 0x00ccd00c01007387 */ /* 0x0001e20000100a00 */
[----:B---3--:R-:W-:-:S02]  /*6e7f0*/  IMAD.MOV.U32 R8, RZ, RZ, R22 ;  /* 0x000000ffff087224 */ /* 0x008fc400078e0016 */
[----:B------:R-:W-:Y:S02]  /*6e800*/  IMAD.MOV.U32 R9, RZ, RZ, R3 ;  /* 0x000000ffff097224 */ /* 0x000fe400078e0003 */
[----:B0-----:R-:W-:Y:S02]  /*6e810*/  IMAD.MOV.U32 R12, RZ, RZ, R29 ;  /* 0x000000ffff0c7224 */ /* 0x001fe400078e001d */
[----:B------:R-:W-:Y:S01]  /*6e820*/  IMAD.MOV.U32 R13, RZ, RZ, R23 ;  /* 0x000000ffff0d7224 */ /* 0x000fe200078e0017 */
[----:B------:R-:W-:Y:S04]  /*6e830*/  STL.64 [R1+0xce10], R8 ;  /* 0x00ce100801007387 */ /* 0x000fe80000100a00 */
[----:B------:R-:W-:Y:S01]  /*6e840*/  STL.64 [R1+0xcd88], R12 ;  /* 0x00cd880c01007387 */ /* 0x000fe20000100a00 */
[----:B----4-:R-:W-:Y:S11]  /*6e850*/  HMMA.16816.F32 R4, R16, R20, R24 ;  /* 0x000000141004723c */ /* 0x010ff60000001818 */
[----:B------:R-:W-:Y:S11]  /*6e860*/  @!UPT UIADD3 URZ, URZ, URZ, URZ ;  /* 0x0000003f3f3ff290 */ /* 0x000ff6000fffe03f */
[----:B------:R-:W-:Y:S01]  /*6e870*/  @!UPT UIADD3 URZ, URZ, URZ, URZ ;  /* 0x0000003f3f3ff290 */ /* 0x000fe2000fffe03f */
[----:B------:R-:W-:Y:S04]  /*6e880*/  STL.64 [R1+0xa20], R4 ;  /* 0x000a200401007387 */ /* 0x000fe80000100a00 */
[----:B------:R-:W-:Y:S04]  /*6e890*/  STL.64 [R1+0xa28], R6 ;  /* 0x000a280601007387 */ /* 0x000fe80000100a00 */
        /* <DEDUP_REMOVED lines=17> */
[----:B------:R-:W3:Y:S04]  /*6e9b0*/  LDL.LU.64 R26, [R1+0x1488] ;  /* 0x00148800011a7983 */ /* 0x000ee80000300a00 */
[----:B------:R-:W4:Y:S04]  /*6e9c0*/  LDL.LU.64 R12, [R1+0x1130] ;  /* 0x00113000010c7983 */ /* 0x000f280000300a00 */
[----:B------:R-:W2:Y:S04]  /*6e9d0*/  LDL.LU.64 R14, [R1+0x1138] ;  /* 0x00113800010e7983 */ /* 0x000ea80000300a00 */
[----:B--2---:R-:W-:Y:S04]  /*6e9e0*/  STL.64 [R1+0xcda0], R14 ;  /* 0x00cda00e01007387 */ /* 0x004fe80000100a00 */
[----:B----4-:R0:W-:Y:S04]  /*6e9f0*/  STL.64 [R1+0xcd98], R12 ;  /* 0x00cd980c01007387 */ /* 0x0101e80000100a00 */
[----:B0-----:R-:W2:Y:S04]  /*6ea00*/  LDL.LU.64 R12, [R1+0x9b0] ;  /* 0x0009b000010c7983 */ /* 0x001ea80000300a00 */
[----:B------:R-:W4:Y:S01]  /*6ea10*/  LDL.LU.64 R14, [R1+0x9b8] ;  /* 0x0009b800010e7983 */ /* 0x000f220000300a00 */
[----:B------:R-:W-:-:S02]  /*6ea20*/  IMAD.MOV.U32 R8, RZ, RZ, R2 ;  /* 0x000000ffff087224 */ /* 0x000fc400078e0002 */
[----:B------:R-:W-:-:S07]  /*6ea30*/  IMAD.MOV.U32 R9, RZ, RZ, R0 ;  /* 0x000000ffff097224 */ /* 0x000fce00078e0000 */
[C---:B---3--:R-:W-:Y:S01]  /*6ea40*/  HMMA.16816.F32 R8, R16.reuse, R8, R24 ;  /* 0x000000081008723c */ /* 0x048fe20000001818 */
[----:B----4-:R-:W-:Y:S04]  /*6ea50*/  STL.64 [R1+0xcdb8], R14 ;  /* 0x00cdb80e01007387 */ /* 0x010fe80000100a00 */
[----:B--2---:R0:W-:Y:S04]  /*6ea60*/  STL.64 [R1+0xcdb0], R12 ;  /* 0x00cdb00c01007387 */ /* 0x0041e80000100a00 */
[----:B0-----:R-:W2:Y:S04]  /*6ea70*/  LDL.LU.64 R12, [R1+0x9c0] ;  /* 0x0009c000010c7983 */ /* 0x001ea80000300a00 */
[----:B------:R-:W2:Y:S04]  /*6ea80*/  LDL.LU.64 R14, [R1+0x9c8] ;  /* 0x0009c800010e7983 */ /* 0x000ea80000300a00 */
[----:B------:R-:W3:Y:S04]  /*6ea90*/  LDL.LU.64 R20, [R1+0x1040] ;  /* 0x0010400001147983 */ /* 0x000ee80000300a00 */
[----:B------:R-:W3:Y:S04]  /*6eaa0*/  LDL.LU.64 R22, [R1+0x1048] ;  /* 0x0010480001167983 */ /* 0x000ee80000300a00 */
[----:B------:R-:W4:Y:S04]  /*6eab0*/  LDL.LU.64 R4, [R1+0x1850] ;  /* 0x0018500001047983 */ /* 0x000f280000300a00 */
[----:B------:R-:W2:Y:S04]  /*6eac0*/  LDL.LU.64 R6, [R1+0x1858] ;  /* 0x0018580001067983 */ /* 0x000ea80000300a00 */
[----:B--2---:R-:W-:Y:S04]  /*6ead0*/  STL.64 [R1+0xcd68], R6 ;  /* 0x00cd680601007387 */ /* 0x004fe80000100a00 */
[----:B----4-:R0:W-:Y:S04]  /*6eae0*/  STL.64 [R1+0xcd60], R4 ;  /* 0x00cd600401007387 */ /* 0x0101e80000100a00 */
[----:B0-----:R-:W2:Y:S04]  /*6eaf0*/  LDL.LU.64 R4, [R1+0x1860] ;  /* 0x0018600001047983 */ /* 0x001ea80000300a00 */
[----:B------:R-:W2:Y:S04]  /*6eb00*/  LDL.LU.64 R6, [R1+0x1868] ;  /* 0x0018680001067983 */ /* 0x000ea80000300a00 */
[----:B------:R-:W4:Y:S04]  /*6eb10*/  LDL.LU.64 R26, [R1+0xce20] ;  /* 0x00ce2000011a7983 */ /* 0x000f280000300a00 */
[----:B------:R-:W4:Y:S04]  /*6eb20*/  LDL.LU.64 R24, [R1+0xce18] ;  /* 0x00ce180001187983 */ /* 0x000f280000300a00 */
        /* <DEDUP_REMOVED lines=25> */
[----:B------:R-:W4:Y:S11]  /*6ecc0*/  LDL.LU.64 R24, [R1+0xcdc0] ;  /* 0x00cdc00001187983 */ /* 0x000f360000300a00 */
[----:B------:R-:W-:Y:S10]  /*6ecd0*/  @!UPT UIADD3 URZ, URZ, URZ, URZ ;  /* 0x0000003f3f3ff290 */ /* 0x000ff4000fffe03f */
        /* <DEDUP_REMOVED lines=24> */
[----:B---3--:R-:W-:Y:S03]  /*6ee60*/  HMMA.16816.F32 R16, R16, R12, R20 ;  /* 0x0000000c1010723c */ /* 0x008fe60000001814 */
[----:B------:R-:W2:Y:S04]  /*6ee70*/  LDL.LU.64 R22, [R1+0xcd78] ;  /* 0x00cd780001167983 */ /* 0x000ea80000300a00 */
[----:B------:R-:W2:Y:S11]  /*6ee80*/  LDL.LU.64 R20, [R1+0xcd70] ;  /* 0x00cd700001147983 */ /* 0x000eb60000300a00 */
[----:B------:R-:W-:Y:S05]  /*6ee90*/  @!UPT UIADD3 URZ, URZ, URZ, URZ ;  /* 0x0000003f3f3ff290 */ /* 0x000fea000fffe03f */
[----:B------:R0:W-:Y:S04]  /*6eea0*/  STL.64 [R1+0x310], R16 ;  /* 0x0003101001007387 */ /* 0x0001e80000100a00 */
[----:B------:R-:W-:Y:S04]  /*6eeb0*/  STL.64 [R1+0x318], R18 ;  /* 0x0003181201007387 */ /* 0x000fe80000100a00 */
[----:B0-----:R-:W3:Y:S04]  /*6eec0*/  LDL.LU.64 R16, [R1+0x30] ;  /* 0x0000300001107983 */ /* 0x001ee80000300a00 */
        /* <DEDUP_REMOVED lines=16> */
[----:B0-----:R-:W4:Y:S02]  /*6efd0*/  LDL.LU.64 R24, [R1+0xcd40] ;  /* 0x00cd400001187983 */ /* 0x001f240000300a00 */
[----:B----4-:R-:W-:Y:S11]  /*6efe0*/  HMMA.16816.F32 R12, R20, R24, R12 ;  /* 0x00000018140c723c */ /* 0x010ff6000000180c */
[----:B------:R-:W-:Y:S11]  /*6eff0*/  @!UPT UIADD3 URZ, URZ, URZ, URZ ;  /* 0x0000003f3f3ff290 */ /* 0x000ff6000fffe03f */
[----:B------:R-:W-:Y:S01]  /*6f000*/  @!UPT UIADD3 URZ, URZ, URZ, URZ ;  /* 0x0000003f3f3ff290 */ /* 0x000fe2000fffe03f */
[----:B------:R-:W-:Y:S04]  /*6f010*/  STL.64 [R1+0x270], R12 ;  /* 0x0002700c01007387 */ /* 0x000fe80000100a00 */
[----:B------:R0:W-:Y:S04]  /*6f020*/  STL.64 [R1+0x278], R14 ;  /* 0x0002780e01007387 */ /* 0x0001e80000100a00 */
[----:B-1----:R-:W4:Y:S01]  /*6f030*/  LDL.LU.64 R26, [R1+0xcd38] ;  /* 0x00cd3800011a7983 */ /* 0x002f220000300a00 */
[----:B0-----:R-:W-:Y:S02]  /*6f040*/  IMAD.MOV.U32 R15, RZ, RZ, R24 ;  /* 0x000000ffff0f7224 */ /* 0x001fe400078e0018 */
[----:B------:R-:W-:-:S02]  /*6f050*/  IMAD.MOV.U32 R14, RZ, RZ, R25 ;  /* 0x000000ffff0e7224 */ /* 0x000fc400078e0019 */
[----:B------:R-:W2:Y:S04]  /*6f060*/  LDL.LU.64 R24, [R1+0xcd30] ;  /* 0x00cd300001187983 */ /* 0x000ea80000300a00 */
[----:B------:R-:W-:Y:S04]  /*6f070*/  STL.64 [R1+0xcd10], R14 ;  /* 0x00cd100e01007387 */ /* 0x000fe80000100a00 */
[----:B------:R-:W3:Y:S01]  /*6f080*/  LDL.LU.64 R12, [R1+0xc0] ;  /* 0x0000c000010c7983 */ /* 0x000ee20000300a00 */
[C---:B--2---:R-:W-:Y:S03]  /*6f090*/  HMMA.16816.F32 R8, R20.reuse, R24, R8 ;  /* 0x000000181408723c */ /* 0x044fe60000001808 */
[----:B---3--:R0:W-:Y:S04]  /*6f0a0*/  STL.64 [R1+0xcd18], R12 ;  /* 0x00cd180c01007387 */ /* 0x0081e80000100a00 */
[----:B0-----:R-:W2:Y:S04]  /*6f0b0*/  LDL.LU.64 R12, [R1+0x13f0] ;  /* 0x0013f000010c7983 */ /* 0x001ea80000300a00 */
[----:B------:R-:W2:Y:S11]  /*6f0c0*/  LDL.LU.64 R14, [R1+0x13f8] ;  /* 0x0013f800010e7983 */ /* 0x000eb60000300a00 */
[----:B------:R-:W-:Y:S01]  /*6f0d0*/  @!UPT UIADD3 URZ, URZ, URZ, URZ ;  /* 0x0000003f3f3ff290 */ /* 0x000fe2000fffe03f */
[----:B------:R-:W-:Y:S04]  /*6f0e0*/  STL.64 [R1+0x260], R8 ;  /* 0x0002600801007387 */ /* 0x000fe80000100a00 */
[----:B------:R0:W-:Y:S04]  /*6f0f0*/  STL.64 [R1+0x268], R10 ;  /* 0x0002680a01007387 */ /* 0x0001e80000100a00 */
[----:B0-----:R-:W3:Y:S04]  /*6f100*/  LDL.LU.64 R10, [R1+0xcd28] ;  /* 0x00cd2800010a7983 */ /* 0x001ee80000300a00 */
[----:B------:R-:W2:Y:S04]  /*6f110*/  LDL.LU.64 R8, [R1+0xcd20] ;  /* 0x00cd200001087983 */ /* 0x000ea80000300a00 */
[----:B----4-:R-:W-:Y:S04]  /*6f120*/  STL.64 [R1+0xcc88], R26 ;  /* 0x00cc881a01007387 */ /* 0x010fe80000100a00 */
[----:B------:R0:W-:Y:S04]  /*6f130*/  STL.64 [R1+0xcc80], R24 ;  /* 0x00cc801801007387 */ /* 0x0001e80000100a00 */
[----:B0-----:R-:W2:Y:S04]  /*6f140*/  LDL.LU.64 R24, [R1+0x1420] ;  /* 0x0014200001187983 */ /* 0x001ea80000300a00 */
[----:B------:R-:W2:Y:S02]  /*6f150*/  LDL.LU.64 R26, [R1+0x1428] ;  /* 0x00142800011a7983 */ /* 0x000ea40000300a00 */
[C---:B--2---:R-:W-:Y:S11]  /*6f160*/  HMMA.16816.F32 R24, R20.reuse, R8, R24 ;  /* 0x000000081418723c */ /* 0x044ff60000001818 */
[----:B------:R-:W-:Y:S11]  /*6f170*/  @!UPT UIADD3 URZ, URZ, URZ, URZ ;  /* 0x0000003f3f3ff290 */ /* 0x000ff6000fffe03f */
[----:B------:R-:W-:Y:S01]  /*6f180*/  @!UPT UIADD3 URZ, URZ, URZ, URZ ;  /* 0x0000003f3f3ff290 */ /* 0x000fe2000fffe03f */
[----:B------:R0:W-:Y:S04]  /*6f190*/  STL.64 [R1+0x250], R24 ;  /* 0x0002501801007387 */ /* 0x0001e80000100a00 */
[----:B------:R-:W-:Y:S04]  /*6f1a0*/  STL.64 [R1+0x258], R26 ;  /* 0x0002581a01007387 */ /* 0x000fe80000100a00 */
[----:B0-----:R-:W2:Y:S04]  /*6f1b0*/  LDL.LU.64 R24, [R1+0xa0] ;  /* 0x0000a00001187983 */ /* 0x001ea80000300a00 */
[----:B--2---:R0:W-:Y:S04]  /*6f1c0*/  STL.64 [R1+0xcd08], R24 ;  /* 0x00cd081801007387 */ /* 0x0041e80000100a00 */
[----:B0-----:R-:W2:Y:S01]  /*6f1d0*/  LDL.LU.64 R24, [R1+0xb0] ;  /* 0x0000b00001187983 */ /* 0x001ea20000300a00 */
[----:B---3--:R-:W-:Y:S02]  /*6f1e0*/  STL.64 [R1+0xcc78], R10 ;  /* 0x00cc780a01007387 */ /* 0x008fe40000100a00 */
[----:B------:R0:W-:Y:S02]  /*6f1f0*/  STL.64 [R1+0xcc70], R8 ;  /* 0x00cc700801007387 */ /* 0x0001e40000100a00 */
[----:B0-----:R-:W3:Y:S01]  /*6f200*/  LDL.LU.64 R8, [R1+0x1400] ;  /* 0x0014000001087983 */ /* 0x001ee20000300a00 */
[----:B------:R-:W3:Y:S01]  /*6f210*/  LDL.LU.64 R10, [R1+0x1408] ;  /* 0x00140800010a7983 */ /* 0x000ee20000300a00 */
[C---:B------:R-:W-:Y:S08]  /*6f220*/  HMMA.16816.F32 R12, R20.reuse, R16, R12 ;  /* 0x00000010140c723c */ /* 0x040ff0000000180c */
[----:B---3--:R-:W-:Y:S11]  /*6f230*/  HMMA.16816.F32 R8, R20, R4, R8 ;  /* 0x000000041408723c */ /* 0x008ff60000001808 */
[----:B------:R-:W-:Y:S11]  /*6f240*/  @!UPT UIADD3 URZ, URZ, URZ, URZ ;  /* 0x0000003f3f3ff290 */ /* 0x000ff6000fffe03f */
[----:B------:R-:W-:Y:S01]  /*6f250*/  @!UPT UIADD3 URZ, URZ, URZ, URZ ;  /* 0x0000003f3f3ff290 */ /* 0x000fe2000fffe03f */
[----:B------:R0:W-:Y:S01]  /*6f260*/  STL.64 [R1+0x240], R8 ;  /* 0x0002400801007387 */ /* 0x0001e20000100a00 */
[----:B------:R-:W-:Y:S03]  /*6f270*/  STL.64 [R1+0x248], R10 ;  /* 0x0002480a01007387 */ /* 0x000fe60000100a00 */
[----:B0-----:R-:W3:Y:S01]  /*6f280*/  LDL.LU.64 R8, [R1+0x90] ;  /* 0x0000900001087983 */ /* 0x001ee20000300a00 */
[----:B------:R-:W-:Y:S02]  /*6f290*/  STL.64 [R1+0xcc68], R6 ;  /* 0x00cc680601007387 */ /* 0x000fe40000100a00 */
[----:B------:R0:W-:Y:S02]  /*6f2a0*/  STL.64 [R1+0xcc60], R4 ;  /* 0x00cc600401007387 */ /* 0x0001e40000100a00 */
[----:B0-----:R-:W4:Y:S01]  /*6f2b0*/  LDL.LU.64 R4, [R1+0x1410] ;  /* 0x0014100001047983 */ /* 0x001f220000300a00 */
[----:B------:R-:W4:Y:S02]  /*6f2c0*/  LDL.LU.64 R6, [R1+0x1418] ;  /* 0x0014180001067983 */ /* 0x000f240000300a00 */
[----:B------:R0:W-:Y:S02]  /*6f2d0*/  STL.64 [R1+0x230], R12 ;  /* 0x0002300c01007387 */ /* 0x0001e40000100a00 */
[----:B------:R-:W-:Y:S01]  /*6f2e0*/  STL.64 [R1+0x238], R14 ;  /* 0x0002380e01007387 */ /* 0x000fe20000100a00 */
[----:B0-----:R-:W4:Y:S01]  /*6f2f0*/  LDL.LU.64 R12, [R1+0xcd18] ;  /* 0x00cd1800010c7983 */ /* 0x001f220000300a00 */
[----:B------:R-:W-:-:S02]  /*6f300*/  IMAD.MOV.U32 R3, RZ, RZ, R16 ;  /* 0x000000ffff037224 */ /* 0x000fc400078e0010 */
[----:B------:R-:W-:Y:S02]  /*6f310*/  IMAD.MOV.U32 R2, RZ, RZ, R17 ;  /* 0x000000ffff027224 */ /* 0x000fe400078e0011 */
[----:B------:R-:W0:Y:S04]  /*6f320*/  LDSM.16.MT88.4 R16, [R28+0x4000] ;  /* 0x004000001c10783b */ /* 0x000e280000004200 */
[----:B0-----:R-:W-:Y:S01]  /*6f330*/  STL.64 [R1+0xcb60], R18 ;  /* 0x00cb601201007387 */ /* 0x001fe20000100a00 */
[----:B------:R0:W-:Y:S02]  /*6f340*/  STL.64 [R1+0xcb58], R16 ;  /* 0x00cb581001007387 */ /* 0x0001e40000100a00 */
[----:B------:R-:W2:Y:S01]  /*6f350*/  LDL.LU.64 R14, [R1+0xcd10] ;  /* 0x00cd1000010e7983 */ /* 0x000ea20000300a00 */
[----:B----4-:R-:W-:Y:S01]  /*6f360*/  HMMA.16816.F32 R4, R20, R12, R4 ;  /* 0x0000000c1404723c */ /* 0x010fe20000001804 */
[----:B0-----:R-:W-:-:S02]  /*6f370*/  IMAD.MOV.U32 R17, RZ, RZ, R12 ;  /* 0x000000ffff117224 */ /* 0x001fc400078e000c */
[----:B------:R-:W-:Y:S11]  /*6f380*/  IMAD.MOV.U32 R16, RZ, RZ, R13 ;  /* 0x000000ffff107224 */ /* 0x000ff600078e000d */
[----:B------:R-:W-:Y:S09]  /*6f390*/  @!UPT UIADD3 URZ, URZ, URZ, URZ ;  /* 0x0000003f3f3ff290 */ /* 0x000ff2000fffe03f */
[----:B------:R0:W-:Y:S01]  /*6f3a0*/  STL.64 [R1+0x220], R4 ;  /* 0x0002200401007387 */ /* 0x0001e20000100a00 */
[----:B------:R-:W-:Y:S02]  /*6f3b0*/  IMAD.MOV.U32 R28, RZ, RZ, R6 ;  /* 0x000000ffff1c7224 */ /* 0x000fe400078e0006 */
[----:B------:R-:W-:Y:S01]  /*6f3c0*/  IMAD.MOV.U32 R0, RZ, RZ, R7 ;  /* 0x000000ffff007224 */ /* 0x000fe200078e0007 */
[----:B0-----:R-:W3:Y:S01]  /*6f3d0*/  LDL.LU.64 R4, [R1+0x1110] ;  /* 0x0011100001047983 */ /* 0x001ee20000300a00 */
[----:B------:R-:W3:Y:S02]  /*6f3e0*/  LDL.LU.64 R6, [R1+0x1118] ;  /* 0x0011180001067983 */ /* 0x000ee40000300a00 */
[----:B------:R-:W4:Y:S02]  /*6f3f0*/  LDL.LU.64 R12, [R1+0x60] ;  /* 0x00006000010c7983 */ /* 0x000f240000300a00 */
[----:B----4-:R-:W-:Y:S01]  /*6f400*/  STL.64 [R1+0xccf0], R12 ;  /* 0x00ccf00c01007387 */ /* 0x010fe20000100a00 */
[----:B------:R-:W-:Y:S02]  /*6f410*/  STL [R1+0xcc30], R16 ;  /* 0x00cc301001007387 */ /* 0x000fe40000100800 */
[----:B------:R0:W-:Y:S02]  /*6f420*/  STL [R1+0xcc2c], R17 ;  /* 0x00cc2c1101007387 */ /* 0x0001e40000100800 */
[----:B0-----:R-:W4:Y:S01]  /*6f430*/  LDL.LU.64 R16, [R1+0x1170] ;  /* 0x0011700001107983 */ /* 0x001f220000300a00 */
[----:B------:R-:W4:Y:S02]  /*6f440*/  LDL.LU.64 R18, [R1+0x1178] ;  /* 0x0011780001127983 */ /* 0x000f240000300a00 */
[----:B------:R2:W-:Y:S02]  /*6f450*/  STL [R1+0xbbf4], R0 ;  /* 0x00bbf40001007387 */ /* 0x0005e40000100800 */
[----:B------:R-:W-:Y:S02]  /*6f460*/  STL [R1+0xbbf0], R28 ;  /* 0x00bbf01c01007387 */ /* 0x000fe40000100800 */
[----:B--2---:R-:W-:Y:S01]  /*6f470*/  IMAD.MOV.U32 R0, RZ, RZ, R25 ;  /* 0x000000ffff007224 */ /* 0x004fe200078e0019 */
[C---:B----4-:R-:W-:Y:S11]  /*6f480*/  HMMA.16816.F32 R16, R20.reuse, R24, R16 ;  /* 0x000000181410723c */ /* 0x050ff60000001810 */
[----:B------:R-:W-:Y:S11]  /*6f490*/  @!UPT UIADD3 URZ, URZ, URZ, URZ ;  /* 0x0000003f3f3ff290 */ /* 0x000ff6000fffe03f */
[----:B------:R-:W-:Y:S01]  /*6f4a0*/  @!UPT UIADD3 URZ, URZ, URZ, URZ ;  /* 0x0000003f3f3ff290 */ /* 0x000fe2000fffe03f */
[----:B------:R-:W-:Y:S01]  /*6f4b0*/  STL.64 [R1+0x210], R16 ;  /* 0x0002101001007387 */ /* 0x000fe20000100a00 */
[----:B------:R0:W-:Y:S02]  /*6f4c0*/  STL.64 [R1+0x218], R18 ;  /* 0x0002181201007387 */ /* 0x0001e40000100a00 */
[----:B0-----:R-:W-:Y:S02]  /*6f4d0*/  IMAD.MOV.U32 R18, RZ, RZ, R24 ;  /* 0x000000ffff127224 */ /* 0x001fe400078e0018 */
[----:B------:R-:W2:Y:S01]  /*6f4e0*/  LDL.LU.64 R24, [R1+0xcd08] ;  /* 0x00cd080001187983 */ /* 0x000ea20000300a00 */
[----:B------:R-:W-:Y:S02]  /*6f4f0*/  STL [R1+0xcc38], R0 ;  /* 0x00cc380001007387 */ /* 0x000fe40000100800 */
[----:B------:R0:W-:Y:S02]  /*6f500*/  STL [R1+0xcc34], R18 ;  /* 0x00cc341201007387 */ /* 0x0001e40000100800 */
[----:B------:R-:W2:Y:S01]  /*6f510*/  LDL.LU.64 R16, [R1+0x1120] ;  /* 0x0011200001107983 */ /* 0x000ea20000300a00 */
[----:B0-----:R-:W2:Y:S01]  /*6f520*/  LDL.LU.64 R18, [R1+0x1128] ;  /* 0x0011280001127983 */ /* 0x001ea20000300a00 */
[C---:B---3--:R-:W-:Y:S08]  /*6f530*/  HMMA.16816.F32 R4, R20.reuse, R8, R4 ;  /* 0x000000081404723c */ /* 0x048ff00000001804 */
[----:B--2---:R-:W-:Y:S01]  /*6f540*/  HMMA.16816.F32 R16, R20, R24, R16 ;  /* 0x000000181410723c */ /* 0x004fe20000001810 */
[----:B------:R-:W-:-:S06]  /*6f550*/  IMAD.MOV.U32 R28, RZ, RZ, R24 ;  /* 0x000000ffff1c7224 */ /* 0x000fcc00078e0018 */
[----:B------:R-:W-:Y:S11]  /*6f560*/  IMAD.MOV.U32 R24, RZ, RZ, R15 ;  /* 0x000000ffff187224 */ /* 0x000ff600078e000f */
[----:B------:R-:W-:Y:S05]  /*6f570*/  @!UPT UIADD3 URZ, URZ, URZ, URZ ;  /* 0x0000003f3f3ff290 */ /* 0x000fea000fffe03f */
[----:B------:R-:W-:Y:S01]  /*6f580*/  STL.64 [R1+0x200], R16 ;  /* 0x0002001001007387 */ /* 0x000fe20000100a00 */
[----:B------:R0:W-:Y:S02]  /*6f590*/  STL.64 [R1+0x208], R18 ;  /* 0x0002081201007387 */ /* 0x0001e40000100a00 */
[----:B0-----:R-:W-:Y:S02]  /*6f5a0*/  IMAD.MOV.U32 R19, RZ, RZ, R25 ;  /* 0x000000ffff137224 */ /* 0x001fe400078e0019 */
[----:B------:R-:W-:-:S05]  /*6f5b0*/  IMAD.MOV.U32 R25, RZ, RZ, R14 ;  /* 0x000000ffff197224 */ /* 0x000fca00078e000e */
[----:B------:R-:W-:Y:S01]  /*6f5c0*/  STL.64 [R1+0xcca0], R24 ;  /* 0x00cca01801007387 */ /* 0x000fe20000100a00 */
[----:B------:R-:W-:Y:S02]  /*6f5d0*/  STL [R1+0xcc40], R19 ;  /* 0x00cc401301007387 */ /* 0x000fe40000100800 */
[----:B------:R-:W-:Y:S02]  /*6f5e0*/  STL [R1+0xcc3c], R28 ;  /* 0x00cc3c1c01007387 */ /* 0x000fe40000100800 */
[----:B------:R-:W-:Y:S01]  /*6f5f0*/  STL.64 [R1+0x1f0], R4 ;  /* 0x0001f00401007387 */ /* 0x000fe20000100a00 */
[----:B------:R-:W-:Y:S01]  /*6f600*/  STL.64 [R1+0x1f8], R6 ;  /* 0x0001f80601007387 */ /* 0x000fe20000100a00 */
[----:B------:R-:W2:Y:S02]  /*6f610*/  LDL.LU.64 R12, [R1+0x10f0] ;  /* 0x0010f000010c7983 */ /* 0x000ea40000300a00 */
[----:B------:R-:W3:Y:S02]  /*6f620*/  LDL.LU.64 R14, [R1+0x10f8] ;  /* 0x0010f800010e7983 */ /* 0x000ee40000300a00 */
[----:B------:R-:W-:-:S02]  /*6f630*/  IMAD.MOV.U32 R17, RZ, RZ, R8 ;  /* 0x000000ffff117224 */ /* 0x000fc400078e0008 */
[----:B------:R-:W-:Y:S01]  /*6f640*/  IMAD.MOV.U32 R29, RZ, RZ, R9 ;  /* 0x000000ffff1d7224 */ /* 0x000fe200078e0009 */
[----:B---3--:R-:W-:Y:S01]  /*6f650*/  STL.64 [R1+0xcd00], R14 ;  /* 0x00cd000e01007387 */ /* 0x008fe20000100a00 */
[----:B--2---:R0:W-:Y:S03]  /*6f660*/  STL.64 [R1+0xccf8], R12 ;  /* 0x00ccf80c01007387 */ /* 0x0041e60000100a00 */
[----:B0-----:R-:W2:Y:S01]  /*6f670*/  LDL.LU.64 R12, [R1+0x80] ;  /* 0x00008000010c7983 */ /* 0x001ea20000300a00 */
[----:B------:R-:W3:Y:S02]  /*6f680*/  LDL.LU.64 R8, [R1+0x10e0] ;  /* 0x0010e00001087983 */ /* 0x000ee40000300a00 */
[----:B------:R-:W3:Y:S02]  /*6f690*/  LDL.LU.64 R10, [R1+0x10e8] ;  /* 0x0010e800010a7983 */ /* 0x000ee40000300a00 */
[----:B------:R-:W4:Y:S01]  /*6f6a0*/  LDL.LU R24, [R1+0x10] ;  /* 0x0000100001187983 */ /* 0x000f220000300800 */
[----:B------:R-:W4:Y:S01]  /*6f6b0*/  LDL.LU R25, [R1+0x14] ;  /* 0x0000140001197983 */ /* 0x000f220000300800 */
[----:B------:R-:W2:Y:S03]  /*6f6c0*/  LDL.LU.64 R4, [R1+0x50] ;  /* 0x0000500001047983 */ /* 0x000ea60000300a00 */
[----:B----4-:R0:W-:Y:S04]  /*6f6d0*/  STL.64 [R1+0xccb8], R24 ;  /* 0x00ccb81801007387 */ /* 0x0101e80000100a00 */
[----:B0-----:R-:W4:Y:S01]  /*6f6e0*/  LDL.LU R24, [R1+0x20] ;  /* 0x0000200001187983 */ /* 0x001f220000300800 */
[----:B------:R-:W4:Y:S03]  /*6f6f0*/  LDL.LU R25, [R1+0x24] ;  /* 0x0000240001197983 */ /* 0x000f260000300800 */
[----:B----4-:R0:W-:Y:S04]  /*6f700*/  STL.64 [R1+0xcce0], R24 ;  /* 0x00cce01801007387 */ /* 0x0101e80000100a00 */
[----:B0-----:R-:W4:Y:S01]  /*6f710*/  LDL.LU.64 R24, [R1+0x70] ;  /* 0x0000700001187983 */ /* 0x001f220000300a00 */
[----:B------:R-:W-:Y:S02]  /*6f720*/  STL [R1+0xcc48], R29 ;  /* 0x00cc481d01007387 */ /* 0x000fe40000100800 */
[----:B------:R0:W-:Y:S02]  /*6f730*/  STL [R1+0xcc44], R17 ;  /* 0x00cc441101007387 */ /* 0x0001e40000100800 */
[----:B0-----:R-:W2:Y:S01]  /*6f740*/  LDL.LU.64 R16, [R1+0x1100] ;  /* 0x0011000001107983 */ /* 0x001ea20000300a00 */
[----:B------:R-:W2:Y:S02]  /*6f750*/  LDL.LU.64 R18, [R1+0x1108] ;  /* 0x0011080001127983 */ /* 0x000ea40000300a00 */
[C---:B--2---:R-:W-:Y:S11]  /*6f760*/  HMMA.16816.F32 R16, R20.reuse, R12, R16 ;  /* 0x0000000c1410723c */ /* 0x044ff60000001810 */
[----:B------:R-:W-:Y:S11]  /*6f770*/  @!UPT UIADD3 URZ, URZ, URZ, URZ ;  /* 0x0000003f3f3ff290 */ /* 0x000ff6000fffe03f */
[----:B------:R-:W-:Y:S01]  /*6f780*/  @!UPT UIADD3 URZ, URZ, URZ, URZ ;  /* 0x0000003f3f3ff290 */ /* 0x000fe2000fffe03f */
[----:B------:R0:W-:Y:S01]  /*6f790*/  STL.64 [R1+0x1e0], R16 ;  /* 0x0001e01001007387 */ /* 0x0001e20000100a00 */
[----:B------:R1:W-:Y:S02]  /*6f7a0*/  STL.64 [R1+0x1e8], R18 ;  /* 0x0001e81201007387 */ /* 0x0003e40000100a00 */
[----:B------:R-:W4:Y:S02]  /*6f7b0*/  LDL.LU.64 R14, [R1+0xcd00] ;  /* 0x00cd0000010e7983 */ /* 0x000f240000300a00 */
[----:B0-----:R-:W-:Y:S02]  /*6f7c0*/  IMAD.MOV.U32 R16, RZ, RZ, R13 ;  /* 0x000000ffff107224 */ /* 0x001fe400078e000d */
[----:B-1----:R-:W-:Y:S02]  /*6f7d0*/  IMAD.MOV.U32 R18, RZ, RZ, R12 ;  /* 0x000000ffff127224 */ /* 0x002fe400078e000c */
[----:B------:R-:W4:Y:S03]  /*6f7e0*/  LDL.LU.64 R12, [R1+0xccf8] ;  /* 0x00ccf800010c7983 */ /* 0x000f260000300a00 */
[----:B------:R-:W-:Y:S01]  /*6f7f0*/  STL [R1+0xcc4c], R18 ;  /* 0x00cc4c1201007387 */ /* 0x000fe20000100800 */
[C---:B----4-:R-:W-:Y:S11]  /*6f800*/  HMMA.16816.F32 R12, R20.reuse, R24, R12 ;  /* 0x00000018140c723c */ /* 0x050ff6000000180c */
[----:B------:R-:W-:Y:S11]  /*6f810*/  @!UPT UIADD3 URZ, URZ, URZ, URZ ;  /* 0x0000003f3f3ff290 */ /* 0x000ff6000fffe03f */
[----:B------:R-:W-:Y:S01]  /*6f820*/  @!UPT UIADD3 URZ, URZ, URZ, URZ ;  /* 0x0000003f3f3ff290 */ /* 0x000fe2000fffe03f */
[----:B------:R0:W-:Y:S01]  /*6f830*/  STL.64 [R1+0x1d0], R12 ;  /* 0x0001d00c01007387 */ /* 0x0001e20000100a00 */
[----:B------:R1:W-:Y:S03]  /*6f840*/  STL.64 [R1+0x1d8], R14 ;  /* 0x0001d80e01007387 */ /* 0x0003e60000100a00 */
[----:B0-----:R-:W3:Y:S01]  /*6f850*/  LDL.LU.64 R12, [R1+0xccf0] ;  /* 0x00ccf000010c7983 */ /* 0x001ee20000300a00 */
[----:B------:R-:W-:Y:S02]  /*6f860*/  IMAD.MOV.U32 R28, RZ, RZ, R24 ;  /* 0x000000ffff1c7224 */ /* 0x000fe400078e0018 */
[----:B------:R-:W-:Y:S01]  /*6f870*/  IMAD.MOV.U32 R0, RZ, RZ, R25 ;  /* 0x000000ffff007224 */ /* 0x000fe200078e0019 */
[C---:B---3--:R-:W-:Y:S01]  /*6f880*/  HMMA.16816.F32 R8, R20.reuse, R12, R8 ;  /* 0x0000000c1408723c */ /* 0x048fe20000001808 */
[----:B------:R-:W-:Y:S02]  /*6f890*/  IMAD.MOV.U32 R17, RZ, RZ, R12 ;  /* 0x000000ffff117224 */ /* 0x000fe400078e000c */
[----:B------:R-:W-:Y:S11]  /*6f8a0*/  IMAD.MOV.U32 R19, RZ, RZ, R13 ;  /* 0x000000ffff137224 */ /* 0x000ff600078e000d */
[----:B------:R-:W-:Y:S09]  /*6f8b0*/  @!UPT UIADD3 URZ, URZ, URZ, URZ ;  /* 0x0000003f3f3ff290 */ /* 0x000ff2000fffe03f */
[----:B------:R0:W-:Y:S01]  /*6f8c0*/  STL.64 [R1+0x1c0], R8 ;  /* 0x0001c00801007387 */ /* 0x0001e20000100a00 */
[----:B------:R2:W-:Y:S02]  /*6f8d0*/  STL.64 [R1+0x1c8], R10 ;  /* 0x0001c80a01007387 */ /* 0x0005e40000100a00 */
[----:B------:R-:W3:Y:S02]  /*6f8e0*/  LDL.LU.64 R12, [R1+0x10d0] ;  /* 0x0010d000010c7983 */ /* 0x000ee40000300a00 */
[----:B-1----:R-:W3:Y:S01]  /*6f8f0*/  LDL.LU.64 R14, [R1+0x10d8] ;  /* 0x0010d800010e7983 */ /* 0x002ee20000300a00 */
[----:B------:R-:W4:Y:S01]  /*6f900*/  LDL.LU.64 R24, [R1+0x1030] ;  /* 0x0010300001187983 */ /* 0x000f220000300a00 */
[----:B------:R-:W4:Y:S03]  /*6f910*/  LDL.LU.64 R26, [R1+0x1038] ;  /* 0x00103800011a7983 */ /* 0x000f260000300a00 */
[----:B0-----:R-:W3:Y:S01]  /*6f920*/  LDL.LU.64 R8, [R1+0x16f0] ;  /* 0x0016f00001087983 */ /* 0x001ee20000300a00 */
[----:B--2---:R-:W2:Y:S03]  /*6f930*/  LDL.LU.64 R10, [R1+0x16f8] ;  /* 0x0016f800010a7983 */ /* 0x004ea60000300a00 */
[----:B--2---:R-:W-:Y:S01]  /*6f940*/  STL.64 [R1+0xcc98], R10 ;  /* 0x00cc980a01007387 */ /* 0x004fe20000100a00 */
[----:B---3--:R0:W-:Y:S03]  /*6f950*/  STL.64 [R1+0xcc90], R8 ;  /* 0x00cc900801007387 */ /* 0x0081e60000100a00 */
[----:B0-----:R-:W2:Y:S01]  /*6f960*/  LDL.LU.64 R8, [R1+0x1710] ;  /* 0x0017100001087983 */ /* 0x001ea20000300a00 */
[----:B------:R-:W3:Y:S01]  /*6f970*/  LDL.LU.64 R10, [R1+0x1718] ;  /* 0x00171800010a7983 */ /* 0x000ee20000300a00 */
[----:B------:R-:W-:Y:S02]  /*6f980*/  HMMA.16816.F32 R12, R20, R4, R12 ;  /* 0x00000004140c723c */ /* 0x000fe4000000180c */
[----:B---3--:R-:W-:Y:S01]  /*6f990*/  STL.64 [R1+0xccb0], R10 ;  /* 0x00ccb00a01007387 */ /* 0x008fe20000100a00 */
[----:B--2---:R0:W-:Y:S03]  /*6f9a0*/  STL.64 [R1+0xcca8], R8 ;  /* 0x00cca80801007387 */ /* 0x0041e60000100a00 */
[----:B0-----:R-:W2:Y:S01]  /*6f9b0*/  LDL.LU.64 R8, [R1+0x1750] ;  /* 0x0017500001087983 */ /* 0x001ea20000300a00 */
[----:B------:R-:W3:Y:S02]  /*6f9c0*/  LDL.LU.64 R10, [R1+0x1758] ;  /* 0x00175800010a7983 */ /* 0x000ee40000300a00 */
[----:B------:R-:W-:Y:S01]  /*6f9d0*/  IMAD.MOV.U32 R18, RZ, RZ, R4 ;  /* 0x000000ffff127224 */ /* 0x000fe200078e0004 */
[----:B---3--:R-:W-:Y:S01]  /*6f9e0*/  STL.64 [R1+0xccc8], R10 ;  /* 0x00ccc80a01007387 */ /* 0x008fe20000100a00 */
[----:B--2---:R0:W-:Y:S03]  /*6f9f0*/  STL.64 [R1+0xccc0], R8 ;  /* 0x00ccc00801007387 */ /* 0x0041e60000100a00 */
[----:B0-----:R-:W2:Y:S01]  /*6fa00*/  LDL.LU.64 R8, [R1+0x17e0] ;  /* 0x0017e00001087983 */ /* 0x001ea20000300a00 */
[----:B------:R-:W2:Y:S08]  /*6fa10*/  LDL.LU.64 R10, [R1+0x17e8] ;  /* 0x0017e800010a7983 */ /* 0x000eb00000300a00 */
[----:B------:R0:W-:Y:S02]  /*6fa20*/  STL.64 [R1+0x1b0], R12 ;  /* 0x0001b00c01007387 */ /* 0x0001e40000100a00 */
[----:B------:R-:W-:Y:S01]  /*6fa30*/  STL.64 [R1+0x1b8], R14 ;  /* 0x0001b80e01007387 */ /* 0x000fe20000100a00 */
[----:B0-----:R-:W4:Y:S01]  /*6fa40*/  LDL.LU.64 R12, [R1+0xcce8] ;  /* 0x00cce800010c7983 */ /* 0x001f220000300a00 */
[----:B------:R-:W-:-:S02]  /*6fa50*/  IMAD.MOV.U32 R29, RZ, RZ, R5 ;  /* 0x000000ffff1d7224 */ /* 0x000fc400078e0005 */
[----:B------:R-:W3:Y:S02]  /*6fa60*/  LDL.LU.64 R4, [R1+0x1310] ;  /* 0x0013100001047983 */ /* 0x000ee40000300a00 */
[----:B------:R-:W3:Y:S01]  /*6fa70*/  LDL.LU.64 R6, [R1+0x1318] ;  /* 0x0013180001067983 */ /* 0x000ee20000300a00 */
[----:B------:R-:W-:Y:S01]  /*6fa80*/  STL.64 [R1+0xcc58], R18 ;  /* 0x00cc581201007387 */ /* 0x000fe20000100a00 */
[----:B------:R0:W-:Y:S03]  /*6fa90*/  STL.64 [R1+0xcc50], R16 ;  /* 0x00cc501001007387 */ /* 0x0001e60000100a00 */
[----:B0-----:R-:W2:Y:S01]  /*6faa0*/  LDL.LU.64 R16, [R1+0x12e0] ;  /* 0x0012e00001107983 */ /* 0x001ea20000300a00 */
[----:B------:R-:W2:Y:S01]  /*6fab0*/  LDL.LU.64 R18, [R1+0x12e8] ;  /* 0x0012e80001127983 */ /* 0x000ea20000300a00 */
[----:B----4-:R-:W-:Y:S02]  /*6fac0*/  HMMA.16816.F32 R20, R20, R12, R24 ;  /* 0x0000000c1414723c */ /* 0x010fe40000001818 */
[----:B------:R-:W2:Y:S01]  /*6fad0*/  LDL.LU.64 R24, [R1+0xcce0] ;  /* 0x00cce00001187983 */ /* 0x000ea20000300a00 */
[----:B------:R-:W2:Y:S02]  /*6fae0*/  LDL.LU.64 R14, [R1+0xccd8] ;  /* 0x00ccd800010e7983 */ /* 0x000ea40000300a00 */
[----:B------:R-:W2:Y:S11]  /*6faf0*/  LDL.LU.64 R12, [R1+0xccd0] ;  /* 0x00ccd000010c7983 */ /* 0x000eb60000300a00 */
[----:B------:R-:W-:Y:S07]  /*6fb00*/  @!UPT UIADD3 URZ, URZ, URZ, URZ ;  /* 0x0000003f3f3ff290 */ /* 0x000fee000fffe03f */
[----:B------:R-:W-:Y:S01]  /*6fb10*/  STL.64 [R1+0x130], R20 ;  /* 0x0001301401007387 */ /* 0x000fe20000100a00 */
[----:B------:R-:W-:Y:S01]  /*6fb20*/  STL.64 [R1+0x138], R22 ;  /* 0x0001381601007387 */ /* 0x000fe20000100a00 */
[C---:B--2---:R-:W-:Y:S02]  /*6fb30*/  HMMA.16816.F32 R24, R12.reuse, R24, R8 ;  /* 0x000000180c18723c */ /* 0x044fe40000001808 */
[----:B------:R-:W2:Y:S01]  /*6fb40*/  LDL.LU.64 R10, [R1+0xccc8] ;  /* 0x00ccc800010a7983 */ /* 0x000ea20000300a00 */
[----:B------:R-:W2:Y:S11]  /*6fb50*/  LDL.LU.64 R8, [R1+0xccc0] ;  /* 0x00ccc00001087983 */ /* 0x000eb60000300a00 */
[----:B------:R-:W-:Y:S09]  /*6fb60*/  @!UPT UIADD3 URZ, URZ, URZ, URZ ;  /* 0x0000003f3f3ff290 */ /* 0x000ff2000fffe03f */
[----:B------:R0:W-:Y:S01]  /*6fb70*/  STL.64 [R1+0x120], R24 ;  /* 0x0001201801007387 */ /* 0x0001e20000100a00 */
[----:B------:R2:W-:Y:S03]  /*6fb80*/  STL.64 [R1+0x128], R26 ;  /* 0x0001281a01007387 */ /* 0x0005e60000100a00 */
[----:B0-----:R-:W2:Y:S02]  /*6fb90*/  LDL.LU.64 R24, [R1+0xccb8] ;  /* 0x00ccb80001187983 */ /* 0x001ea40000300a00 */
        /* <DEDUP_REMOVED lines=11> */
[----:B------:R-:W-:Y:S01]  /*6fc50*/  STL.64 [R1+0x100], R24 ;  /* 0x0001001801007387 */ /* 0x000fe20000100a00 */
[----:B------:R0:W-:Y:S03]  /*6fc60*/  STL.64 [R1+0x108], R26 ;  /* 0x0001081a01007387 */ /* 0x0001e60000100a00 */
[----:B0-----:R-:W4:Y:S01]  /*6fc70*/  LDL.LU.64 R26, [R1+0xcc88] ;  /* 0x00cc8800011a7983 */ /* 0x001f220000300a00 */
[----:B------:R-:W2:Y:S02]  /*6fc80*/  LDL.LU.64 R24, [R1+0xcc80] ;  /* 0x00cc800001187983 */ /* 0x000ea40000300a00 */
[C---:B--2---:R-:W-:Y:S11]  /*6fc90*/  HMMA.16816.F32 R8, R12.reuse, R24, R8 ;  /* 0x000000180c08723c */ /* 0x044ff60000001808 */
[----:B------:R-:W-:Y:S11]  /*6fca0*/  @!UPT UIADD3 URZ, URZ, URZ, URZ ;  /* 0x0000003f3f3ff290 */ /* 0x000ff6000fffe03f */
[----:B------:R-:W-:Y:S01]  /*6fcb0*/  @!UPT UIADD3 URZ, URZ, URZ, URZ ;  /* 0x0000003f3f3ff290 */ /* 0x000fe2000fffe03f */
[----:B------:R-:W-:Y:S01]  /*6fcc0*/  STL.64 [R1+0xf0], R8 ;  /* 0x0000f00801007387 */ /* 0x000fe20000100a00 */
[----:B------:R0:W-:Y:S03]  /*6fcd0*/  STL.64 [R1+0xf8], R10 ;  /* 0x0000f80a01007387 */ /* 0x0001e60000100a00 */
[----:B0-----:R-:W2:Y:S01]  /*6fce0*/  LDL.LU.64 R10, [R1+0xcc78] ;  /* 0x00cc7800010a7983 */ /* 0x001ea20000300a00 */
[----:B------:R-:W3:Y:S02]  /*6fcf0*/  LDL.LU.64 R8, [R1+0xcc70] ;  /* 0x00cc700001087983 */ /* 0x000ee40000300a00 */
[----:B----4-:R0:W-:Y:S02]  /*6fd00*/  STL.64 [R1+0xcb20], R26 ;  /* 0x00cb201a01007387 */ /* 0x0101e40000100a00 */
[----:B------:R-:W4:Y:S01]  /*6fd10*/  LDL.LU.64 R24, [R1+0x12a0] ;  /* 0x0012a00001187983 */ /* 0x000f220000300a00 */
[----:B0-----:R-:W4:Y:S01]  /*6fd20*/  LDL.LU.64 R26, [R1+0x12a8] ;  /* 0x0012a800011a7983 */ /* 0x001f220000300a00 */
[C---:B---3--:R-:W-:Y:S11]  /*6fd30*/  HMMA.16816.F32 R4, R12.reuse, R8, R4 ;  /* 0x000000080c04723c */ /* 0x048ff60000001804 */
[----:B------:R-:W-:Y:S11]  /*6fd40*/  @!UPT UIADD3 URZ, URZ, URZ, URZ ;  /* 0x0000003f3f3ff290 */ /* 0x000ff6000fffe03f */
[----:B------:R-:W-:Y:S01]  /*6fd50*/  @!UPT UIADD3 URZ, URZ, URZ, URZ ;  /* 0x0000003f3f3ff290 */ /* 0x000fe2000fffe03f */
[----:B------:R-:W-:Y:S01]  /*6fd60*/  STL.64 [R1+0xe0], R4 ;  /* 0x0000e00401007387 */ /* 0x000fe20000100a00 */
[----:B------:R0:W-:Y:S03]  /*6fd70*/  STL.64 [R1+0xe8], R6 ;  /* 0x0000e80601007387 */ /* 0x0001e60000100a00 */
[----:B0-----:R-:W3:Y:S01]  /*6fd80*/  LDL.LU.64 R6, [R1+0xcc68] ;  /* 0x00cc680001067983 */ /* 0x001ee20000300a00 */
[----:B------:R-:W2:Y:S02]  /*6fd90*/  LDL.LU.64 R4, [R1+0xcc60] ;  /* 0x00cc600001047983 */ /* 0x000ea40000300a00 */
[----:B------:R-:W-:Y:S02]  /*6fda0*/  IMAD.MOV.U32 R21, RZ, RZ, R2 ;  /* 0x000000ffff157224 */ /* 0x000fe400078e0002 */
[----:B------:R-:W-:Y:S01]  /*6fdb0*/  IMAD.MOV.U32 R20, RZ, RZ, R3 ;  /* 0x000000ffff147224 */ /* 0x000fe200078e0003 */
[C---:B--2---:R-:W-:Y:S11]  /*6fdc0*/  HMMA.16816.F32 R16, R12.reuse, R4, R16 ;  /* 0x000000040c10723c */ /* 0x044ff60000001810 */
[----:B------:R-:W-:Y:S11]  /*6fdd0*/  @!UPT UIADD3 URZ, URZ, URZ, URZ ;  /* 0x0000003f3f3ff290 */ /* 0x000ff6000fffe03f */
[----:B------:R-:W-:Y:S02]  /*6fde0*/  @!UPT UIADD3 URZ, URZ, URZ, URZ ;  /* 0x0000003f3f3ff290 */ /* 0x000fe4000fffe03f */
[----:B------:R-:W-:Y:S02]  /*6fdf0*/  IMAD.MOV.U32 R2, RZ, RZ, R19 ;  /* 0x000000ffff027224 */ /* 0x000fe400078e0013 */
[----:B------:R-:W-:Y:S01]  /*6fe00*/  IMAD.MOV.U32 R3, RZ, RZ, R18 ;  /* 0x000000ffff037224 */ /* 0x000fe200078e0012 */
[----:B------:R0:W-:Y:S01]  /*6fe10*/  STL.64 [R1+0xd0], R16 ;  /* 0x0000d01001007387 */ /* 0x0001e20000100a00 */
[----:B------:R-:W2:Y:S03]  /*6fe20*/  LDL.LU.64 R18, [R1+0xcc58] ;  /* 0x00cc580001127983 */ /* 0x000ea60000300a00 */
[----:B0-----:R-:W2:Y:S01]  /*6fe30*/  LDL.LU.64 R16, [R1+0xcc50] ;  /* 0x00cc500001107983 */ /* 0x001ea20000300a00 */
[----:B------:R-:W-:Y:S02]  /*6fe40*/  STL [R1+0xba84], R2 ;  /* 0x00ba840201007387 */ /* 0x000fe40000100800 */
[----:B------:R-:W-:Y:S02]  /*6fe50*/  STL [R1+0xba80], R3 ;  /* 0x00ba800301007387 */ /* 0x000fe40000100800 */
[----:B------:R-:W2:Y:S01]  /*6fe60*/  LDL R5, [R1+0x11c0] ;  /* 0x0011c00001057983 */ /* 0x000ea20000100800 */
[----:B----4-:R-:W-:Y:S11]  /*6fe70*/  HMMA.16816.F32 R20, R12, R20, R24 ;  /* 0x000000140c14723c */ /* 0x010ff60000001818 */
[----:B------:R-:W-:Y:S11]  /*6fe80*/  @!UPT UIADD3 URZ, URZ, URZ, URZ ;  /* 0x0000003f3f3ff290 */ /* 0x000ff6000fffe03f */
[----:B------:R-:W-:Y:S02]  /*6fe90*/  @!UPT UIADD3 URZ, URZ, URZ, URZ ;  /* 0x0000003f3f3ff290 */ /* 0x000fe4000fffe03f */
[----:B------:R-:W-:Y:S02]  /*6fea0*/  IMAD.MOV.U32 R9, RZ, RZ, R22 ;  /* 0x000000ffff097224 */ /* 0x000fe400078e0016 */
[----:B------:R-:W-:Y:S01]  /*6feb0*/  IMAD.MOV.U32 R8, RZ, RZ, R23 ;  /* 0x000000ffff087224 */ /* 0x000fe200078e0017 */
[----:B------:R-:W-:Y:S02]  /*6fec0*/  STL.64 [R1+0x1030], R20 ;  /* 0x0010301401007387 */ /* 0x000fe40000100a00 */
[----:B------:R-:W-:Y:S02]  /*6fed0*/  STL [R1+0xbbf8], R9 ;  /* 0x00bbf80901007387 */ /* 0x000fe40000100800 */
[----:B------:R-:W-:Y:S01]  /*6fee0*/  STL.64 [R1+0xcb18], R10 ;  /* 0x00cb180a01007387 */ /* 0x000fe20000100a00 */
[----:B------:R-:W-:Y:S01]  /*6fef0*/  STL [R1+0xcb10], R8 ;  /* 0x00cb100801007387 */ /* 0x000fe20000100800 */
[----:B---3--:R-:W-:Y:S03]  /*6ff00*/  STL.64 [R1+0xcb08], R6 ;  /* 0x00cb080601007387 */ /* 0x008fe60000100a00 */
[----:B--2---:R-:W-:Y:S04]  /*6ff10*/  STL [R1+0xcb00], R5 ;  /* 0x00cb000501007387 */ /* 0x004fe80000100800 */
[----:B------:R0:W1:Y:S01]  /*6ff20*/  LDSM.16.MT88.4 R20, [R5+0x4080] ;  /* 0x004080000514783b */ /* 0x0000620000004200 */
[----:B------:R-:W2:Y:S03]  /*6ff30*/  LDL.LU R4, [R1+0x830] ;  /* 0x0008300001047983 */ /* 0x000ea60000300800 */
[----:B0-----:R-:W2:Y:S01]  /*6ff40*/  LDL.LU R5, [R1+0x834] ;  /* 0x0008340001057983 */ /* 0x001ea20000300800 */
[----:B------:R-:W3:Y:S02]  /*6ff50*/  LDL.LU R6, [R1+0x838] ;  /* 0x0008380001067983 */ /* 0x000ee40000300800 */
[----:B------:R-:W3:Y:S02]  /*6ff60*/  LDL.LU R7, [R1+0x83c] ;  /* 0x00083c0001077983 */ /* 0x000ee40000300800 */
[----:B---3--:R-:W-:Y:S01]  /*6ff70*/  STL.64 [R1+0xcb30], R6 ;  /* 0x00cb300601007387 */ /* 0x008fe20000100a00 */
[----:B--2---:R-:W-:Y:S02]  /*6ff80*/  STL.64 [R1+0xcb28], R4 ;  /* 0x00cb280401007387 */ /* 0x004fe40000100a00 */
[----:B------:R-:W2:Y:S02]  /*6ff90*/  LDL R26, [R1+0x8] ;  /* 0x00000800011a7983 */ /* 0x000ea40000100800 */
[----:B------:R-:W2:Y:S02]  /*6ffa0*/  LDL R27, [R1+0xc] ;  /* 0x00000c00011b7983 */ /* 0x000ea40000100800 */
[----:B--2---:R0:W-:Y:S04]  /*6ffb0*/  STL.64 [R1+0xcb38], R26 ;  /* 0x00cb381a01007387 */ /* 0x0041e80000100a00 */
[----:B0-----:R-:W2:Y:S01]  /*6ffc0*/  LDL.64 R26, [R1+0x18] ;  /* 0x00001800011a7983 */ /* 0x001ea20000100a00 */
[----:B------:R-:W-:-:S03]  /*6ffd0*/  IMAD.MOV.U32 R24, RZ, RZ, R18 ;  /* 0x000000ffff187224 */ /* 0x000fc600078e0012 */
[----:B--2---:R0:W-:Y:S04]  /*6ffe0*/  STL.64 [R1+0xcb40], R26 ;  /* 0x00cb401a01007387 */ /* 0x0041e80000100a00 */
[----:B0-----:R-:W2:Y:S01]  /*6fff0*/  LDL.64 R26, [R1+0x28] ;  /* 0x00002800011a7983 */ /* 0x001ea20000100a00 */
[----:B------:R-:W-:-:S03]  /*70000*/  IMAD.MOV.U32 R25, RZ, RZ, R29 ;  /* 0x000000ffff197224 */ /* 0x000fc600078e001d */
[----:B--2---:R-:W-:Y:S01]  /*70010*/  STL.64 [R1+0xcb68], R26 ;  /* 0x00cb681a01007387 */ /* 0x004fe20000100a00 */
[----:B------:R-:W2:Y:S02]  /*70020*/  LDL.LU R18, [R1+0xcc4c] ;  /* 0x00cc4c0001127983 */ /* 0x000ea40000300800 */
[----:B------:R-:W3:Y:S02]  /*70030*/  LDL.LU R29, [R1+0xcc48] ;  /* 0x00cc4800011d7983 */ /* 0x000ee40000300800 */
[----:B------:R0:W-:Y:S02]  /*70040*/  STL.64 [R1+0xcb80], R24 ;  /* 0x00cb801801007387 */ /* 0x0001e40000100a00 */
[----:B0-----:R-:W-:Y:S02]  /*70050*/  IMAD.MOV.U32 R24, RZ, RZ, R17 ;  /* 0x000000ffff187224 */ /* 0x001fe400078e0011 */
[----:B------:R-:W-:Y:S01]  /*70060*/  IMAD.MOV.U32 R25, RZ, RZ, R19 ;  /* 0x000000ffff197224 */ /* 0x000fe200078e0013 */
[----:B------:R-:W4:Y:S01]  /*70070*/  LDL.LU R17, [R1+0xcc44] ;  /* 0x00cc440001117983 */ /* 0x000f220000300800 */
[----:B------:R-:W3:Y:S03]  /*70080*/  LDL.LU R19, [R1+0xcc40] ;  /* 0x00cc400001137983 */ /* 0x000ee60000300800 */
[----:B------:R0:W-:Y:S02]  /*70090*/  STL.64 [R1+0xcb98], R24 ;  /* 0x00cb981801007387 */ /* 0x0001e40000100a00 */
[----:B0-----:R-:W-:-:S02]  /*700a0*/  IMAD.MOV.U32 R24, RZ, RZ, R28 ;  /* 0x000000ffff187224 */ /* 0x001fc400078e001c */
[----:B------:R-:W-:Y:S01]  /*700b0*/  IMAD.MOV.U32 R25, RZ, RZ, R0 ;  /* 0x000000ffff197224 */ /* 0x000fe200078e0000 */
[----:B------:R-:W3:Y:S01]  /*700c0*/  LDL.LU R28, [R1+0xcc3c] ;  /* 0x00cc3c00011c7983 */ /* 0x000ee20000300800 */
[----:B------:R-:W3:Y:S03]  /*700d0*/  LDL.LU R0, [R1+0xcc38] ;  /* 0x00cc380001007983 */ /* 0x000ee60000300800 */
[----:B------:R0:W-:Y:S01]  /*700e0*/  STL.64 [R1+0xcbb0], R24 ;  /* 0x00cbb01801007387 */ /* 0x0001e20000100a00 */
[----:B------:R-:W3:Y:S02]  /*700f0*/  LDL.LU R4, [R1+0x850] ;  /* 0x0008500001047983 */ /* 0x000ee40000300800 */
[----:B------:R-:W3:Y:S02]  /*70100*/  LDL.LU R5, [R1+0x854] ;  /* 0x0008540001057983 */ /* 0x000ee40000300800 */
[----:B------:R-:W3:Y:S01]  /*70110*/  LDL.LU R6, [R1+0x858] ;  /* 0x0008580001067983 */ /* 0x000ee20000300800 */
[----:B------:R-:W3:Y:S01]  /*70120*/  LDL.LU R7, [R1+0x85c] ;  /* 0x00085c0001077983 */ /* 0x000ee20000300800 */
[----:B0-----:R-:W-:-:S02]  /*70130*/  IMAD.MOV.U32 R25, RZ, RZ, R16 ;  /* 0x000000ffff197224 */ /* 0x001fc400078e0010 */
[----:B--2---:R-:W-:Y:S02]  /*70140*/  IMAD.MOV.U32 R24, RZ, RZ, R18 ;  /* 0x000000ffff187224 */ /* 0x004fe400078e0012 */
[----:B------:R-:W2:Y:S01]  /*70150*/  LDL.LU R18, [R1+0xcc34] ;  /* 0x00cc340001127983 */ /* 0x000ea20000300800 */
[----:B------:R-:W2:Y:S02]  /*70160*/  LDL.LU R16, [R1+0xcc30] ;  /* 0x00cc300001107983 */ /* 0x000ea40000300800 */
[----:B------:R4:W-:Y:S02]  /*70170*/  STL.64 [R1+0xcbc8], R24 ;  /* 0x00cbc81801007387 */ /* 0x0009e40000100a00 */
[----:B----4-:R-:W-:Y:S02]  /*70180*/  IMAD.MOV.U32 R24, RZ, RZ, R17 ;  /* 0x000000ffff187224 */ /* 0x010fe400078e0011 */
[----:B---3--:R-:W-:Y:S01]  /*70190*/  IMAD.MOV.U32 R25, RZ, RZ, R29 ;  /* 0x000000ffff197224 */ /* 0x008fe200078e001d */
[----:B------:R-:W3:Y:S01]  /*701a0*/  LDL.LU R17, [R1+0xcc2c] ;  /* 0x00cc2c0001117983 */ /* 0x000ee20000300800 */
[----:B------:R-:W4:Y:S03]  /*701b0*/  LDL.LU R29, [R1+0xcc28] ;  /* 0x00cc2800011d7983 */ /* 0x000f260000300800 */
[----:B------:R-:W-:Y:S04]  /*701c0*/  STL.64 [R1+0xcbe0], R24 ;  /* 0x00cbe01801007387 */ /* 0x000fe80000100a00 */
[----:B------:R-:W-:Y:S01]  /*701d0*/  STL.64 [R1+0xcb50], R6 ;  /* 0x00cb500601007387 */ /* 0x000fe20000100a00 */
[----:B------:R0:W-:Y:S03]  /*701e0*/  STL.64 [R1+0xcb48], R4 ;  /* 0x00cb480401007387 */ /* 0x0001e60000100a00 */
[----:B0-----:R-:W3:Y:S01]  /*701f0*/  LDL.LU R4, [R1+0x870] ;  /* 0x0008700001047983 */ /* 0x001ee20000300800 */
[----:B------:R-:W3:Y:S02]  /*70200*/  LDL.LU R5, [R1+0x874] ;  /* 0x0008740001057983 */ /* 0x000ee40000300800 */
[----:B------:R-:W3:Y:S02]  /*70210*/  LDL.LU R6, [R1+0x878] ;  /* 0x0008780001067983 */ /* 0x000ee40000300800 */
[----:B------:R-:W3:Y:S02]  /*70220*/  LDL.LU R7, [R1+0x87c] ;  /* 0x00087c0001077983 */ /* 0x000ee40000300800 */
[----:B------:R-:W-:-:S02]  /*70230*/  IMAD.MOV.U32 R24, RZ, RZ, R28 ;  /* 0x000000ffff187224 */ /* 0x000fc400078e001c */
[----:B------:R-:W-:-:S05]  /*70240*/  IMAD.MOV.U32 R25, RZ, RZ, R19 ;  /* 0x000000ffff197224 */ /* 0x000fca00078e0013 */
[----:B------:R0:W-:Y:S02]  /*70250*/  STL.64 [R1+0xcbf8], R24 ;  /* 0x00cbf81801007387 */ /* 0x0001e40000100a00 */
[----:B0-----:R-:W-:Y:S02]  /*70260*/  IMAD.MOV.U32 R25, RZ, RZ, R0 ;  /* 0x000000ffff197224 */ /* 0x001fe400078e0000 */
[----:B--2---:R-:W-:-:S05]  /*70270*/  IMAD.MOV.U32 R24, RZ, RZ, R18 ;  /* 0x000000ffff187224 */ /* 0x004fca00078e0012 */
[----:B------:R-:W-:Y:S04]  /*70280*/  STL.64 [R1+0xcc10], R24 ;  /* 0x00cc101801007387 */ /* 0x000fe80000100a00 */
[----:B---3--:R-:W-:Y:S01]  /*70290*/  STL.64 [R1+0xcb78], R6 ;  /* 0x00cb780601007387 */ /* 0x008fe20000100a00 */
[----:B------:R0:W-:Y:S03]  /*702a0*/  STL.64 [R1+0xcb70], R4 ;  /* 0x00cb700401007387 */ /* 0x0001e60000100a00 */
[----:B0-----:R-:W2:Y:S01]  /*702b0*/  LDL.LU.64 R4, [R1+0x1090] ;  /* 0x0010900001047983 */ /* 0x001ea20000300a00 */
[----:B------:R-:W3:Y:S03]  /*702c0*/  LDL.LU.64 R6, [R1+0x1098] ;  /* 0x0010980001067983 */ /* 0x000ee60000300a00 */
[----:B---3--:R-:W-:Y:S01]  /*702d0*/  STL.64 [R1+0xcb90], R6 ;  /* 0x00cb900601007387 */ /* 0x008fe20000100a00 */
[----:B--2---:R0:W-:Y:S03]  /*702e0*/  STL.64 [R1+0xcb88], R4 ;  /* 0x00cb880401007387 */ /* 0x0041e60000100a00 */
        /* <DEDUP_REMOVED lines=21> */
[----:B------:R-:W3:Y:S02]  /*70440*/  LDL.LU.64 R6, [R1+0x1058] ;  /* 0x0010580001067983 */ /* 0x000ee40000300a00 */
[----:B------:R-:W-:-:S02]  /*70450*/  IMAD.MOV.U32 R24, RZ, RZ, R17 ;  /* 0x000000ffff187224 */ /* 0x000fc400078e0011 */
[----:B------:R-:W-:Y:S01]  /*70460*/  IMAD.MOV.U32 R25, RZ, RZ, R16 ;  /* 0x000000ffff197224 */ /* 0x000fe200078e0010 */
[----:B---3--:R-:W-:Y:S01]  /*70470*/  STL.64 [R1+0xcc20], R6 ;  /* 0x00cc200601007387 */ /* 0x008fe20000100a00 */
[----:B--2---:R0:W-:Y:S03]  /*70480*/  STL.64 [R1+0xcc18], R4 ;  /* 0x00cc180401007387 */ /* 0x0041e60000100a00 */
[----:B0-----:R-:W2:Y:S01]  /*70490*/  LDL.LU.64 R4, [R1+0x1290] ;  /* 0x0012900001047983 */ /* 0x001ea20000300a00 */
[----:B------:R-:W2:Y:S02]  /*704a0*/  LDL.LU.64 R6, [R1+0x1298] ;  /* 0x0012980001067983 */ /* 0x000ea40000300a00 */
[----:B------:R-:W3:Y:S02]  /*704b0*/  LDL.LU.64 R16, [R1+0x1080] ;  /* 0x0010800001107983 */ /* 0x000ee40000300a00 */
[----:B------:R-:W3:Y:S01]  /*704c0*/  LDL.LU.64 R18, [R1+0x1088] ;  /* 0x0010880001127983 */ /* 0x000ee20000300a00 */
[----:B------:R-:W3:Y:S01]  /*704d0*/  LDL.LU R8, [R1+0x840] ;  /* 0x0008400001087983 */ /* 0x000ee20000300800 */
[----:B------:R-:W3:Y:S02]  /*704e0*/  LDL.LU R9, [R1+0x844] ;  /* 0x0008440001097983 */ /* 0x000ee40000300800 */
[----:B------:R-:W3:Y:S02]  /*704f0*/  LDL.LU R10, [R1+0x848] ;  /* 0x00084800010a7983 */ /* 0x000ee40000300800 */
[----:B------:R-:W3:Y:S01]  /*70500*/  LDL.LU R11, [R1+0x84c] ;  /* 0x00084c00010b7983 */ /* 0x000ee20000300800 */
[----:B-1----:R-:W-:Y:S01]  /*70510*/  STL.64 [R1+0xca50], R22 ;  /* 0x00ca501601007387 */ /* 0x002fe20000100a00 */
[----:B------:R0:W-:Y:S03]  /*70520*/  STL.64 [R1+0xca48], R20 ;  /* 0x00ca481401007387 */ /* 0x0001e60000100a00 */
[----:B0-----:R-:W3:Y:S01]  /*70530*/  LDL.LU.64 R20, [R1+0x40] ;  /* 0x0000400001147983 */ /* 0x001ee20000300a00 */
[----:B------:R-:W3:Y:S01]  /*70540*/  LDL.64 R22, [R1+0x48] ;  /* 0x0000480001167983 */ /* 0x000ee20000100a00 */
        /* <DEDUP_REMOVED lines=51> */
[----:B------:R-:W2:Y:S05]  /*70880*/  LDL.LU.64 R4, [R1+0xcb70] ;  /* 0x00cb700001047983 */ /* 0x000eaa0000300a00 */
[----:B---3--:R-:W-:Y:S11]  /*70890*/  HMMA.16816.F32 R12, R12, R20, R16 ;  /* 0x000000140c0c723c */ /* 0x008ff60000001810 */
[----:B------:R-:W-:Y:S04]  /*708a0*/  @!UPT UIADD3 URZ, URZ, URZ, URZ ;  /* 0x0000003f3f3ff290 */ /* 0x000fe8000fffe03f */
[----:B------:R-:W-:Y:S01]  /*708b0*/  STL.64 [R1+0x1180], R24 ;  /* 0x0011801801007387 */ /* 0x000fe20000100a00 */
[----:B------:R0:W-:Y:S03]  /*708c0*/  STL.64 [R1+0x1188], R26 ;  /* 0x0011881a01007387 */ /* 0x0001e60000100a00 */
[----:B0-----:R-:W2:Y:S01]  /*708d0*/  LDL.LU.64 R26, [R1+0xcb68] ;  /* 0x00cb6800011a7983 */ /* 0x001ea20000300a00 */
[----:B------:R-:W2:Y:S02]  /*708e0*/  LDL.LU.64 R18, [R1+0xcb60] ;  /* 0x00cb600001127983 */ /* 0x000ea40000300a00 */
[----:B------:R-:W2:Y:S02]  /*708f0*/  LDL.LU.64 R16, [R1+0xcb58] ;  /* 0x00cb580001107983 */ /* 0x000ea40000300a00 */
[----:B------:R0:W-:Y:S01]  /*70900*/  STL.64 [R1+0x1170], R12 ;  /* 0x0011700c01007387 */ /* 0x0001e20000100a00 */
[----:B------:R1:W-:Y:S04]  /*70910*/  STL.64 [R1+0x1178], R14 ;  /* 0x0011780e01007387 */ /* 0x0003e80000100a00 */
[----:B0-----:R-:W3:Y:S01]  /*70920*/  LDL.LU R12, [R1+0x820] ;  /* 0x00082000010c7983 */ /* 0x001ee20000300800 */
[----:B------:R-:W3:Y:S02]  /*70930*/  LDL.LU R13, [R1+0x824] ;  /* 0x00082400010d7983 */ /* 0x000ee40000300800 */
[----:B-1----:R-:W3:Y:S02]  /*70940*/  LDL.LU R14, [R1+0x828] ;  /* 0x00082800010e7983 */ /* 0x002ee40000300800 */
[----:B------:R-:W3:Y:S01]  /*70950*/  LDL.LU R15, [R1+0x82c] ;  /* 0x00082c00010f7983 */ /* 0x000ee20000300800 */
[----:B------:R0:W-:Y:S01]  /*70960*/  STL.64 [R1+0xca60], R22 ;  /* 0x00ca601601007387 */ /* 0x0001e20000100a00 */
[----:B------:R-:W3:Y:S02]  /*70970*/  LDL.LU R20, [R1+0x860] ;  /* 0x0008600001147983 */ /* 0x000ee40000300800 */
[----:B------:R-:W3:Y:S01]  /*70980*/  LDL.LU R21, [R1+0x864] ;  /* 0x0008640001157983 */ /* 0x000ee20000300800 */
[----:B0-----:R-:W3:Y:S01]  /*70990*/  LDL.LU R22, [R1+0x868] ;  /* 0x0008680001167983 */ /* 0x001ee20000300800 */
[----:B------:R-:W3:Y:S01]  /*709a0*/  LDL.LU R23, [R1+0x86c] ;  /* 0x00086c0001177983 */ /* 0x000ee20000300800 */
[----:B--2---:R-:W-:Y:S01]  /*709b0*/  HMMA.16816.F32 R4, R16, R26, R4 ;  /* 0x0000001a1004723c */ /* 0x004fe20000001804 */
[----:B------:R-:W-:-:S02]  /*709c0*/  IMAD.MOV.U32 R2, RZ, RZ, R26 ;  /* 0x000000ffff027224 */ /* 0x000fc400078e001a */
[----:B------:R-:W-:Y:S11]  /*709d0*/  IMAD.MOV.U32 R0, RZ, RZ, R27 ;  /* 0x000000ffff007224 */ /* 0x000ff600078e001b */
[----:B------:R-:W-:Y:S09]  /*709e0*/  @!UPT UIADD3 URZ, URZ, URZ, URZ ;  /* 0x0000003f3f3ff290 */ /* 0x000ff2000fffe03f */
[----:B------:R-:W-:Y:S01]  /*709f0*/  STL.64 [R1+0x870], R4 ;  /* 0x0008700401007387 */ /* 0x000fe20000100a00 */
[----:B------:R0:W-:Y:S03]  /*70a00*/  STL.64 [R1+0x878], R6 ;  /* 0x0008780601007387 */ /* 0x0001e60000100a00 */
[----:B0-----:R-:W2:Y:S01]  /*70a10*/  LDL.LU.64 R6, [R1+0xcb50] ;  /* 0x00cb500001067983 */ /* 0x001ea20000300a00 */
[----:B------:R-:W2:Y:S02]  /*70a20*/  LDL.LU.64 R4, [R1+0xcb48] ;  /* 0x00cb480001047983 */ /* 0x000ea40000300a00 */
[----:B------:R-:W3:Y:S02]  /*70a30*/  LDL.LU.64 R26, [R1+0xcb40] ;  /* 0x00cb4000011a7983 */ /* 0x000ee40000300a00 */
[C---:B---3--:R-:W-:Y:S11]  /*70a40*/  HMMA.16816.F32 R20, R16.reuse, R26, R20 ;  /* 0x0000001a1014723c */ /* 0x048ff60000001814 */
[----:B------:R-:W-:Y:S11]  /*70a50*/  @!UPT UIADD3 URZ, URZ, URZ, URZ ;  /* 0x0000003f3f3ff290 */ /* 0x000ff6000fffe03f */
[----:B------:R-:W-:Y:S01]  /*70a60*/  @!UPT UIADD3 URZ, URZ, URZ, URZ ;  /* 0x0000003f3f3ff290 */ /* 0x000fe2000fffe03f */
[----:B------:R0:W-:Y:S01]  /*70a70*/  STL.64 [R1+0x860], R20 ;  /* 0x0008601401007387 */ /* 0x0001e20000100a00 */
[----:B------:R-:W-:Y:S02]  /*70a80*/  STL.64 [R1+0x868], R22 ;  /* 0x0008681601007387 */ /* 0x000fe40000100a00 */
[----:B0-----:R-:W-:Y:S02]  /*70a90*/  IMAD.MOV.U32 R21, RZ, RZ, R26 ;  /* 0x000000ffff157224 */ /* 0x001fe400078e001a */
[----:B------:R-:W-:Y:S02]  /*70aa0*/  IMAD.MOV.U32 R20, RZ, RZ, R27 ;  /* 0x000000ffff147224 */ /* 0x000fe400078e001b */
[----:B------:R-:W2:Y:S03]  /*70ab0*/  LDL.LU.64 R26, [R1+0xcb38] ;  /* 0x00cb3800011a7983 */ /* 0x000ea60000300a00 */
[----:B------:R0:W-:Y:S02]  /*70ac0*/  STL.64 [R1+0xcaf8], R20 ;  /* 0x00caf81401007387 */ /* 0x0001e40000100a00 */
[----:B0-----:R-:W3:Y:S01]  /*70ad0*/  LDL.LU R20, [R1+0x1020] ;  /* 0x0010200001147983 */ /* 0x001ee20000300800 */
[----:B------:R-:W3:Y:S02]  /*70ae0*/  LDL.LU R21, [R1+0x1024] ;  /* 0x0010240001157983 */ /* 0x000ee40000300800 */
[----:B------:R-:W3:Y:S01]  /*70af0*/  LDL.LU R22, [R1+0x1028] ;  /* 0x0010280001167983 */ /* 0x000ee20000300800 */
[C---:B--2---:R-:W-:Y:S01]  /*70b00*/  HMMA.16816.F32 R24, R16.reuse, R26, R4 ;  /* 0x0000001a1018723c */ /* 0x044fe20000001804 */
[----:B------:R-:W2:Y:S01]  /*70b10*/  LDL.LU.64 R6, [R1+0xcb30] ;  /* 0x00cb300001067983 */ /* 0x000ea20000300a00 */
[----:B------:R-:W2:Y:S11]  /*70b20*/  LDL.LU.64 R4, [R1+0xcb28] ;  /* 0x00cb280001047983 */ /* 0x000eb60000300a00 */
[----:B------:R-:W-:Y:S10]  /*70b30*/  @!UPT UIADD3 URZ, URZ, URZ, URZ ;  /* 0x0000003f3f3ff290 */ /* 0x000ff4000fffe03f */
[----:B------:R-:W-:Y:S01]  /*70b40*/  STL.64 [R1+0x850], R24 ;  /* 0x0008501801007387 */ /* 0x000fe20000100a00 */
[----:B------:R0:W-:Y:S03]  /*70b50*/  STL.64 [R1+0x858], R26 ;  /* 0x0008581a01007387 */ /* 0x0001e60000100a00 */
[----:B0-----:R-:W2:Y:S02]  /*70b60*/  LDL.LU.64 R26, [R1+0xcb20] ;  /* 0x00cb2000011a7983 */ /* 0x001ea40000300a00 */
[C---:B--2---:R-:W-:Y:S11]  /*70b70*/  HMMA.16816.F32 R8, R16.reuse, R26, R8 ;  /* 0x0000001a1008723c */ /* 0x044ff60000001808 */
[----:B------:R-:W-:Y:S11]  /*70b80*/  @!UPT UIADD3 URZ, URZ, URZ, URZ ;  /* 0x0000003f3f3ff290 */ /* 0x000ff6000fffe03f */
[----:B------:R-:W-:Y:S01]  /*70b90*/  @!UPT UIADD3 URZ, URZ, URZ, URZ ;  /* 0x0000003f3f3ff290 */ /* 0x000fe2000fffe03f */
[----:B------:R-:W-:Y:S01]  /*70ba0*/  STL.64 [R1+0x840], R8 ;  /* 0x0008400801007387 */ /* 0x000fe20000100a00 */
[----:B------:R0:W-:Y:S03]  /*70bb0*/  STL.64 [R1+0x848], R10 ;  /* 0x0008480a01007387 */ /* 0x0001e60000100a00 */
[----:B0-----:R-:W2:Y:S01]  /*70bc0*/  LDL.LU.64 R10, [R1+0xcb18] ;  /* 0x00cb1800010a7983 */ /* 0x001ea20000300a00 */
[----:B------:R-:W3:Y:S02]  /*70bd0*/  LDL.LU R8, [R1+0xcb10] ;  /* 0x00cb100001087983 */ /* 0x000ee40000300800 */
[----:B------:R0:W-:Y:S02]  /*70be0*/  STL.64 [R1+0xcad8], R26 ;  /* 0x00cad81a01007387 */ /* 0x0001e40000100a00 */
[----:B----4-:R-:W-:Y:S01]  /*70bf0*/  IMAD.MOV.U32 R23, RZ, RZ, R29 ;  /* 0x000000ffff177224 */ /* 0x010fe200078e001d */
[----:B0-----:R-:W4:Y:S01]  /*70c00*/  LDL.64 R26, [R1+0xc8] ;  /* 0x0000c800011a7983 */ /* 0x001f220000100a00 */
[C---:B--2---:R-:W-:Y:S11]  /*70c10*/  HMMA.16816.F32 R4, R16.reuse, R10, R4 ;  /* 0x0000000a1004723c */ /* 0x044ff60000001804 */
[----:B------:R-:W-:Y:S11]  /*70c20*/  @!UPT UIADD3 URZ, URZ, URZ, URZ ;  /* 0x0000003f3f3ff290 */ /* 0x000ff6000fffe03f */
[----:B------:R-:W-:Y:S01]  /*70c30*/  @!UPT UIADD3 URZ, URZ, URZ, URZ ;  /* 0x0000003f3f3ff290 */ /* 0x000fe2000fffe03f */
[----:B------:R-:W-:Y:S01]  /*70c40*/  STL.64 [R1+0x830], R4 ;  /* 0x0008300401007387 */ /* 0x000fe20000100a00 */
[----:B------:R0:W-:Y:S02]  /*70c50*/  STL [R1+0x838], R6 ;  /* 0x0008380601007387 */ /* 0x0001e40000100800 */
[----:B------:R-:W-:Y:S02]  /*70c60*/  IMAD.MOV.U32 R29, RZ, RZ, R7 ;  /* 0x000000ffff1d7224 */ /* 0x000fe400078e0007 */
[----:B0-----:R-:W2:Y:S01]  /*70c70*/  LDL.LU.64 R6, [R1+0xcb08] ;  /* 0x00cb080001067983 */ /* 0x001ea20000300a00 */
[----:B------:R-:W4:Y:S02]  /*70c80*/  LDL.LU R5, [R1+0xcb00] ;  /* 0x00cb000001057983 */ /* 0x000f240000300800 */
[----:B------:R-:W-:Y:S02]  /*70c90*/  STL.64 [R1+0xc9f0], R10 ;  /* 0x00c9f00a01007387 */ /* 0x000fe40000100a00 */
[----:B---3--:R0:W-:Y:S02]  /*70ca0*/  STL [R1+0xc9e8], R8 ;  /* 0x00c9e80801007387 */ /* 0x0081e40000100800 */
[----:B0-----:R-:W3:Y:S01]  /*70cb0*/  LDL.LU R8, [R1+0x1010] ;  /* 0x0010100001087983 */ /* 0x001ee20000300800 */
[----:B------:R-:W3:Y:S02]  /*70cc0*/  LDL.LU R9, [R1+0x1014] ;  /* 0x0010140001097983 */ /* 0x000ee40000300800 */
[----:B------:R-:W3:Y:S02]  /*70cd0*/  LDL.LU R10, [R1+0x1018] ;  /* 0x00101800010a7983 */ /* 0x000ee40000300800 */
[----:B------:R-:W3:Y:S01]  /*70ce0*/  LDL.LU R11, [R1+0x101c] ;  /* 0x00101c00010b7983 */ /* 0x000ee20000300800 */
[----:B------:R-:W-:Y:S01]  /*70cf0*/  STL [R1+0xb944], R29 ;  /* 0x00b9441d01007387 */ /* 0x000fe20000100800 */
[C---:B--2---:R-:W-:Y:S11]  /*70d00*/  HMMA.16816.F32 R12, R16.reuse, R6, R12 ;  /* 0x00000006100c723c */ /* 0x044ff6000000180c */
[----:B------:R-:W-:Y:S11]  /*70d10*/  @!UPT UIADD3 URZ, URZ, URZ, URZ ;  /* 0x0000003f3f3ff290 */ /* 0x000ff6000fffe03f */
[----:B------:R-:W-:Y:S01]  /*70d20*/  @!UPT UIADD3 URZ, URZ, URZ, URZ ;  /* 0x0000003f3f3ff290 */ /* 0x000fe2000fffe03f */
[----:B------:R-:W-:Y:S01]  /*70d30*/  STL.64 [R1+0x820], R12 ;  /* 0x0008200c01007387 */ /* 0x000fe20000100a00 */
[----:B------:R-:W-:Y:S02]  /*70d40*/  STL.64 [R1+0x828], R14 ;  /* 0x0008280e01007387 */ /* 0x000fe40000100a00 */
[----:B----4-:R-:W0:Y:S02]  /*70d50*/  LDSM.16.MT88.4 R12, [R5+0x4100] ;  /* 0x00410000050c783b */ /* 0x010e240000004200 */
[----:B0-----:R0:W-:Y:S02]  /*70d60*/  STL.64 [R1+0xc930], R14 ;  /* 0x00c9300e01007387 */ /* 0x0011e40000100a00 */
[----:B------:R-:W-:Y:S02]  /*70d70*/  STL.64 [R1+0xc928], R12 ;  /* 0x00c9280c01007387 */ /* 0x000fe40000100a00 */
[----:B0-----:R-:W2:Y:S04]  /*70d80*/  LDL.64 R14, [R1+0x58] ;  /* 0x00005800010e7983 */ /* 0x001ea80000100a00 */
[----:B--2---:R0:W-:Y:S04]  /*70d90*/  STL.64 [R1+0xcaf0], R14 ;  /* 0x00caf00e01007387 */ /* 0x0041e80000100a00 */
[----:B0-----:R-:W2:Y:S04]  /*70da0*/  LDL R14, [R1+0x38] ;  /* 0x00003800010e7983 */ /* 0x001ea80000100800 */
[----:B------:R-:W2:Y:S01]  /*70db0*/  LDL R15, [R1+0x3c] ;  /* 0x00003c00010f7983 */ /* 0x000ea20000100800 */
[C---:B---3--:R-:W-:Y:S08]  /*70dc0*/  HMMA.16816.F32 R8, R16.reuse, R26, R8 ;  /* 0x0000001a1008723c */ /* 0x048ff00000001808 */
[----:B--2---:R-:W-:Y:S01]  /*70dd0*/  HMMA.16816.F32 R12, R16, R14, R20 ;  /* 0x0000000e100c723c */ /* 0x004fe20000001814 */
[----:B------:R-:W2:Y:S11]  /*70de0*/  LDL.LU.64 R20, [R1+0xcaf8] ;  /* 0x00caf80001147983 */ /* 0x000eb60000300a00 */
[----:B------:R-:W-:Y:S11]  /*70df0*/  @!UPT UIADD3 URZ, URZ, URZ, URZ ;  /* 0x0000003f3f3ff290 */ /* 0x000ff6000fffe03f */
[----:B------:R-:W-:Y:S01]  /*70e00*/  STL.64 [R1+0x1220], R12 ;  /* 0x0012200c01007387 */ /* 0x000fe20000100a00 */
[----:B------:R-:W-:Y:S02]  /*70e10*/  STL.64 [R1+0x1228], R14 ;  /* 0x0012280e01007387 */ /* 0x000fe40000100a00 */
[----:B------:R0:W-:Y:S02]  /*70e20*/  STL.64 [R1+0x1020], R8 ;  /* 0x0010200801007387 */ /* 0x0001e40000100a00 */
[----:B------:R1:W-:Y:S01]  /*70e30*/  STL.64 [R1+0x1028], R10 ;  /* 0x0010280a01007387 */ /* 0x0003e20000100a00 */
[----:B0-----:R-:W3:Y:S01]  /*70e40*/  LDL.LU R8, [R1+0x760] ;  /* 0x0007600001087983 */ /* 0x001ee20000300800 */
[----:B------:R-:W3:Y:S02]  /*70e50*/  LDL.LU R9, [R1+0x764] ;  /* 0x0007640001097983 */ /* 0x000ee40000300800 */
[----:B-1----:R-:W4:Y:S02]  /*70e60*/  LDL.LU R10, [R1+0x768] ;  /* 0x00076800010a7983 */ /* 0x002f240000300800 */
[----:B------:R-:W4:Y:S02]  /*70e70*/  LDL.LU R11, [R1+0x76c] ;  /* 0x00076c00010b7983 */ /* 0x000f240000300800 */
[----:B----4-:R0:W-:Y:S01]  /*70e80*/  STL.64 [R1+0xca00], R10 ;  /* 0x00ca000a01007387 */ /* 0x0101e20000100a00 */
[----:B---3--:R-:W-:Y:S03]  /*70e90*/  STL.64 [R1+0xc9f8], R8 ;  /* 0x00c9f80801007387 */ /* 0x008fe60000100a00 */
[----:B0-----:R-:W3:Y:S01]  /*70ea0*/  LDL.64 R10, [R1+0x8] ;  /* 0x00000800010a7983 */ /* 0x001ee20000100a00 */
[----:B------:R-:W-:-:S03]  /*70eb0*/  IMAD.MOV.U32 R4, RZ, RZ, R26 ;  /* 0x000000ffff047224 */ /* 0x000fc600078e001a */
[----:B---3--:R2:W-:Y:S02]  /*70ec0*/  STL.64 [R1+0xca18], R10 ;  /* 0x00ca180a01007387 */ /* 0x0085e40000100a00 */
[----:B--2---:R-:W-:Y:S02]  /*70ed0*/  IMAD.MOV.U32 R10, RZ, RZ, R21 ;  /* 0x000000ffff0a7224 */ /* 0x004fe400078e0015 */
[----:B------:R-:W-:-:S05]  /*70ee0*/  IMAD.MOV.U32 R11, RZ, RZ, R20 ;  /* 0x000000ffff0b7224 */ /* 0x000fca00078e0014 */
[----:B------:R0:W-:Y:S01]  /*70ef0*/  STL.64 [R1+0xca30], R10 ;  /* 0x00ca300a01007387 */ /* 0x0001e20000100a00 */
[----:B------:R-:W-:Y:S02]  /*70f00*/  STL.64 [R1+0xc9e0], R6 ;  /* 0x00c9e00601007387 */ /* 0x000fe40000100a00 */
[----:B------:R1:W-:Y:S02]  /*70f10*/  STL.64 [R1+0xc9d8], R4 ;  /* 0x00c9d80401007387 */ /* 0x0003e40000100a00 */
[----:B0-----:R-:W-:Y:S02]  /*70f20*/  IMAD.MOV.U32 R10, RZ, RZ, R2 ;  /* 0x000000ffff0a7224 */ /* 0x001fe400078e0002 */
[----:B------:R-:W-:Y:S01]  /*70f30*/  IMAD.MOV.U32 R11, RZ, RZ, R0 ;  /* 0x000000ffff0b7224 */ /* 0x000fe200078e0000 */
[----:B-1----:R-:W2:Y:S01]  /*70f40*/  LDL.LU R4, [R1+0x750] ;  /* 0x0007500001047983 */ /* 0x002ea20000300800 */
[----:B------:R-:W2:Y:S02]  /*70f50*/  LDL.LU R5, [R1+0x754] ;  /* 0x0007540001057983 */ /* 0x000ea40000300800 */
[----:B------:R-:W3:Y:S02]  /*70f60*/  LDL.LU R6, [R1+0x758] ;  /* 0x0007580001067983 */ /* 0x000ee40000300800 */
[----:B------:R-:W3:Y:S01]  /*70f70*/  LDL.LU R7, [R1+0x75c] ;  /* 0x00075c0001077983 */ /* 0x000ee20000300800 */
[----:B------:R0:W-:Y:S01]  /*70f80*/  STL.64 [R1+0xca58], R10 ;  /* 0x00ca580a01007387 */ /* 0x0001e20000100a00 */
[----:B------:R-:W4:Y:S02]  /*70f90*/  LDL.LU R8, [R1+0x810] ;  /* 0x0008100001087983 */ /* 0x000f240000300800 */
[----:B------:R-:W4:Y:S01]  /*70fa0*/  LDL.LU R9, [R1+0x814] ;  /* 0x0008140001097983 */ /* 0x000f220000300800 */
[----:B0-----:R-:W2:Y:S01]  /*70fb0*/  LDL.LU R10, [R1+0x818] ;  /* 0x00081800010a7983 */ /* 0x001ea20000300800 */
[----:B------:R-:W2:Y:S03]  /*70fc0*/  LDL.LU R11, [R1+0x81c] ;  /* 0x00081c00010b7983 */ /* 0x000ea60000300800 */
[----:B--2---:R0:W-:Y:S01]  /*70fd0*/  STL.64 [R1+0xca70], R10 ;  /* 0x00ca700a01007387 */ /* 0x0041e20000100a00 */
[----:B----4-:R-:W-:Y:S03]  /*70fe0*/  STL.64 [R1+0xca68], R8 ;  /* 0x00ca680801007387 */ /* 0x010fe60000100a00 */
[----:B0-----:R-:W2:Y:S04]  /*70ff0*/  LDL.64 R10, [R1+0x68] ;  /* 0x00006800010a7983 */ /* 0x001ea80000100a00 */
[----:B--2---:R0:W-:Y:S01]  /*71000*/  STL.64 [R1+0xca88], R10 ;  /* 0x00ca880a01007387 */ /* 0x0041e20000100a00 */
[----:B------:R-:W2:Y:S02]  /*71010*/  LDL.LU R20, [R1+0xfa0] ;  /* 0x000fa00001147983 */ /* 0x000ea40000300800 */
[----:B------:R-:W2:Y:S02]  /*71020*/  LDL.LU R21, [R1+0xfa4] ;  /* 0x000fa40001157983 */ /* 0x000ea40000300800 */
[----:B------:R-:W4:Y:S01]  /*71030*/  LDL.LU R22, [R1+0xfa8] ;  /* 0x000fa80001167983 */ /* 0x000f220000300800 */
[----:B------:R-:W4:Y:S04]  /*71040*/  LDL.LU R23, [R1+0xfac] ;  /* 0x000fac0001177983 */ /* 0x000f280000300800 */
[----:B0-----:R-:W2:Y:S04]  /*71050*/  LDL R10, [R1+0x78] ;  /* 0x00007800010a7983 */ /* 0x001ea80000100800 */
[----:B------:R-:W2:Y:S04]  /*71060*/  LDL R11, [R1+0x7c] ;  /* 0x00007c00010b7983 */ /* 0x000ea80000100800 */
[----:B--2---:R-:W-:Y:S01]  /*71070*/  STL.64 [R1+0xcaa0], R10 ;  /* 0x00caa00a01007387 */ /* 0x004fe20000100a00 */
[----:B----4-:R-:W-:Y:S02]  /*71080*/  STL.64 [R1+0xca80], R22 ;  /* 0x00ca801601007387 */ /* 0x010fe40000100a00 */
[----:B------:R0:W-:Y:S02]  /*71090*/  STL.64 [R1+0xca78], R20 ;  /* 0x00ca781401007387 */ /* 0x0001e40000100a00 */
[----:B0-----:R-:W2:Y:S01]  /*710a0*/  LDL.LU R20, [R1+0xfb0] ;  /* 0x000fb00001147983 */ /* 0x001ea20000300800 */
[----:B------:R-:W2:Y:S02]  /*710b0*/  LDL.LU R21, [R1+0xfb4] ;  /* 0x000fb40001157983 */ /* 0x000ea40000300800 */
[----:B------:R-:W4:Y:S02]  /*710c0*/  LDL.LU R22, [R1+0xfb8] ;  /* 0x000fb80001167983 */ /* 0x000f240000300800 */
[----:B------:R-:W4:Y:S01]  /*710d0*/  LDL.LU R23, [R1+0xfbc] ;  /* 0x000fbc0001177983 */ /* 0x000f220000300800 */
[----:B------:R-:W2:Y:S04]  /*710e0*/  LDL R10, [R1+0x88] ;  /* 0x00008800010a7983 */ /* 0x000ea80000100800 */
[----:B------:R-:W2:Y:S01]  /*710f0*/  LDL R11, [R1+0x8c] ;  /* 0x00008c00010b7983 */ /* 0x000ea20000100800 */
[----:B------:R-:W-:-:S03]  /*71100*/  IMAD.MOV.U32 R3, RZ, RZ, R27 ;  /* 0x000000ffff037224 */ /* 0x000fc600078e001b */
        /* <DEDUP_REMOVED lines=9> */
[----:B------:R-:W2:Y:S02]  /*711a0*/  LDL.LU R24, [R1+0xff0] ;  /* 0x000ff00001187983 */ /* 0x000ea40000300800 */
[----:B------:R-:W2:Y:S02]  /*711b0*/  LDL.LU R25, [R1+0xff4] ;  /* 0x000ff40001197983 */ /* 0x000ea40000300800 */
[----:B------:R-:W2:Y:S01]  /*711c0*/  LDL.LU R26, [R1+0xff8] ;  /* 0x000ff800011a7983 */ /* 0x000ea20000300800 */
[----:B------:R-:W2:Y:S01]  /*711d0*/  LDL.LU R27, [R1+0xffc] ;  /* 0x000ffc00011b7983 */ /* 0x000ea20000300800 */
[----:B------:R-:W3:Y:S02]  /*711e0*/  LDL.LU R12, [R1+0x1000] ;  /* 0x00100000010c7983 */ /* 0x000ee40000300800 */
[----:B------:R-:W3:Y:S02]  /*711f0*/  LDL.LU R13, [R1+0x1004] ;  /* 0x00100400010d7983 */ /* 0x000ee40000300800 */
[----:B------:R-:W3:Y:S01]  /*71200*/  LDL.LU R14, [R1+0x1008] ;  /* 0x00100800010e7983 */ /* 0x000ee20000300800 */
[----:B------:R-:W3:Y:S04]  /*71210*/  LDL.LU R15, [R1+0x100c] ;  /* 0x00100c00010f7983 */ /* 0x000ee80000300800 */
[----:B--2---:R0:W-:Y:S01]  /*71220*/  STL.64 [R1+0xcae8], R26 ;  /* 0x00cae81a01007387 */ /* 0x0041e20000100a00 */
[----:B------:R-:W-:Y:S03]  /*71230*/  STL.64 [R1+0xcae0], R24 ;  /* 0x00cae01801007387 */ /* 0x000fe60000100a00 */
[----:B0-----:R-:W2:Y:S01]  /*71240*/  LDL.64 R26, [R1+0xb8] ;  /* 0x0000b800011a7983 */ /* 0x001ea20000100a00 */
[----:B------:R0:W-:Y:S03]  /*71250*/  STL.64 [R1+0xcad0], R10 ;  /* 0x00cad00a01007387 */ /* 0x0001e60000100a00 */
[----:B0-----:R-:W2:Y:S01]  /*71260*/  LDL.64 R10, [R1+0xa8] ;  /* 0x0000a800010a7983 */ /* 0x001ea20000100a00 */
[----:B----4-:R-:W-:Y:S02]  /*71270*/  STL.64 [R1+0xcab0], R22 ;  /* 0x00cab01601007387 */ /* 0x010fe40000100a00 */
[----:B------:R0:W-:Y:S02]  /*71280*/  STL.64 [R1+0xcaa8], R20 ;  /* 0x00caa81401007387 */ /* 0x0001e40000100a00 */
[----:B0-----:R-:W4:Y:S01]  /*71290*/  LDL.LU R20, [R1+0xfd0] ;  /* 0x000fd00001147983 */ /* 0x001f220000300800 */
[----:B------:R-:W4:Y:S02]  /*712a0*/  LDL.LU R21, [R1+0xfd4] ;  /* 0x000fd40001157983 */ /* 0x000f240000300800 */
[----:B------:R-:W2:Y:S02]  /*712b0*/  LDL.LU R22, [R1+0xfd8] ;  /* 0x000fd80001167983 */ /* 0x000ea40000300800 */
[----:B------:R-:W2:Y:S02]  /*712c0*/  LDL.LU R23, [R1+0xfdc] ;  /* 0x000fdc0001177983 */ /* 0x000ea40000300800 */
[----:B--2---:R-:W-:Y:S01]  /*712d0*/  STL.64 [R1+0xcac8], R22 ;  /* 0x00cac81601007387 */ /* 0x004fe20000100a00 */
[----:B----4-:R0:W-:Y:S03]  /*712e0*/  STL.64 [R1+0xcac0], R20 ;  /* 0x00cac01401007387 */ /* 0x0101e60000100a00 */
[----:B0-----:R-:W2:Y:S01]  /*712f0*/  LDL.LU R20, [R1+0xfe0] ;  /* 0x000fe00001147983 */ /* 0x001ea20000300800 */
[----:B------:R-:W2:Y:S02]  /*71300*/  LDL.LU R21, [R1+0xfe4] ;  /* 0x000fe40001157983 */ /* 0x000ea40000300800 */
[----:B------:R-:W2:Y:S02]  /*71310*/  LDL.LU R22, [R1+0xfe8] ;  /* 0x000fe80001167983 */ /* 0x000ea40000300800 */
[----:B------:R-:W2:Y:S01]  /*71320*/  LDL.LU R23, [R1+0xfec] ;  /* 0x000fec0001177983 */ /* 0x000ea20000300800 */
[----:B---3--:R-:W-:Y:S01]  /*71330*/  STL.64 [R1+0xca10], R6 ;  /* 0x00ca100601007387 */ /* 0x008fe20000100a00 */
[----:B------:R0:W-:Y:S03]  /*71340*/  STL.64 [R1+0xca08], R4 ;  /* 0x00ca080401007387 */ /* 0x0001e60000100a00 */
[----:B0-----:R-:W3:Y:S01]  /*71350*/  LDL.LU R4, [R1+0x770] ;  /* 0x0007700001047983 */ /* 0x001ee20000300800 */
[----:B------:R-:W3:Y:S02]  /*71360*/  LDL.LU R5, [R1+0x774] ;  /* 0x0007740001057983 */ /* 0x000ee40000300800 */
[----:B------:R-:W4:Y:S02]  /*71370*/  LDL.LU R6, [R1+0x778] ;  /* 0x0007780001067983 */ /* 0x000f240000300800 */
[----:B------:R-:W4:Y:S01]  /*71380*/  LDL.LU R7, [R1+0x77c] ;  /* 0x00077c0001077983 */ /* 0x000f220000300800 */
[----:B------:R-:W-:Y:S01]  /*71390*/  HMMA.16816.F32 R12, R16, R26, R12 ;  /* 0x0000001a100c723c */ /* 0x000fe2000000180c */
[----:B----4-:R-:W-:Y:S01]  /*713a0*/  STL.64 [R1+0xca28], R6 ;  /* 0x00ca280601007387 */ /* 0x010fe20000100a00 */
[----:B---3--:R0:W-:Y:S03]  /*713b0*/  STL.64 [R1+0xca20], R4 ;  /* 0x00ca200401007387 */ /* 0x0081e60000100a00 */
[----:B0-----:R-:W3:Y:S01]  /*713c0*/  LDL.LU R4, [R1+0x780] ;  /* 0x0007800001047983 */ /* 0x001ee20000300800 */
[----:B------:R-:W3:Y:S02]  /*713d0*/  LDL.LU R5, [R1+0x784] ;  /* 0x0007840001057983 */ /* 0x000ee40000300800 */
[----:B------:R-:W4:Y:S02]  /*713e0*/  LDL.LU R6, [R1+0x788] ;  /* 0x0007880001067983 */ /* 0x000f240000300800 */
[----:B------:R-:W4:Y:S02]  /*713f0*/  LDL.LU R7, [R1+0x78c] ;  /* 0x00078c0001077983 */ /* 0x000f240000300800 */
[----:B----4-:R-:W-:Y:S01]  /*71400*/  STL.64 [R1+0xca40], R6 ;  /* 0x00ca400601007387 */ /* 0x010fe20000100a00 */
[----:B---3--:R0:W-:Y:S03]  /*71410*/  STL.64 [R1+0xca38], R4 ;  /* 0x00ca380401007387 */ /* 0x0081e60000100a00 */
[----:B0-----:R-:W3:Y:S01]  /*71420*/  LDL.LU R4, [R1+0x790] ;  /* 0x0007900001047983 */ /* 0x001ee20000300800 */
[----:B------:R-:W3:Y:S02]  /*71430*/  LDL.LU R5, [R1+0x794] ;  /* 0x0007940001057983 */ /* 0x000ee40000300800 */
[----:B------:R-:W3:Y:S02]  /*71440*/  LDL.LU R6, [R1+0x798] ;  /* 0x0007980001067983 */ /* 0x000ee40000300800 */
[----:B------:R-:W3:Y:S02]  /*71450*/  LDL.LU R7, [R1+0x79c] ;  /* 0x00079c0001077983 */ /* 0x000ee40000300800 */
[----:B------:R0:W-:Y:S01]  /*71460*/  STL.64 [R1+0x1010], R12 ;  /* 0x0010100c01007387 */ /* 0x0001e20000100a00 */
[----:B------:R1:W-:Y:S02]  /*71470*/  STL.64 [R1+0x1018], R14 ;  /* 0x0010180e01007387 */ /* 0x0003e40000100a00 */
[----:B0-----:R-:W-:Y:S01]  /*71480*/  IMAD.MOV.U32 R13, RZ, RZ, R26 ;  /* 0x000000ffff0d7224 */ /* 0x001fe200078e001a */
[----:B-1----:R-:W4:Y:S01]  /*71490*/  LDL.LU.64 R14, [R1+0xcaf0] ;  /* 0x00caf000010e7983 */ /* 0x002f220000300a00 */
[----:B------:R-:W-:-:S02]  /*714a0*/  IMAD.MOV.U32 R12, RZ, RZ, R27 ;  /* 0x000000ffff0c7224 */ /* 0x000fc400078e001b */
[----:B------:R-:W2:Y:S02]  /*714b0*/  LDL.LU.64 R26, [R1+0xcae8] ;  /* 0x00cae800011a7983 */ /* 0x000ea40000300a00 */
[----:B------:R-:W2:Y:S02]  /*714c0*/  LDL.LU.64 R24, [R1+0xcae0] ;  /* 0x00cae00001187983 */ /* 0x000ea40000300a00 */
[C---:B--2---:R-:W-:Y:S11]  /*714d0*/  HMMA.16816.F32 R24, R16.reuse, R10, R24 ;  /* 0x0000000a1018723c */ /* 0x044ff60000001818 */
[----:B------:R-:W-:Y:S11]  /*714e0*/  @!UPT UIADD3 URZ, URZ, URZ, URZ ;  /* 0x0000003f3f3ff290 */ /* 0x000ff6000fffe03f */
[----:B------:R-:W-:Y:S01]  /*714f0*/  @!UPT UIADD3 URZ, URZ, URZ, URZ ;  /* 0x0000003f3f3ff290 */ /* 0x000fe2000fffe03f */
[----:B------:R0:W-:Y:S01]  /*71500*/  STL.64 [R1+0x1000], R24 ;  /* 0x0010001801007387 */ /* 0x0001e20000100a00 */
[----:B------:R1:W-:Y:S02]  /*71510*/  STL.64 [R1+0x1008], R26 ;  /* 0x0010081a01007387 */ /* 0x0003e40000100a00 */
[----:B0-----:R-:W-:Y:S01]  /*71520*/  IMAD.MOV.U32 R25, RZ, RZ, R10 ;  /* 0x000000ffff197224 */ /* 0x001fe200078e000a */
[----:B-1----:R-:W2:Y:S01]  /*71530*/  LDL.LU.64 R26, [R1+0xcad8] ;  /* 0x00cad800011a7983 */ /* 0x002ea20000300a00 */
[----:B------:R-:W-:Y:S02]  /*71540*/  IMAD.MOV.U32 R24, RZ, RZ, R11 ;  /* 0x000000ffff187224 */ /* 0x000fe400078e000b */
[----:B------:R-:W2:Y:S02]  /*71550*/  LDL.LU.64 R10, [R1+0xcad0] ;  /* 0x00cad000010a7983 */ /* 0x000ea40000300a00 */
[C---:B--2---:R-:W-:Y:S01]  /*71560*/  HMMA.16816.F32 R8, R16.reuse, R10, R20 ;  /* 0x0000000a1008723c */ /* 0x044fe20000001814 */
[----:B------:R-:W2:Y:S01]  /*71570*/  LDL.LU.64 R22, [R1+0xcac8] ;  /* 0x00cac80001167983 */ /* 0x000ea20000300a00 */
[----:B------:R-:W2:Y:S11]  /*71580*/  LDL.LU.64 R20, [R1+0xcac0] ;  /* 0x00cac00001147983 */ /* 0x000eb60000300a00 */
[----:B------:R-:W-:Y:S10]  /*71590*/  @!UPT UIADD3 URZ, URZ, URZ, URZ ;  /* 0x0000003f3f3ff290 */ /* 0x000ff4000fffe03f */
[----:B------:R-:W-:Y:S01]  /*715a0*/  STL.64 [R1+0xff0], R8 ;  /* 0x000ff00801007387 */ /* 0x000fe20000100a00 */
        /* <DEDUP_REMOVED lines=21> */
[----:B0-----:R-:W4:Y:S01]  /*71700*/  LDL.LU.64 R22, [R1+0xca80] ;  /* 0x00ca800001167983 */ /* 0x001f220000300a00 */
[----:B------:R-:W4:Y:S02]  /*71710*/  LDL.LU.64 R20, [R1+0xca78] ;  /* 0x00ca780001147983 */ /* 0x000f240000300a00 */
[----:B------:R-:W-:Y:S02]  /*71720*/  IMAD.MOV.U32 R2, RZ, RZ, R10 ;  /* 0x000000ffff027224 */ /* 0x000fe400078e000a */
[----:B------:R-:W-:Y:S02]  /*71730*/  IMAD.MOV.U32 R0, RZ, RZ, R11 ;  /* 0x000000ffff007224 */ /* 0x000fe400078e000b */
[----:B------:R-:W2:Y:S01]  /*71740*/  LDL.LU.64 R10, [R1+0xca70] ;  /* 0x00ca7000010a7983 */ /* 0x000ea20000300a00 */
[----:B------:R-:W2:Y:S01]  /*71750*/  LDL.LU.64 R8, [R1+0xca68] ;  /* 0x00ca680001087983 */ /* 0x000ea20000300a00 */
[C---:B----4-:R-:W-:Y:S11]  /*71760*/  HMMA.16816.F32 R20, R16.reuse, R14, R20 ;  /* 0x0000000e1014723c */ /* 0x050ff60000001814 */
[----:B------:R-:W-:Y:S11]  /*71770*/  @!UPT UIADD3 URZ, URZ, URZ, URZ ;  /* 0x0000003f3f3ff290 */ /* 0x000ff6000fffe03f */
[----:B------:R-:W-:Y:S01]  /*71780*/  @!UPT UIADD3 URZ, URZ, URZ, URZ ;  /* 0x0000003f3f3ff290 */ /* 0x000fe2000fffe03f */
[----:B------:R-:W-:Y:S01]  /*71790*/  STL.64 [R1+0xfb0], R20 ;  /* 0x000fb01401007387 */ /* 0x000fe20000100a00 */
[----:B------:R0:W-:Y:S03]  /*717a0*/  STL.64 [R1+0xfb8], R22 ;  /* 0x000fb81601007387 */ /* 0x0001e60000100a00 */
[----:B0-----:R-:W2:Y:S01]  /*717b0*/  LDL.LU.64 R22, [R1+0xca60] ;  /* 0x00ca600001167983 */ /* 0x001ea20000300a00 */
[----:B------:R0:W-:Y:S01]  /*717c0*/  STL.64 [R1+0xc938], R14 ;  /* 0x00c9380e01007387 */ /* 0x0001e20000100a00 */
[----:B--2---:R-:W-:Y:S02]  /*717d0*/  HMMA.16816.F32 R16, R16, R22, R8 ;  /* 0x000000161010723c */ /* 0x004fe40000001808 */
[----:B------:R-:W3:Y:S01]  /*717e0*/  LDL.LU.64 R10, [R1+0xca58] ;  /* 0x00ca5800010a7983 */ /* 0x000ee20000300a00 */
[----:B0-----:R-:W-:Y:S02]  /*717f0*/  IMAD.MOV.U32 R15, RZ, RZ, R22 ;  /* 0x000000ffff0f7224 */ /* 0x001fe400078e0016 */
[----:B------:R-:W-:Y:S11]  /*71800*/  IMAD.MOV.U32 R14, RZ, RZ, R23 ;  /* 0x000000ffff0e7224 */ /* 0x000ff600078e0017 */
[----:B------:R-:W-:Y:S07]  /*71810*/  @!UPT UIADD3 URZ, URZ, URZ, URZ ;  /* 0x0000003f3f3ff290 */ /* 0x000fee000fffe03f */
[----:B------:R0:W-:Y:S01]  /*71820*/  STL.64 [R1+0x810], R16 ;  /* 0x0008101001007387 */ /* 0x0001e20000100a00 */
[----:B------:R1:W-:Y:S02]  /*71830*/  STL.64 [R1+0x818], R18 ;  /* 0x0008181201007387 */ /* 0x0003e40000100a00 */
[----:B------:R-:W3:Y:S02]  /*71840*/  LDL.LU.64 R22, [R1+0xca50] ;  /* 0x00ca500001167983 */ /* 0x000ee40000300a00 */
[----:B------:R-:W3:Y:S01]  /*71850*/  LDL.LU.64 R20, [R1+0xca48] ;  /* 0x00ca480001147983 */ /* 0x000ee20000300a00 */
[----:B0-----:R-:W2:Y:S01]  /*71860*/  LDL.LU R16, [R1+0x740] ;  /* 0x0007400001107983 */ /* 0x001ea20000300800 */
[----:B------:R-:W2:Y:S02]  /*71870*/  LDL.LU R17, [R1+0x744] ;  /* 0x0007440001117983 */ /* 0x000ea40000300800 */
[----:B-1----:R-:W2:Y:S02]  /*71880*/  LDL.LU R18, [R1+0x748] ;  /* 0x0007480001127983 */ /* 0x002ea40000300800 */
[----:B------:R-:W2:Y:S01]  /*71890*/  LDL.LU R19, [R1+0x74c] ;  /* 0x00074c0001137983 */ /* 0x000ea20000300800 */
[C---:B---3--:R-:W-:Y:S01]  /*718a0*/  HMMA.16816.F32 R8, R20.reuse, R10, R4 ;  /* 0x0000000a1408723c */ /* 0x048fe20000001804 */
[----:B------:R-:W3:Y:S01]  /*718b0*/  LDL.LU.64 R6, [R1+0xca40] ;  /* 0x00ca400001067983 */ /* 0x000ee20000300a00 */
[----:B------:R-:W3:Y:S11]  /*718c0*/  LDL.LU.64 R4, [R1+0xca38] ;  /* 0x00ca380001047983 */ /* 0x000ef60000300a00 */
[----:B------:R-:W-:Y:S10]  /*718d0*/  @!UPT UIADD3 URZ, URZ, URZ, URZ ;  /* 0x0000003f3f3ff290 */ /* 0x000ff4000fffe03f */
[----:B------:R-:W-:Y:S01]  /*718e0*/  STL.64 [R1+0x790], R8 ;  /* 0x0007900801007387 */ /* 0x000fe20000100a00 */
[----:B------:R0:W-:Y:S03]  /*718f0*/  STL.64 [R1+0x798], R10 ;  /* 0x0007980a01007387 */ /* 0x0001e60000100a00 */
[----:B0-----:R-:W3:Y:S02]  /*71900*/  LDL.LU.64 R10, [R1+0xca30] ;  /* 0x00ca3000010a7983 */ /* 0x001ee40000300a00 */
[C---:B---3--:R-:W-:Y:S02]  /*71910*/  HMMA.16816.F32 R8, R20.reuse, R10, R4 ;  /* 0x0000000a1408723c */ /* 0x048fe40000001804 */
[----:B------:R-:W3:Y:S01]  /*71920*/  LDL.LU.64 R6, [R1+0xca28] ;  /* 0x00ca280001067983 */ /* 0x000ee20000300a00 */
[----:B------:R-:W3:Y:S11]  /*71930*/  LDL.LU.64 R4, [R1+0xca20] ;  /* 0x00ca200001047983 */ /* 0x000ef60000300a00 */
[----:B------:R-:W-:Y:S09]  /*71940*/  @!UPT UIADD3 URZ, URZ, URZ, URZ ;  /* 0x0000003f3f3ff290 */ /* 0x000ff2000fffe03f */
[----:B------:R-:W-:Y:S01]  /*71950*/  STL.64 [R1+0x780], R8 ;  /* 0x0007800801007387 */ /* 0x000fe20000100a00 */
[----:B------:R0:W-:Y:S03]  /*71960*/  STL.64 [R1+0x788], R10 ;  /* 0x0007880a01007387 */ /* 0x0001e60000100a00 */
[----:B0-----:R-:W3:Y:S02]  /*71970*/  LDL.LU.64 R10, [R1+0xca18] ;  /* 0x00ca1800010a7983 */ /* 0x001ee40000300a00 */
[C---:B---3--:R-:W-:Y:S01]  /*71980*/  HMMA.16816.F32 R4, R20.reuse, R10, R4 ;  /* 0x0000000a1404723c */ /* 0x048fe20000001804 */
[----:B------:R-:W-:Y:S02]  /*71990*/  IMAD.MOV.U32 R29, RZ, RZ, R10 ;  /* 0x000000ffff1d7224 */ /* 0x000fe400078e000a */
[----:B------:R-:W-:Y:S11]  /*719a0*/  IMAD.MOV.U32 R28, RZ, RZ, R11 ;  /* 0x000000ffff1c7224 */ /* 0x000ff600078e000b */
[----:B------:R-:W-:Y:S09]  /*719b0*/  @!UPT UIADD3 URZ, URZ, URZ, URZ ;  /* 0x0000003f3f3ff290 */ /* 0x000ff2000fffe03f */
[----:B------:R-:W-:Y:S01]  /*719c0*/  STL.64 [R1+0x770], R4 ;  /* 0x0007700401007387 */ /* 0x000fe20000100a00 */
[----:B------:R0:W-:Y:S03]  /*719d0*/  STL.64 [R1+0x778], R6 ;  /* 0x0007780601007387 */ /* 0x0001e60000100a00 */
[----:B0-----:R-:W3:Y:S01]  /*719e0*/  LDL.LU.64 R6, [R1+0xca10] ;  /* 0x00ca100001067983 */ /* 0x001ee20000300a00 */
[----:B------:R-:W3:Y:S02]  /*719f0*/  LDL.LU.64 R4, [R1+0xca08] ;  /* 0x00ca080001047983 */ /* 0x000ee40000300a00 */
[----:B------:R-:W4:Y:S02]  /*71a00*/  LDL.LU.64 R10, [R1+0xca00] ;  /* 0x00ca0000010a7983 */ /* 0x000f240000300a00 */
[----:B------:R-:W4:Y:S02]  /*71a10*/  LDL.LU.64 R8, [R1+0xc9f8] ;  /* 0x00c9f80001087983 */ /* 0x000f240000300a00 */
[C---:B----4-:R-:W-:Y:S11]  /*71a20*/  HMMA.16816.F32 R8, R20.reuse, R26, R8 ;  /* 0x0000001a1408723c */ /* 0x050ff60000001808 */
[----:B------:R-:W-:Y:S11]  /*71a30*/  @!UPT UIADD3 URZ, URZ, URZ, URZ ;  /* 0x0000003f3f3ff290 */ /* 0x000ff6000fffe03f */
[----:B------:R-:W-:Y:S01]  /*71a40*/  @!UPT UIADD3 URZ, URZ, URZ, URZ ;  /* 0x0000003f3f3ff290 */ /* 0x000fe2000fffe03f */
[----:B------:R-:W-:Y:S01]  /*71a50*/  STL.64 [R1+0x760], R8 ;  /* 0x0007600801007387 */ /* 0x000fe20000100a00 */
[----:B------:R0:W-:Y:S03]  /*71a60*/  STL.64 [R1+0x768], R10 ;  /* 0x0007680a01007387 */ /* 0x0001e60000100a00 */
[----:B0-----:R-:W3:Y:S01]  /*71a70*/  LDL.LU.64 R10, [R1+0xc9f0] ;  /* 0x00c9f000010a7983 */ /* 0x001ee20000300a00 */
[----:B------:R-:W4:Y:S02]  /*71a80*/  LDL.LU R8, [R1+0xc9e8] ;  /* 0x00c9e80001087983 */ /* 0x000f240000300800 */
[----:B------:R-:W-:Y:S01]  /*71a90*/  STL.64 [R1+0xc940], R26 ;  /* 0x00c9401a01007387 */ /* 0x000fe20000100a00 */
[C---:B---3--:R-:W-:Y:S11]  /*71aa0*/  HMMA.16816.F32 R4, R20.reuse, R10, R4 ;  /* 0x0000000a1404723c */ /* 0x048ff60000001804 */
[----:B------:R-:W-:Y:S11]  /*71ab0*/  @!UPT UIADD3 URZ, URZ, URZ, URZ ;  /* 0x0000003f3f3ff290 */ /* 0x000ff6000fffe03f */
[----:B------:R-:W-:Y:S01]  /*71ac0*/  @!UPT UIADD3 URZ, URZ, URZ, URZ ;  /* 0x0000003f3f3ff290 */ /* 0x000fe2000fffe03f */
[----:B------:R-:W-:Y:S01]  /*71ad0*/  STL.64 [R1+0x750], R4 ;  /* 0x0007500401007387 */ /* 0x000fe20000100a00 */
[----:B------:R0:W-:Y:S03]  /*71ae0*/  STL.64 [R1+0x758], R6 ;  /* 0x0007580601007387 */ /* 0x0001e60000100a00 */
[----:B0-----:R-:W2:Y:S01]  /*71af0*/  LDL.LU.64 R6, [R1+0xc9e0] ;  /* 0x00c9e00001067983 */ /* 0x001ea20000300a00 */
[----:B------:R-:W3:Y:S02]  /*71b00*/  LDL.LU.64 R4, [R1+0xc9d8] ;  /* 0x00c9d80001047983 */ /* 0x000ee40000300a00 */
[----:B------:R-:W-:Y:S02]  /*71b10*/  STL.64 [R1+0xc970], R10 ;  /* 0x00c9700a01007387 */ /* 0x000fe40000100a00 */
[----:B----4-:R0:W-:Y:S02]  /*71b20*/  STL [R1+0xc968], R8 ;  /* 0x00c9680801007387 */ /* 0x0101e40000100800 */
[----:B0-----:R-:W4:Y:S01]  /*71b30*/  LDL.LU R8, [R1+0xec0] ;  /* 0x000ec00001087983 */ /* 0x001f220000300800 */
[----:B--2---:R-:W-:Y:S11]  /*71b40*/  HMMA.16816.F32 R16, R20, R6, R16 ;  /* 0x000000061410723c */ /* 0x004ff60000001810 */
[----:B------:R-:W-:Y:S11]  /*71b50*/  @!UPT UIADD3 URZ, URZ, URZ, URZ ;  /* 0x0000003f3f3ff290 */ /* 0x000ff6000fffe03f */
[----:B------:R-:W-:Y:S01]  /*71b60*/  @!UPT UIADD3 URZ, URZ, URZ, URZ ;  /* 0x0000003f3f3ff290 */ /* 0x000fe2000fffe03f */
[----:B------:R-:W-:Y:S01]  /*71b70*/  STL.64 [R1+0x740], R16 ;  /* 0x0007401001007387 */ /* 0x000fe20000100a00 */
[----:B------:R-:W-:Y:S02]  /*71b80*/  STL.64 [R1+0x748], R18 ;  /* 0x0007481201007387 */ /* 0x000fe40000100a00 */
[----:B------:R-:W4:Y:S02]  /*71b90*/  LDL.LU R9, [R1+0xec4] ;  /* 0x000ec40001097983 */ /* 0x000f240000300800 */
[----:B------:R-:W2:Y:S01]  /*71ba0*/  LDL.LU R10, [R1+0xec8] ;  /* 0x000ec800010a7983 */ /* 0x000ea20000300800 */
[----:B------:R-:W2:Y:S04]  /*71bb0*/  LDL.LU R11, [R1+0xecc] ;  /* 0x000ecc00010b7983 */ /* 0x000ea80000300800 */
[----:B---3--:R-:W0:Y:S04]  /*71bc0*/  LDSM.16.MT88.4 R16, [R5+0x4180] ;  /* 0x004180000510783b */ /* 0x008e280000004200 */
[----:B--2---:R1:W-:Y:S01]  /*71bd0*/  STL.64 [R1+0xc980], R10 ;  /* 0x00c9800a01007387 */ /* 0x0043e20000100a00 */
[----:B----4-:R-:W-:Y:S02]  /*71be0*/  STL.64 [R1+0xc978], R8 ;  /* 0x00c9780801007387 */ /* 0x010fe40000100a00 */
[----:B-1----:R-:W-:-:S02]  /*71bf0*/  IMAD.MOV.U32 R10, RZ, RZ, R25 ;  /* 0x000000ffff0a7224 */ /* 0x002fc400078e0019 */
[----:B------:R-:W-:-:S05]  /*71c00*/  IMAD.MOV.U32 R11, RZ, RZ, R24 ;  /* 0x000000ffff0b7224 */ /* 0x000fca00078e0018 */
[----:B------:R1:W-:Y:S01]  /*71c10*/  STL.64 [R1+0xc990], R10 ;  /* 0x00c9900a01007387 */ /* 0x0003e20000100a00 */
[----:B------:R2:W-:Y:S02]  /*71c20*/  STL.64 [R1+0xc8c0], R6 ;  /* 0x00c8c00601007387 */ /* 0x0005e40000100a00 */
[----:B------:R-:W-:Y:S02]  /*71c30*/  STL [R1+0xc8b8], R5 ;  /* 0x00c8b80501007387 */ /* 0x000fe40000100800 */
[----:B-1----:R-:W-:Y:S02]  /*71c40*/  IMAD.MOV.U32 R10, RZ, RZ, R13 ;  /* 0x000000ffff0a7224 */ /* 0x002fe400078e000d */
[----:B------:R-:W-:Y:S02]  /*71c50*/  IMAD.MOV.U32 R11, RZ, RZ, R12 ;  /* 0x000000ffff0b7224 */ /* 0x000fe400078e000c */
[----:B--2---:R-:W-:Y:S02]  /*71c60*/  IMAD.MOV.U32 R6, RZ, RZ, R15 ;  /* 0x000000ffff067224 */ /* 0x004fe400078e000f */
[----:B------:R-:W-:Y:S01]  /*71c70*/  IMAD.MOV.U32 R7, RZ, RZ, R14 ;  /* 0x000000ffff077224 */ /* 0x000fe200078e000e */
[----:B------:R1:W-:Y:S02]  /*71c80*/  STL.64 [R1+0xc9a8], R10 ;  /* 0x00c9a80a01007387 */ /* 0x0003e40000100a00 */
[----:B-1----:R-:W-:-:S02]  /*71c90*/  IMAD.MOV.U32 R10, RZ, RZ, R4 ;  /* 0x000000ffff0a7224 */ /* 0x002fc400078e0004 */
[----:B------:R-:W-:-:S05]  /*71ca0*/  IMAD.MOV.U32 R11, RZ, RZ, R3 ;  /* 0x000000ffff0b7224 */ /* 0x000fca00078e0003 */
[----:B------:R1:W-:Y:S04]  /*71cb0*/  STL.64 [R1+0xc9c0], R10 ;  /* 0x00c9c00a01007387 */ /* 0x0003e80000100a00 */
[----:B-1----:R-:W2:Y:S01]  /*71cc0*/  LDL.64 R10, [R1+0x38] ;  /* 0x00003800010a7983 */ /* 0x002ea20000100a00 */
[----:B------:R1:W-:Y:S03]  /*71cd0*/  STL.64 [R1+0xc948], R6 ;  /* 0x00c9480601007387 */ /* 0x0003e60000100a00 */
[----:B-1----:R-:W3:Y:S04]  /*71ce0*/  LDL.64 R6, [R1+0x78] ;  /* 0x0000780001067983 */ /* 0x002ee80000100a00 */
[----:B---3--:R1:W-:Y:S04]  /*71cf0*/  STL.64 [R1+0xc958], R6 ;  /* 0x00c9580601007387 */ /* 0x0083e80000100a00 */
[----:B-1----:R-:W3:Y:S04]  /*71d00*/  LDL.64 R6, [R1+0x88] ;  /* 0x0000880001067983 */ /* 0x002ee80000100a00 */
[----:B---3--:R1:W-:Y:S04]  /*71d10*/  STL.64 [R1+0xc960], R6 ;  /* 0x00c9600601007387 */ /* 0x0083e80000100a00 */
[----:B-1----:R-:W3:Y:S04]  /*71d20*/  LDL.64 R6, [R1+0x98] ;  /* 0x0000980001067983 */ /* 0x002ee80000100a00 */
[----:B---3--:R1:W-:Y:S01]  /*71d30*/  STL.64 [R1+0xc988], R6 ;  /* 0x00c9880601007387 */ /* 0x0083e20000100a00 */
[----:B------:R-:W3:Y:S02]  /*71d40*/  LDL.LU R4, [R1+0xed0] ;  /* 0x000ed00001047983 */ /* 0x000ee40000300800 */
[----:B------:R-:W3:Y:S01]  /*71d50*/  LDL.LU R5, [R1+0xed4] ;  /* 0x000ed40001057983 */ /* 0x000ee20000300800 */
[----:B-1----:R-:W4:Y:S01]  /*71d60*/  LDL.LU R6, [R1+0xed8] ;  /* 0x000ed80001067983 */ /* 0x002f220000300800 */
[----:B------:R-:W4:Y:S03]  /*71d70*/  LDL.LU R7, [R1+0xedc] ;  /* 0x000edc0001077983 */ /* 0x000f260000300800 */
[----:B----4-:R-:W-:Y:S01]  /*71d80*/  STL.64 [R1+0xc9a0], R6 ;  /* 0x00c9a00601007387 */ /* 0x010fe20000100a00 */
[----:B---3--:R1:W-:Y:S03]  /*71d90*/  STL.64 [R1+0xc998], R4 ;  /* 0x00c9980401007387 */ /* 0x0083e60000100a00 */
[----:B-1----:R-:W3:Y:S01]  /*71da0*/  LDL.LU R4, [R1+0xee0] ;  /* 0x000ee00001047983 */ /* 0x002ee20000300800 */
[----:B------:R-:W3:Y:S02]  /*71db0*/  LDL.LU R5, [R1+0xee4] ;  /* 0x000ee40001057983 */ /* 0x000ee40000300800 */
[----:B------:R-:W4:Y:S02]  /*71dc0*/  LDL.LU R6, [R1+0xee8] ;  /* 0x000ee80001067983 */ /* 0x000f240000300800 */
[----:B------:R-:W4:Y:S02]  /*71dd0*/  LDL.LU R7, [R1+0xeec] ;  /* 0x000eec0001077983 */ /* 0x000f240000300800 */
        /* <DEDUP_REMOVED lines=10> */
[----:B------:R-:W3:Y:S02]  /*71e80*/  LDL.LU R6, [R1+0xf08] ;  /* 0x000f080001067983 */ /* 0x000ee40000300800 */
[----:B------:R-:W3:Y:S02]  /*71e90*/  LDL.LU R7, [R1+0xf0c] ;  /* 0x000f0c0001077983 */ /* 0x000ee40000300800 */
[----:B------:R-:W-:-:S02]  /*71ea0*/  IMAD.MOV.U32 R14, RZ, RZ, R2 ;  /* 0x000000ffff0e7224 */ /* 0x000fc400078e0002 */
[----:B------:R-:W-:-:S05]  /*71eb0*/  IMAD.MOV.U32 R15, RZ, RZ, R0 ;  /* 0x000000ffff0f7224 */ /* 0x000fca00078e0000 */
[----:B------:R1:W-:Y:S01]  /*71ec0*/  STL.64 [R1+0xc950], R14 ;  /* 0x00c9500e01007387 */ /* 0x0003e20000100a00 */
[----:B------:R-:W4:Y:S02]  /*71ed0*/  LDL.LU R12, [R1+0xea0] ;  /* 0x000ea000010c7983 */ /* 0x000f240000300800 */
[----:B------:R-:W4:Y:S01]  /*71ee0*/  LDL.LU R13, [R1+0xea4] ;  /* 0x000ea400010d7983 */ /* 0x000f220000300800 */
[----:B-1----:R-:W4:Y:S01]  /*71ef0*/  LDL.LU R14, [R1+0xea8] ;  /* 0x000ea800010e7983 */ /* 0x002f220000300800 */
[----:B------:R-:W4:Y:S02]  /*71f00*/  LDL.LU R15, [R1+0xeac] ;  /* 0x000eac00010f7983 */ /* 0x000f240000300800 */
[----:B------:R-:W4:Y:S02]  /*71f10*/  LDL.LU R24, [R1+0xe90] ;  /* 0x000e900001187983 */ /* 0x000f240000300800 */
[----:B------:R-:W4:Y:S01]  /*71f20*/  LDL.LU R25, [R1+0xe94] ;  /* 0x000e940001197983 */ /* 0x000f220000300800 */
[----:B------:R-:W4:Y:S01]  /*71f30*/  LDL.LU R26, [R1+0xe98] ;  /* 0x000e9800011a7983 */ /* 0x000f220000300800 */
[----:B------:R-:W4:Y:S02]  /*71f40*/  LDL.LU R27, [R1+0xe9c] ;  /* 0x000e9c00011b7983 */ /* 0x000f240000300800 */
[----:B0-----:R-:W-:Y:S02]  /*71f50*/  STL.64 [R1+0xc7e8], R18 ;  /* 0x00c7e81201007387 */ /* 0x001fe40000100a00 */
[----:B------:R0:W-:Y:S02]  /*71f60*/  STL.64 [R1+0xc7e0], R16 ;  /* 0x00c7e01001007387 */ /* 0x0001e40000100a00 */
[----:B--2---:R-:W-:-:S02]  /*71f70*/  IMAD.MOV.U32 R2, RZ, RZ, R10 ;  /* 0x000000ffff027224 */ /* 0x004fc400078e000a */
[----:B------:R-:W-:Y:S01]  /*71f80*/  IMAD.MOV.U32 R0, RZ, RZ, R11 ;  /* 0x000000ffff007224 */ /* 0x000fe200078e000b */
[----:B0-----:R-:W2:Y:S01]  /*71f90*/  LDL.LU R16, [R1+0xeb0] ;  /* 0x000eb00001107983 */ /* 0x001ea20000300800 */
[----:B------:R-:W2:Y:S02]  /*71fa0*/  LDL.LU R17, [R1+0xeb4] ;  /* 0x000eb40001117983 */ /* 0x000ea40000300800 */
[----:B------:R-:W2:Y:S02]  /*71fb0*/  LDL.LU R18, [R1+0xeb8] ;  /* 0x000eb80001127983 */ /* 0x000ea40000300800 */
[----:B------:R-:W2:Y:S01]  /*71fc0*/  LDL.LU R19, [R1+0xebc] ;  /* 0x000ebc0001137983 */ /* 0x000ea20000300800 */
[C---:B---3--:R-:W-:Y:S11]  /*71fd0*/  HMMA.16816.F32 R4, R20.reuse, R10, R4 ;  /* 0x0000000a1404723c */ /* 0x048ff60000001804 */
[----:B------:R-:W-:Y:S11]  /*71fe0*/  @!UPT UIADD3 URZ, URZ, URZ, URZ ;  /* 0x0000003f3f3ff290 */ /* 0x000ff6000fffe03f */
[----:B------:R-:W-:Y:S01]  /*71ff0*/  @!UPT UIADD3 URZ, URZ, URZ, URZ ;  /* 0x0000003f3f3ff290 */ /* 0x000fe2000fffe03f */
[----:B------:R-:W-:Y:S01]  /*72000*/  STL.64 [R1+0x1200], R4 ;  /* 0x0012000401007387 */ /* 0x000fe20000100a00 */
[----:B------:R0:W-:Y:S03]  /*72010*/  STL.64 [R1+0x1208], R6 ;  /* 0x0012080601007387 */ /* 0x0001e60000100a00 */
[----:B0-----:R-:W3:Y:S01]  /*72020*/  LDL.LU.64 R6, [R1+0xc9d0] ;  /* 0x00c9d00001067983 */ /* 0x001ee20000300a00 */
[----:B------:R-:W3:Y:S02]  /*72030*/  LDL.LU.64 R4, [R1+0xc9c8] ;  /* 0x00c9c80001047983 */ /* 0x000ee40000300a00 */
[----:B------:R-:W3:Y:S02]  /*72040*/  LDL.LU.64 R10, [R1+0xc9c0] ;  /* 0x00c9c000010a7983 */ /* 0x000ee40000300a00 */
        /* <DEDUP_REMOVED lines=14> */
[C---:B---3--:R-:W-:Y:S02]  /*72130*/  HMMA.16816.F32 R8, R20.reuse, R10, R4 ;  /* 0x0000000a1408723c */ /* 0x048fe40000001804 */
[----:B------:R-:W3:Y:S11]  /*72140*/  LDL.LU.64 R6, [R1+0xc988] ;  /* 0x00c9880001067983 */ /* 0x000ef60000300a00 */
[----:B------:R-:W-:Y:S10]  /*72150*/  @!UPT UIADD3 URZ, URZ, URZ, URZ ;  /* 0x0000003f3f3ff290 */ /* 0x000ff4000fffe03f */
[----:B------:R-:W-:Y:S01]  /*72160*/  STL.64 [R1+0xee0], R8 ;  /* 0x000ee00801007387 */ /* 0x000fe20000100a00 */
[----:B------:R0:W-:Y:S03]  /*72170*/  STL.64 [R1+0xee8], R10 ;  /* 0x000ee80a01007387 */ /* 0x0001e60000100a00 */
[----:B0-----:R-:W2:Y:S01]  /*72180*/  LDL.LU.64 R10, [R1+0xc980] ;  /* 0x00c98000010a7983 */ /* 0x001ea20000300a00 */
[----:B------:R-:W2:Y:S02]  /*72190*/  LDL.LU.64 R8, [R1+0xc978] ;  /* 0x00c9780001087983 */ /* 0x000ea40000300a00 */
[----:B---3--:R-:W-:Y:S01]  /*721a0*/  IMAD.MOV.U32 R3, RZ, RZ, R7 ;  /* 0x000000ffff037224 */ /* 0x008fe200078e0007 */
[C---:B--2---:R-:W-:Y:S11]  /*721b0*/  HMMA.16816.F32 R8, R20.reuse, R6, R8 ;  /* 0x000000061408723c */ /* 0x044ff60000001808 */
[----:B------:R-:W-:Y:S11]  /*721c0*/  @!UPT UIADD3 URZ, URZ, URZ, URZ ;  /* 0x0000003f3f3ff290 */ /* 0x000ff6000fffe03f */
[----:B------:R-:W-:Y:S01]  /*721d0*/  @!UPT UIADD3 URZ, URZ, URZ, URZ ;  /* 0x0000003f3f3ff290 */ /* 0x000fe2000fffe03f */
[----:B------:R0:W-:Y:S01]  /*721e0*/  STL.64 [R1+0xed0], R8 ;  /* 0x000ed00801007387 */ /* 0x0001e20000100a00 */
[----:B------:R1:W-:Y:S02]  /*721f0*/  STL.64 [R1+0xed8], R10 ;  /* 0x000ed80a01007387 */ /* 0x0003e40000100a00 */
[----:B0-----:R-:W-:Y:S01]  /*72200*/  IMAD.MOV.U32 R9, RZ, RZ, R6 ;  /* 0x000000ffff097224 */ /* 0x001fe200078e0006 */
[----:B-1----:R-:W2:Y:S01]  /*72210*/  LDL.LU.64 R10, [R1+0xc970] ;  /* 0x00c97000010a7983 */ /* 0x002ea20000300a00 */
[----:B------:R-:W3:Y:S02]  /*72220*/  LDL.LU R8, [R1+0xc968] ;  /* 0x00c9680001087983 */ /* 0x000ee40000300800 */
[----:B------:R-:W2:Y:S02]  /*72230*/  LDL.LU.64 R6, [R1+0xc960] ;  /* 0x00c9600001067983 */ /* 0x000ea40000300a00 */
[----:B------:R-:W-:Y:S01]  /*72240*/  STL [R1+0xc88c], R3 ;  /* 0x00c88c0301007387 */ /* 0x000fe20000100800 */
[----:B------:R-:W-:Y:S01]  /*72250*/  STL [R1+0xc888], R9 ;  /* 0x00c8880901007387 */ /* 0x000fe20000100800 */
[----:B--2---:R-:W-:Y:S03]  /*72260*/  HMMA.16816.F32 R16, R20, R6, R16 ;  /* 0x000000061410723c */ /* 0x004fe60000001810 */
[----:B------:R-:W-:Y:S01]  /*72270*/  STL.64 [R1+0xc900], R10 ;  /* 0x00c9000a01007387 */ /* 0x000fe20000100a00 */
[----:B---3--:R0:W-:Y:S03]  /*72280*/  STL [R1+0xc8f8], R8 ;  /* 0x00c8f80801007387 */ /* 0x0081e60000100800 */
[----:B0-----:R-:W2:Y:S01]  /*72290*/  LDL.LU R8, [R1+0x730] ;  /* 0x0007300001087983 */ /* 0x001ea20000300800 */
[----:B------:R-:W2:Y:S02]  /*722a0*/  LDL.LU R9, [R1+0x734] ;  /* 0x0007340001097983 */ /* 0x000ea40000300800 */
[----:B------:R-:W2:Y:S02]  /*722b0*/  LDL.LU R10, [R1+0x738] ;  /* 0x00073800010a7983 */ /* 0x000ea40000300800 */
[----:B------:R-:W2:Y:S11]  /*722c0*/  LDL.LU R11, [R1+0x73c] ;  /* 0x00073c00010b7983 */ /* 0x000eb60000300800 */
[----:B------:R0:W-:Y:S01]  /*722d0*/  STL.64 [R1+0xec0], R16 ;  /* 0x000ec01001007387 */ /* 0x0001e20000100a00 */
[----:B------:R-:W-:Y:S02]  /*722e0*/  STL.64 [R1+0xec8], R18 ;  /* 0x000ec81201007387 */ /* 0x000fe40000100a00 */
[----:B0-----:R-:W-:-:S02]  /*722f0*/  IMAD.MOV.U32 R17, RZ, RZ, R6 ;  /* 0x000000ffff117224 */ /* 0x001fc400078e0006 */
[----:B------:R-:W-:Y:S02]  /*72300*/  IMAD.MOV.U32 R16, RZ, RZ, R7 ;  /* 0x000000ffff107224 */ /* 0x000fe400078e0007 */
[----:B------:R-:W4:Y:S02]  /*72310*/  LDL.LU.64 R6, [R1+0xc958] ;  /* 0x00c9580001067983 */ /* 0x000f240000300a00 */
[C---:B----4-:R-:W-:Y:S11]  /*72320*/  HMMA.16816.F32 R12, R20.reuse, R6, R12 ;  /* 0x00000006140c723c */ /* 0x050ff6000000180c */
[----:B------:R-:W-:Y:S11]  /*72330*/  @!UPT UIADD3 URZ, URZ, URZ, URZ ;  /* 0x0000003f3f3ff290 */ /* 0x000ff6000fffe03f */
[----:B------:R-:W-:Y:S01]  /*72340*/  @!UPT UIADD3 URZ, URZ, URZ, URZ ;  /* 0x0000003f3f3ff290 */ /* 0x000fe2000fffe03f */
[----:B------:R-:W-:Y:S01]  /*72350*/  STL.64 [R1+0xeb0], R12 ;  /* 0x000eb00c01007387 */ /* 0x000fe20000100a00 */
[----:B------:R0:W-:Y:S03]  /*72360*/  STL.64 [R1+0xeb8], R14 ;  /* 0x000eb80e01007387 */ /* 0x0001e60000100a00 */
[----:B0-----:R-:W3:Y:S01]  /*72370*/  LDL.LU.64 R14, [R1+0xc950] ;  /* 0x00c95000010e7983 */ /* 0x001ee20000300a00 */
[----:B------:R-:W-:Y:S02]  /*72380*/  IMAD.MOV.U32 R19, RZ, RZ, R6 ;  /* 0x000000ffff137224 */ /* 0x000fe400078e0006 */
[----:B------:R-:W-:Y:S02]  /*72390*/  IMAD.MOV.U32 R18, RZ, RZ, R7 ;  /* 0x000000ffff127224 */ /* 0x000fe400078e0007 */
[----:B------:R-:W2:Y:S03]  /*723a0*/  LDL.LU.64 R6, [R1+0xc948] ;  /* 0x00c9480001067983 */ /* 0x000ea60000300a00 */
[----:B------:R-:W-:Y:S02]  /*723b0*/  STL.64 [R1+0xc880], R18 ;  /* 0x00c8801201007387 */ /* 0x000fe40000100a00 */
[----:B------:R0:W-:Y:S02]  /*723c0*/  STL.64 [R1+0xc878], R16 ;  /* 0x00c8781001007387 */ /* 0x0001e40000100a00 */
[----:B0-----:R-:W4:Y:S01]  /*723d0*/  LDL.LU R16, [R1+0xe80] ;  /* 0x000e800001107983 */ /* 0x001f220000300800 */
[----:B------:R-:W4:Y:S02]  /*723e0*/  LDL.LU R17, [R1+0xe84] ;  /* 0x000e840001117983 */ /* 0x000f240000300800 */
[----:B------:R-:W4:Y:S02]  /*723f0*/  LDL.LU R18, [R1+0xe88] ;  /* 0x000e880001127983 */ /* 0x000f240000300800 */
[----:B------:R-:W4:Y:S01]  /*72400*/  LDL.LU R19, [R1+0xe8c] ;  /* 0x000e8c0001137983 */ /* 0x000f220000300800 */
[C---:B---3--:R-:W-:Y:S01]  /*72410*/  HMMA.16816.F32 R12, R20.reuse, R14, R24 ;  /* 0x0000000e140c723c */ /* 0x048fe20000001818 */
[----:B------:R-:W3:Y:S11]  /*72420*/  LDL.LU.64 R26, [R1+0xc940] ;  /* 0x00c94000011a7983 */ /* 0x000ef60000300a00 */
[----:B------:R-:W-:Y:S11]  /*72430*/  @!UPT UIADD3 URZ, URZ, URZ, URZ ;  /* 0x0000003f3f3ff290 */ /* 0x000ff6000fffe03f */
[----:B------:R-:W-:Y:S01]  /*72440*/  STL.64 [R1+0xea0], R12 ;  /* 0x000ea00c01007387 */ /* 0x000fe20000100a00 */
[----:B------:R0:W-:Y:S03]  /*72450*/  STL.64 [R1+0xea8], R14 ;  /* 0x000ea80e01007387 */ /* 0x0001e60000100a00 */
[----:B0-----:R-:W4:Y:S01]  /*72460*/  LDL.LU.64 R14, [R1+0xc938] ;  /* 0x00c93800010e7983 */ /* 0x001f220000300a00 */
[C---:B--2---:R-:W-:Y:S08]  /*72470*/  HMMA.16816.F32 R8, R20.reuse, R6, R8 ;  /* 0x000000061408723c */ /* 0x044ff00000001808 */
[----:B----4-:R-:W-:Y:S01]  /*72480*/  HMMA.16816.F32 R16, R20, R14, R16 ;  /* 0x0000000e1410723c */ /* 0x010fe20000001810 */
[----:B------:R-:W-:-:S02]  /*72490*/  IMAD.MOV.U32 R25, RZ, RZ, R14 ;  /* 0x000000ffff197224 */ /* 0x000fc400078e000e */
[----:B------:R-:W-:Y:S11]  /*724a0*/  IMAD.MOV.U32 R24, RZ, RZ, R15 ;  /* 0x000000ffff187224 */ /* 0x000ff600078e000f */
[----:B------:R-:W-:Y:S09]  /*724b0*/  @!UPT UIADD3 URZ, URZ, URZ, URZ ;  /* 0x0000003f3f3ff290 */ /* 0x000ff2000fffe03f */
[----:B------:R-:W-:Y:S01]  /*724c0*/  STL.64 [R1+0xe90], R16 ;  /* 0x000e901001007387 */ /* 0x000fe20000100a00 */
[----:B------:R-:W-:Y:S02]  /*724d0*/  STL.64 [R1+0xe98], R18 ;  /* 0x000e981201007387 */ /* 0x000fe40000100a00 */
[----:B------:R-:W2:Y:S02]  /*724e0*/  LDL.LU.64 R14, [R1+0xc930] ;  /* 0x00c93000010e7983 */ /* 0x000ea40000300a00 */
[----:B------:R-:W2:Y:S01]  /*724f0*/  LDL.LU.64 R12, [R1+0xc928] ;  /* 0x00c92800010c7983 */ /* 0x000ea20000300a00 */
[----:B---3--:R0:W-:Y:S01]  /*72500*/  STL.64 [R1+0xc8e0], R26 ;  /* 0x00c8e01a01007387 */ /* 0x0081e20000100a00 */
[----:B------:R1:W-:Y:S02]  /*72510*/  STL.64 [R1+0xc8d8], R24 ;  /* 0x00c8d81801007387 */ /* 0x0003e40000100a00 */
[----:B------:R-:W3:Y:S02]  /*72520*/  LDL.LU R4, [R1+0x670] ;  /* 0x0006700001047983 */ /* 0x000ee40000300800 */
[----:B------:R-:W-:Y:S01]  /*72530*/  STL.64 [R1+0x730], R8 ;  /* 0x0007300801007387 */ /* 0x000fe20000100a00 */
[----:B------:R-:W-:Y:S01]  /*72540*/  STL.64 [R1+0x738], R10 ;  /* 0x0007380a01007387 */ /* 0x000fe20000100a00 */
[----:B------:R-:W3:Y:S02]  /*72550*/  LDL.LU R5, [R1+0x674] ;  /* 0x0006740001057983 */ /* 0x000ee40000300800 */
[----:B------:R-:W4:Y:S02]  /*72560*/  LDL.LU R6, [R1+0x678] ;  /* 0x0006780001067983 */ /* 0x000f240000300800 */
[----:B------:R-:W4:Y:S02]  /*72570*/  LDL.LU R7, [R1+0x67c] ;  /* 0x00067c0001077983 */ /* 0x000f240000300800 */
[----:B0-----:R-:W-:-:S02]  /*72580*/  IMAD.MOV.U32 R26, RZ, RZ, R29 ;  /* 0x000000ffff1a7224 */ /* 0x001fc400078e001d */
[----:B------:R-:W-:-:S05]  /*72590*/  IMAD.MOV.U32 R27, RZ, RZ, R28 ;  /* 0x000000ffff1b7224 */ /* 0x000fca00078e001c */
[----:B------:R0:W-:Y:S01]  /*725a0*/  STL.64 [R1+0xc908], R26 ;  /* 0x00c9081a01007387 */ /* 0x0001e20000100a00 */
[----:B-1----:R-:W2:Y:S02]  /*725b0*/  LDL.LU R24, [R1+0x6a0] ;  /* 0x0006a00001187983 */ /* 0x002ea40000300800 */
[----:B------:R-:W2:Y:S01]  /*725c0*/  LDL.LU R25, [R1+0x6a4] ;  /* 0x0006a40001197983 */ /* 0x000ea20000300800 */
[----:B0-----:R-:W2:Y:S01]  /*725d0*/  LDL.LU R26, [R1+0x6a8] ;  /* 0x0006a800011a7983 */ /* 0x001ea20000300800 */
[----:B------:R-:W2:Y:S03]  /*725e0*/  LDL.LU R27, [R1+0x6ac] ;  /* 0x0006ac00011b7983 */ /* 0x000ea60000300800 */
[----:B--2---:R0:W-:Y:S01]  /*725f0*/  STL.64 [R1+0xc918], R26 ;  /* 0x00c9181a01007387 */ /* 0x0041e20000100a00 */
[----:B------:R-:W-:Y:S02]  /*72600*/  STL.64 [R1+0xc910], R24 ;  /* 0x00c9101801007387 */ /* 0x000fe40000100a00 */
[----:B------:R-:W2:Y:S01]  /*72610*/  LDL.64 R10, [R1+0x18] ;  /* 0x00001800010a7983 */ /* 0x000ea20000100a00 */
[----:B0-----:R-:W3:Y:S04]  /*72620*/  LDL.64 R26, [R1+0x28] ;  /* 0x00002800011a7983 */ /* 0x001ee80000100a00 */
[----:B--2---:R0:W-:Y:S01]  /*72630*/  STL.64 [R1+0xc920], R10 ;  /* 0x00c9200a01007387 */ /* 0x0041e20000100a00 */
[----:B------:R-:W2:Y:S02]  /*72640*/  LDL.LU R8, [R1+0x6b0] ;  /* 0x0006b00001087983 */ /* 0x000ea40000300800 */
[----:B------:R-:W2:Y:S01]  /*72650*/  LDL.LU R9, [R1+0x6b4] ;  /* 0x0006b40001097983 */ /* 0x000ea20000300800 */
[----:B0-----:R-:W2:Y:S01]  /*72660*/  LDL.LU R10, [R1+0x6b8] ;  /* 0x0006b800010a7983 */ /* 0x001ea20000300800 */
[----:B------:R-:W2:Y:S02]  /*72670*/  LDL.LU R11, [R1+0x6bc] ;  /* 0x0006bc00010b7983 */ /* 0x000ea40000300800 */
[----:B----4-:R-:W-:Y:S02]  /*72680*/  STL.64 [R1+0xc8d0], R6 ;  /* 0x00c8d00601007387 */ /* 0x010fe40000100a00 */
[----:B---3--:R0:W-:Y:S02]  /*72690*/  STL.64 [R1+0xc8c8], R4 ;  /* 0x00c8c80401007387 */ /* 0x0081e40000100a00 */
        /* <DEDUP_REMOVED lines=9> */
[----:B------:R-:W3:Y:S01]  /*72730*/  LDL.LU R7, [R1+0x69c] ;  /* 0x00069c0001077983 */ /* 0x000ee20000300800 */
[----:B------:R-:W4:Y:S01]  /*72740*/  LDL.LU R20, [R1+0x660] ;  /* 0x0006600001147983 */ /* 0x000f220000300800 */
[----:B------:R-:W4:Y:S02]  /*72750*/  LDL.LU R21, [R1+0x664] ;  /* 0x0006640001157983 */ /* 0x000f240000300800 */
[----:B------:R-:W4:Y:S02]  /*72760*/  LDL.LU R22, [R1+0x668] ;  /* 0x0006680001167983 */ /* 0x000f240000300800 */
[----:B------:R-:W4:Y:S01]  /*72770*/  LDL.LU R23, [R1+0x66c] ;  /* 0x00066c0001177983 */ /* 0x000f220000300800 */
[----:B------:R-:W3:Y:S01]  /*72780*/  LDL.LU R16, [R1+0xdc0] ;  /* 0x000dc00001107983 */ /* 0x000ee20000300800 */
[----:B------:R-:W3:Y:S02]  /*72790*/  LDL.LU R17, [R1+0xdc4] ;  /* 0x000dc40001117983 */ /* 0x000ee40000300800 */
[----:B------:R-:W3:Y:S02]  /*727a0*/  LDL.LU R18, [R1+0xdc8] ;  /* 0x000dc80001127983 */ /* 0x000ee40000300800 */
[----:B------:R-:W3:Y:S01]  /*727b0*/  LDL.LU R19, [R1+0xdcc] ;  /* 0x000dcc0001137983 */ /* 0x000ee20000300800 */
[----:B--2---:R-:W-:Y:S01]  /*727c0*/  HMMA.16816.F32 R8, R12, R26, R8 ;  /* 0x0000001a0c08723c */ /* 0x004fe20000001808 */
[----:B---3--:R-:W-:Y:S01]  /*727d0*/  STL.64 [R1+0xc898], R18 ;  /* 0x00c8981201007387 */ /* 0x008fe20000100a00 */
[----:B------:R0:W-:Y:S03]  /*727e0*/  STL.64 [R1+0xc890], R16 ;  /* 0x00c8901001007387 */ /* 0x0001e60000100a00 */
[----:B0-----:R-:W2:Y:S01]  /*727f0*/  LDL.LU R16, [R1+0xdd0] ;  /* 0x000dd00001107983 */ /* 0x001ea20000300800 */
[----:B------:R-:W2:Y:S02]  /*72800*/  LDL.LU R17, [R1+0xdd4] ;  /* 0x000dd40001117983 */ /* 0x000ea40000300800 */
[----:B------:R-:W3:Y:S02]  /*72810*/  LDL.LU R18, [R1+0xdd8] ;  /* 0x000dd80001127983 */ /* 0x000ee40000300800 */
[----:B------:R-:W3:Y:S02]  /*72820*/  LDL.LU R19, [R1+0xddc] ;  /* 0x000ddc0001137983 */ /* 0x000ee40000300800 */
[----:B------:R-:W-:-:S02]  /*72830*/  IMAD.MOV.U32 R29, RZ, RZ, R26 ;  /* 0x000000ffff1d7224 */ /* 0x000fc400078e001a */
[----:B------:R-:W-:Y:S01]  /*72840*/  IMAD.MOV.U32 R28, RZ, RZ, R27 ;  /* 0x000000ffff1c7224 */ /* 0x000fe200078e001b */
[----:B---3--:R-:W-:Y:S01]  /*72850*/  STL.64 [R1+0xc8a8], R18 ;  /* 0x00c8a81201007387 */ /* 0x008fe20000100a00 */
[----:B--2---:R-:W-:Y:S07]  /*72860*/  STL.64 [R1+0xc8a0], R16 ;  /* 0x00c8a01001007387 */ /* 0x004fee0000100a00 */
[----:B------:R-:W-:Y:S02]  /*72870*/  STL.64 [R1+0x6b0], R8 ;  /* 0x0006b00801007387 */ /* 0x000fe40000100a00 */
[----:B------:R0:W-:Y:S02]  /*72880*/  STL.64 [R1+0x6b8], R10 ;  /* 0x0006b80a01007387 */ /* 0x0001e40000100a00 */
[----:B0-----:R-:W2:Y:S01]  /*72890*/  LDL.LU.64 R10, [R1+0xc920] ;  /* 0x00c92000010a7983 */ /* 0x001ea20000300a00 */
[----:B------:R-:W2:Y:S02]  /*728a0*/  LDL.LU.64 R26, [R1+0xc918] ;  /* 0x00c91800011a7983 */ /* 0x000ea40000300a00 */
[----:B------:R-:W2:Y:S02]  /*728b0*/  LDL.LU.64 R24, [R1+0xc910] ;  /* 0x00c9100001187983 */ /* 0x000ea40000300a00 */
[C---:B--2---:R-:W-:Y:S11]  /*728c0*/  HMMA.16816.F32 R24, R12.reuse, R10, R24 ;  /* 0x0000000a0c18723c */ /* 0x044ff60000001818 */
[----:B------:R-:W-:Y:S11]  /*728d0*/  @!UPT UIADD3 URZ, URZ, URZ, URZ ;  /* 0x0000003f3f3ff290 */ /* 0x000ff6000fffe03f */
[----:B------:R-:W-:Y:S01]  /*728e0*/  @!UPT UIADD3 URZ, URZ, URZ, URZ ;  /* 0x0000003f3f3ff290 */ /* 0x000fe2000fffe03f */
[----:B------:R-:W-:Y:S01]  /*728f0*/  STL.64 [R1+0x6a0], R24 ;  /* 0x0006a01801007387 */ /* 0x000fe20000100a00 */
[----:B------:R0:W-:Y:S03]  /*72900*/  STL.64 [R1+0x6a8], R26 ;  /* 0x0006a81a01007387 */ /* 0x0001e60000100a00 */
[----:B0-----:R-:W2:Y:S01]  /*72910*/  LDL.LU.64 R26, [R1+0xc908] ;  /* 0x00c90800011a7983 */ /* 0x001ea20000300a00 */
[----:B------:R-:W-:Y:S02]  /*72920*/  IMAD.MOV.U32 R3, RZ, RZ, R10 ;  /* 0x000000ffff037224 */ /* 0x000fe400078e000a */
[----:B------:R-:W-:Y:S02]  /*72930*/  IMAD.MOV.U32 R9, RZ, RZ, R11 ;  /* 0x000000ffff097224 */ /* 0x000fe400078e000b */
[----:B------:R-:W3:Y:S01]  /*72940*/  LDL.LU.64 R10, [R1+0xc900] ;  /* 0x00c90000010a7983 */ /* 0x000ee20000300a00 */
[----:B------:R-:W3:Y:S01]  /*72950*/  LDL.LU R8, [R1+0xc8f8] ;  /* 0x00c8f80001087983 */ /* 0x000ee20000300800 */
[C---:B--2---:R-:W-:Y:S02]  /*72960*/  HMMA.16816.F32 R24, R12.reuse, R26, R4 ;  /* 0x0000001a0c18723c */ /* 0x044fe40000001804 */
[----:B------:R-:W2:Y:S01]  /*72970*/  LDL.LU.64 R6, [R1+0xc8f0] ;  /* 0x00c8f00001067983 */ /* 0x000ea20000300a00 */
[----:B------:R-:W2:Y:S11]  /*72980*/  LDL.LU.64 R4, [R1+0xc8e8] ;  /* 0x00c8e80001047983 */ /* 0x000eb60000300a00 */
[----:B------:R-:W-:Y:S09]  /*72990*/  @!UPT UIADD3 URZ, URZ, URZ, URZ ;  /* 0x0000003f3f3ff290 */ /* 0x000ff2000fffe03f */
[----:B------:R-:W-:Y:S01]  /*729a0*/  STL.64 [R1+0x690], R24 ;  /* 0x0006901801007387 */ /* 0x000fe20000100a00 */
[----:B------:R0:W-:Y:S03]  /*729b0*/  STL.64 [R1+0x698], R26 ;  /* 0x0006981a01007387 */ /* 0x0001e60000100a00 */
[----:B0-----:R-:W2:Y:S01]  /*729c0*/  LDL.LU.64 R26, [R1+0xc8e0] ;  /* 0x00c8e000011a7983 */ /* 0x001ea20000300a00 */
[----:B------:R-:W3:Y:S01]  /*729d0*/  LDL.LU.64 R24, [R1+0xc8d8] ;  /* 0x00c8d80001187983 */ /* 0x000ee20000300a00 */
[C---:B--2---:R-:W-:Y:S11]  /*729e0*/  HMMA.16816.F32 R4, R12.reuse, R26, R4 ;  /* 0x0000001a0c04723c */ /* 0x044ff60000001804 */
[----:B------:R-:W-:Y:S11]  /*729f0*/  @!UPT UIADD3 URZ, URZ, URZ, URZ ;  /* 0x0000003f3f3ff290 */ /* 0x000ff6000fffe03f */
[----:B------:R-:W-:Y:S01]  /*72a00*/  @!UPT UIADD3 URZ, URZ, URZ, URZ ;  /* 0x0000003f3f3ff290 */ /* 0x000fe2000fffe03f */
[----:B------:R-:W-:Y:S01]  /*72a10*/  STL.64 [R1+0x680], R4 ;  /* 0x0006800401007387 */ /* 0x000fe20000100a00 */
[----:B------:R0:W-:Y:S03]  /*72a20*/  STL.64 [R1+0x688], R6 ;  /* 0x0006880601007387 */ /* 0x0001e60000100a00 */
[----:B0-----:R-:W2:Y:S01]  /*72a30*/  LDL.LU.64 R6, [R1+0xc8d0] ;  /* 0x00c8d00001067983 */ /* 0x001ea20000300a00 */
[----:B------:R-:W2:Y:S02]  /*72a40*/  LDL.LU.64 R4, [R1+0xc8c8] ;  /* 0x00c8c80001047983 */ /* 0x000ea40000300a00 */
[----:B------:R-:W-:Y:S02]  /*72a50*/  STL.64 [R1+0xc870], R26 ;  /* 0x00c8701a01007387 */ /* 0x000fe40000100a00 */
[----:B---3--:R0:W-:Y:S02]  /*72a60*/  STL.64 [R1+0xc8b0], R24 ;  /* 0x00c8b01801007387 */ /* 0x0081e40000100a00 */
[----:B0-----:R-:W3:Y:S01]  /*72a70*/  LDL.LU R24, [R1+0xde0] ;  /* 0x000de00001187983 */ /* 0x001ee20000300800 */
[----:B------:R-:W3:Y:S02]  /*72a80*/  LDL.LU R25, [R1+0xde4] ;  /* 0x000de40001197983 */ /* 0x000ee40000300800 */
[----:B------:R-:W3:Y:S02]  /*72a90*/  LDL.LU R26, [R1+0xde8] ;  /* 0x000de800011a7983 */ /* 0x000ee40000300800 */
[----:B------:R-:W3:Y:S01]  /*72aa0*/  LDL.LU R27, [R1+0xdec] ;  /* 0x000dec00011b7983 */ /* 0x000ee20000300800 */
[----:B--2---:R-:W-:Y:S11]  /*72ab0*/  HMMA.16816.F32 R4, R12, R10, R4 ;  /* 0x0000000a0c04723c */ /* 0x004ff60000001804 */
[----:B------:R-:W-:Y:S11]  /*72ac0*/  @!UPT UIADD3 URZ, URZ, URZ, URZ ;  /* 0x0000003f3f3ff290 */ /* 0x000ff6000fffe03f */
[----:B------:R-:W-:Y:S01]  /*72ad0*/  @!UPT UIADD3 URZ, URZ, URZ, URZ ;  /* 0x0000003f3f3ff290 */ /* 0x000fe2000fffe03f */
[----:B------:R-:W-:Y:S01]  /*72ae0*/  STL.64 [R1+0x670], R4 ;  /* 0x0006700401007387 */ /* 0x000fe20000100a00 */
[----:B------:R0:W-:Y:S03]  /*72af0*/  STL.64 [R1+0x678], R6 ;  /* 0x0006780601007387 */ /* 0x0001e60000100a00 */
[----:B0-----:R-:W4:Y:S01]  /*72b00*/  LDL.LU.64 R6, [R1+0xc8c0] ;  /* 0x00c8c00001067983 */ /* 0x001f220000300a00 */
[----:B------:R-:W2:Y:S02]  /*72b10*/  LDL.LU R5, [R1+0xc8b8] ;  /* 0x00c8b80001057983 */ /* 0x000ea40000300800 */
[----:B------:R-:W-:Y:S02]  /*72b20*/  STL.64 [R1+0xc810], R10 ;  /* 0x00c8100a01007387 */ /* 0x000fe40000100a00 */
[----:B------:R-:W-:Y:S02]  /*72b30*/  STL [R1+0xc808], R8 ;  /* 0x00c8080801007387 */ /* 0x000fe40000100800 */
[----:B------:R-:W-:-:S02]  /*72b40*/  IMAD.MOV.U32 R18, RZ, RZ, R2 ;  /* 0x000000ffff127224 */ /* 0x000fc400078e0002 */
[----:B------:R-:W-:-:S07]  /*72b50*/  IMAD.MOV.U32 R19, RZ, RZ, R0 ;  /* 0x000000ffff137224 */ /* 0x000fce00078e0000 */
[C---:B---3--:R-:W-:Y:S08]  /*72b60*/  HMMA.16816.F32 R16, R12.reuse, R18, R24 ;  /* 0x000000120c10723c */ /* 0x048ff00000001818 */
[----:B----4-:R-:W-:Y:S11]  /*72b70*/  HMMA.16816.F32 R20, R12, R6, R20 ;  /* 0x000000060c14723c */ /* 0x010ff60000001814 */
[----:B------:R-:W-:Y:S11]  /*72b80*/  @!UPT UIADD3 URZ, URZ, URZ, URZ ;  /* 0x0000003f3f3ff290 */ /* 0x000ff6000fffe03f */
[----:B------:R-:W-:Y:S01]  /*72b90*/  @!UPT UIADD3 URZ, URZ, URZ, URZ ;  /* 0x0000003f3f3ff290 */ /* 0x000fe2000fffe03f */
[----:B------:R-:W-:Y:S01]  /*72ba0*/  STL.64 [R1+0x660], R20 ;  /* 0x0006601401007387 */ /* 0x000fe20000100a00 */
[----:B------:R-:W-:Y:S02]  /*72bb0*/  STL.64 [R1+0x668], R22 ;  /* 0x0006681601007387 */ /* 0x000fe40000100a00 */
[----:B--2---:R-:W0:Y:S04]  /*72bc0*/  LDSM.16.MT88.4 R20, [R5+0x4200] ;  /* 0x004200000514783b */ /* 0x004e280000004200 */
[----:B------:R1:W-:Y:S01]  /*72bd0*/  STL.64 [R1+0xc7a8], R6 ;  /* 0x00c7a80601007387 */ /* 0x0003e20000100a00 */
[----:B------:R-:W-:Y:S04]  /*72be0*/  STL [R1+0xc7a0], R5 ;  /* 0x00c7a00501007387 */ /* 0x000fe80000100800 */
[----:B-1----:R-:W2:Y:S04]  /*72bf0*/  LDL.64 R6, [R1+0xc8] ;  /* 0x0000c80001067983 */ /* 0x002ea80000100a00 */
[----:B0-----:R0:W-:Y:S01]  /*72c00*/  STL.64 [R1+0xc6b8], R22 ;  /* 0x00c6b81601007387 */ /* 0x0011e20000100a00 */
[----:B------:R-:W-:Y:S03]  /*72c10*/  STL.64 [R1+0xc6b0], R20 ;  /* 0x00c6b01401007387 */ /* 0x000fe60000100a00 */
[----:B0-----:R-:W3:Y:S01]  /*72c20*/  LDL.64 R22, [R1+0x48] ;  /* 0x0000480001167983 */ /* 0x001ee20000100a00 */
[----:B------:R-:W4:Y:S02]  /*72c30*/  LDL.LU.64 R24, [R1+0xc8b0] ;  /* 0x00c8b00001187983 */ /* 0x000f240000300a00 */
[----:B------:R-:W-:Y:S02]  /*72c40*/  STL.64 [R1+0x11e0], R16 ;  /* 0x0011e01001007387 */ /* 0x000fe40000100a00 */
[----:B------:R0:W-:Y:S02]  /*72c50*/  STL.64 [R1+0x11e8], R18 ;  /* 0x0011e81201007387 */ /* 0x0001e40000100a00 */
[----:B0-----:R-:W3:Y:S01]  /*72c60*/  LDL.LU.64 R18, [R1+0xc8a8] ;  /* 0x00c8a80001127983 */ /* 0x001ee20000300a00 */
[----:B------:R-:W3:Y:S02]  /*72c70*/  LDL.LU.64 R16, [R1+0xc8a0] ;  /* 0x00c8a00001107983 */ /* 0x000ee40000300a00 */
[----:B--2---:R-:W-:-:S02]  /*72c80*/  IMAD.MOV.U32 R2, RZ, RZ, R6 ;  /* 0x000000ffff027224 */ /* 0x004fc400078e0006 */
[----:B------:R-:W-:Y:S01]  /*72c90*/  IMAD.MOV.U32 R0, RZ, RZ, R7 ;  /* 0x000000ffff007224 */ /* 0x000fe200078e0007 */
[----:B---3--:R-:W-:Y:S11]  /*72ca0*/  HMMA.16816.F32 R16, R12, R6, R16 ;  /* 0x000000060c10723c */ /* 0x008ff60000001810 */
[----:B------:R-:W-:Y:S11]  /*72cb0*/  @!UPT UIADD3 URZ, URZ, URZ, URZ ;  /* 0x0000003f3f3ff290 */ /* 0x000ff6000fffe03f */
[----:B------:R-:W-:Y:S01]  /*72cc0*/  @!UPT UIADD3 URZ, URZ, URZ, URZ ;  /* 0x0000003f3f3ff290 */ /* 0x000fe2000fffe03f */
[----:B------:R-:W-:Y:S01]  /*72cd0*/  STL.64 [R1+0xde0], R16 ;  /* 0x000de01001007387 */ /* 0x000fe20000100a00 */
[----:B------:R0:W-:Y:S03]  /*72ce0*/  STL.64 [R1+0xde8], R18 ;  /* 0x000de81201007387 */ /* 0x0001e60000100a00 */
[----:B0-----:R-:W2:Y:S01]  /*72cf0*/  LDL.LU.64 R18, [R1+0xc898] ;  /* 0x00c8980001127983 */ /* 0x001ea20000300a00 */
[----:B------:R-:W2:Y:S02]  /*72d00*/  LDL.LU.64 R16, [R1+0xc890] ;  /* 0x00c8900001107983 */ /* 0x000ea40000300a00 */
[----:B------:R-:W3:Y:S02]  /*72d10*/  LDL.LU R4, [R1+0x5b0] ;  /* 0x0005b00001047983 */ /* 0x000ee40000300800 */
[----:B------:R-:W3:Y:S01]  /*72d20*/  LDL.LU R5, [R1+0x5b4] ;  /* 0x0005b40001057983 */ /* 0x000ee20000300800 */
[----:B------:R-:W2:Y:S01]  /*72d30*/  LDL.LU R6, [R1+0x5b8] ;  /* 0x0005b80001067983 */ /* 0x000ea20000300800 */
[----:B------:R-:W2:Y:S03]  /*72d40*/  LDL.LU R7, [R1+0x5bc] ;  /* 0x0005bc0001077983 */ /* 0x000ea60000300800 */
[----:B--2---:R0:W-:Y:S01]  /*72d50*/  STL.64 [R1+0xc7b8], R6 ;  /* 0x00c7b80601007387 */ /* 0x0041e20000100a00 */
[----:B---3--:R-:W-:Y:S02]  /*72d60*/  STL.64 [R1+0xc7b0], R4 ;  /* 0x00c7b00401007387 */ /* 0x008fe40000100a00 */
[----:B0-----:R-:W-:-:S02]  /*72d70*/  IMAD.MOV.U32 R6, RZ, RZ, R3 ;  /* 0x000000ffff067224 */ /* 0x001fc400078e0003 */
[----:B------:R-:W-:Y:S01]  /*72d80*/  IMAD.MOV.U32 R7, RZ, RZ, R9 ;  /* 0x000000ffff077224 */ /* 0x000fe200078e0009 */
[----:B------:R-:W2:Y:S01]  /*72d90*/  LDL.LU R3, [R1+0xc88c] ;  /* 0x00c88c0001037983 */ /* 0x000ea20000300800 */
[----:B------:R-:W3:Y:S03]  /*72da0*/  LDL.LU R9, [R1+0xc888] ;  /* 0x00c8880001097983 */ /* 0x000ee60000300800 */
[----:B------:R0:W-:Y:S04]  /*72db0*/  STL.64 [R1+0xc7c8], R6 ;  /* 0x00c7c80601007387 */ /* 0x0001e80000100a00 */
[----:B0-----:R-:W2:Y:S02]  /*72dc0*/  LDL.64 R6, [R1+0xb8] ;  /* 0x0000b80001067983 */ /* 0x001ea40000100a00 */
        /* <DEDUP_REMOVED lines=8> */
[----:B------:R4:W-:Y:S02]  /*72e50*/  STL.64 [R1+0xc7f8], R22 ;  /* 0x00c7f81601007387 */ /* 0x0009e40000100a00 */
[----:B------:R-:W-:Y:S01]  /*72e60*/  STL.64 [R1+0xc7f0], R20 ;  /* 0x00c7f01401007387 */ /* 0x000fe20000100a00 */
[----:B------:R-:W2:Y:S01]  /*72e70*/  LDL.64 R10, [R1+0x68] ;  /* 0x00006800010a7983 */ /* 0x000ea20000100a00 */
[----:B------:R-:W-:-:S02]  /*72e80*/  IMAD.MOV.U32 R6, RZ, RZ, R29 ;  /* 0x000000ffff067224 */ /* 0x000fc400078e001d */
[----:B------:R-:W-:Y:S02]  /*72e90*/  IMAD.MOV.U32 R7, RZ, RZ, R28 ;  /* 0x000000ffff077224 */ /* 0x000fe400078e001c */
[----:B----4-:R-:W-:Y:S02]  /*72ea0*/  IMAD.MOV.U32 R22, RZ, RZ, R25 ;  /* 0x000000ffff167224 */ /* 0x010fe400078e0019 */
[----:B------:R-:W-:Y:S01]  /*72eb0*/  IMAD.MOV.U32 R23, RZ, RZ, R24 ;  /* 0x000000ffff177224 */ /* 0x000fe200078e0018 */
[----:B--2---:R0:W-:Y:S01]  /*72ec0*/  STL.64 [R1+0xc820], R10 ;  /* 0x00c8200a01007387 */ /* 0x0041e20000100a00 */
[----:B------:R-:W-:Y:S02]  /*72ed0*/  STL.64 [R1+0xc800], R6 ;  /* 0x00c8000601007387 */ /* 0x000fe40000100a00 */
[----:B0-----:R-:W-:Y:S02]  /*72ee0*/  IMAD.MOV.U32 R10, RZ, RZ, R19 ;  /* 0x000000ffff0a7224 */ /* 0x001fe400078e0013 */
[----:B------:R-:W-:-:S05]  /*72ef0*/  IMAD.MOV.U32 R11, RZ, RZ, R18 ;  /* 0x000000ffff0b7224 */ /* 0x000fca00078e0012 */
[----:B------:R-:W-:Y:S01]  /*72f00*/  STL.64 [R1+0xc838], R10 ;  /* 0x00c8380a01007387 */ /* 0x000fe20000100a00 */
[----:B------:R0:W-:Y:S02]  /*72f10*/  STL.64 [R1+0xc818], R22 ;  /* 0x00c8181601007387 */ /* 0x0001e40000100a00 */
[----:B------:R-:W2:Y:S02]  /*72f20*/  LDL.LU R20, [R1+0xd70] ;  /* 0x000d700001147983 */ /* 0x000ea40000300800 */
[----:B------:R-:W2:Y:S01]  /*72f30*/  LDL.LU R21, [R1+0xd74] ;  /* 0x000d740001157983 */ /* 0x000ea20000300800 */
[----:B0-----:R-:W4:Y:S01]  /*72f40*/  LDL.LU R22, [R1+0xd78] ;  /* 0x000d780001167983 */ /* 0x001f220000300800 */
[----:B------:R-:W4:Y:S02]  /*72f50*/  LDL.LU R23, [R1+0xd7c] ;  /* 0x000d7c0001177983 */ /* 0x000f240000300800 */
[----:B------:R-:W-:Y:S02]  /*72f60*/  IMAD.MOV.U32 R10, RZ, RZ, R17 ;  /* 0x000000ffff0a7224 */ /* 0x000fe400078e0011 */
[----:B------:R-:W-:Y:S01]  /*72f70*/  IMAD.MOV.U32 R11, RZ, RZ, R16 ;  /* 0x000000ffff0b7224 */ /* 0x000fe200078e0010 */
[----:B------:R-:W3:Y:S01]  /*72f80*/  LDL.LU R24, [R1+0xdb0] ;  /* 0x000db00001187983 */ /* 0x000ee20000300800 */
[----:B------:R-:W3:Y:S02]  /*72f90*/  LDL.LU R25, [R1+0xdb4] ;  /* 0x000db40001197983 */ /* 0x000ee40000300800 */
[----:B------:R-:W3:Y:S02]  /*72fa0*/  LDL.LU R26, [R1+0xdb8] ;  /* 0x000db800011a7983 */ /* 0x000ee40000300800 */
[----:B------:R-:W3:Y:S01]  /*72fb0*/  LDL.LU R27, [R1+0xdbc] ;  /* 0x000dbc00011b7983 */ /* 0x000ee20000300800 */
[----:B------:R-:W-:Y:S04]  /*72fc0*/  STL.64 [R1+0xc850], R10 ;  /* 0x00c8500a01007387 */ /* 0x000fe80000100a00 */
[----:B----4-:R-:W-:Y:S01]  /*72fd0*/  STL.64 [R1+0xc830], R22 ;  /* 0x00c8301601007387 */ /* 0x010fe20000100a00 */
[----:B--2---:R0:W-:Y:S03]  /*72fe0*/  STL.64 [R1+0xc828], R20 ;  /* 0x00c8281401007387 */ /* 0x0041e60000100a00 */
[----:B0-----:R-:W2:Y:S01]  /*72ff0*/  LDL.LU R20, [R1+0xd80] ;  /* 0x000d800001147983 */ /* 0x001ea20000300800 */
[----:B------:R-:W2:Y:S02]  /*73000*/  LDL.LU R21, [R1+0xd84] ;  /* 0x000d840001157983 */ /* 0x000ea40000300800 */
[----:B------:R-:W4:Y:S02]  /*73010*/  LDL.LU R22, [R1+0xd88] ;  /* 0x000d880001167983 */ /* 0x000f240000300800 */
[----:B------:R-:W4:Y:S02]  /*73020*/  LDL.LU R23, [R1+0xd8c] ;  /* 0x000d8c0001177983 */ /* 0x000f240000300800 */
[----:B---3--:R-:W-:-:S02]  /*73030*/  IMAD.MOV.U32 R10, RZ, RZ, R9 ;  /* 0x000000ffff0a7224 */ /* 0x008fc400078e0009 */
[----:B------:R-:W-:-:S05]  /*73040*/  IMAD.MOV.U32 R11, RZ, RZ, R3 ;  /* 0x000000ffff0b7224 */ /* 0x000fca00078e0003 */
[----:B------:R0:W-:Y:S04]  /*73050*/  STL.64 [R1+0xc868], R10 ;  /* 0x00c8680a01007387 */ /* 0x0001e80000100a00 */
[----:B0-----:R-:W3:Y:S04]  /*73060*/  LDL.64 R10, [R1+0xa8] ;  /* 0x0000a800010a7983 */ /* 0x001ee80000100a00 */
[----:B----4-:R-:W-:Y:S01]  /*73070*/  STL.64 [R1+0xc848], R22 ;  /* 0x00c8481601007387 */ /* 0x010fe20000100a00 */
[----:B--2---:R0:W-:Y:S03]  /*73080*/  STL.64 [R1+0xc840], R20 ;  /* 0x00c8401401007387 */ /* 0x0041e60000100a00 */
[----:B0-----:R-:W2:Y:S01]  /*73090*/  LDL.LU R20, [R1+0xd90] ;  /* 0x000d900001147983 */ /* 0x001ea20000300800 */
[----:B------:R-:W2:Y:S02]  /*730a0*/  LDL.LU R21, [R1+0xd94] ;  /* 0x000d940001157983 */ /* 0x000ea40000300800 */
[----:B------:R-:W4:Y:S02]  /*730b0*/  LDL.LU R22, [R1+0xd98] ;  /* 0x000d980001167983 */ /* 0x000f240000300800 */
[----:B------:R-:W4:Y:S01]  /*730c0*/  LDL.LU R23, [R1+0xd9c] ;  /* 0x000d9c0001177983 */ /* 0x000f220000300800 */
[----:B---3--:R-:W-:Y:S01]  /*730d0*/  HMMA.16816.F32 R24, R12, R10, R24 ;  /* 0x0000000a0c18723c */ /* 0x008fe20000001818 */
[----:B----4-:R-:W-:Y:S01]  /*730e0*/  STL.64 [R1+0xc860], R22 ;  /* 0x00c8601601007387 */ /* 0x010fe20000100a00 */
[----:B--2---:R0:W-:Y:S03]  /*730f0*/  STL.64 [R1+0xc858], R20 ;  /* 0x00c8581401007387 */ /* 0x0041e60000100a00 */
[----:B0-----:R-:W2:Y:S01]  /*73100*/  LDL.LU R20, [R1+0xda0] ;  /* 0x000da00001147983 */ /* 0x001ea20000300800 */
[----:B------:R-:W2:Y:S02]  /*73110*/  LDL.LU R21, [R1+0xda4] ;  /* 0x000da40001157983 */ /* 0x000ea40000300800 */
[----:B------:R-:W2:Y:S02]  /*73120*/  LDL.LU R22, [R1+0xda8] ;  /* 0x000da80001167983 */ /* 0x000ea40000300800 */
[----:B------:R-:W2:Y:S01]  /*73130*/  LDL.LU R23, [R1+0xdac] ;  /* 0x000dac0001177983 */ /* 0x000ea20000300800 */
[----:B------:R-:W3:Y:S01]  /*73140*/  LDL.LU R4, [R1+0xd60] ;  /* 0x000d600001047983 */ /* 0x000ee20000300800 */
[----:B------:R-:W3:Y:S02]  /*73150*/  LDL.LU R5, [R1+0xd64] ;  /* 0x000d640001057983 */ /* 0x000ee40000300800 */
[----:B------:R-:W3:Y:S02]  /*73160*/  LDL.LU R6, [R1+0xd68] ;  /* 0x000d680001067983 */ /* 0x000ee40000300800 */
[----:B------:R-:W3:Y:S01]  /*73170*/  LDL.LU R7, [R1+0xd6c] ;  /* 0x000d6c0001077983 */ /* 0x000ee20000300800 */
[----:B------:R-:W4:Y:S01]  /*73180*/  LDL.LU R16, [R1+0x650] ;  /* 0x0006500001107983 */ /* 0x000f220000300800 */
[----:B------:R-:W4:Y:S02]  /*73190*/  LDL.LU R17, [R1+0x654] ;  /* 0x0006540001117983 */ /* 0x000f240000300800 */
[----:B------:R-:W4:Y:S02]  /*731a0*/  LDL.LU R18, [R1+0x658] ;  /* 0x0006580001127983 */ /* 0x000f240000300800 */
[----:B------:R-:W4:Y:S01]  /*731b0*/  LDL.LU R19, [R1+0x65c] ;  /* 0x00065c0001137983 */ /* 0x000f220000300800 */
[----:B------:R-:W-:Y:S01]  /*731c0*/  STL.64 [R1+0xdc0], R24 ;  /* 0x000dc01801007387 */ /* 0x000fe20000100a00 */
[----:B------:R0:W-:Y:S03]  /*731d0*/  STL.64 [R1+0xdc8], R26 ;  /* 0x000dc81a01007387 */ /* 0x0001e60000100a00 */
[----:B0-----:R-:W2:Y:S01]  /*731e0*/  LDL.LU.64 R26, [R1+0xc870] ;  /* 0x00c87000011a7983 */ /* 0x001ea20000300a00 */
[----:B------:R-:W-:-:S02]  /*731f0*/  IMAD.MOV.U32 R25, RZ, RZ, R10 ;  /* 0x000000ffff197224 */ /* 0x000fc400078e000a */
[----:B------:R-:W-:Y:S02]  /*73200*/  IMAD.MOV.U32 R24, RZ, RZ, R11 ;  /* 0x000000ffff187224 */ /* 0x000fe400078e000b */
[----:B------:R-:W3:Y:S04]  /*73210*/  LDL.LU.64 R10, [R1+0xc868] ;  /* 0x00c86800010a7983 */ /* 0x000ee80000300a00 */
[----:B--2---:R0:W-:Y:S01]  /*73220*/  STL.64 [R1+0xc798], R26 ;  /* 0x00c7981a01007387 */ /* 0x0041e20000100a00 */
[----:B------:R1:W-:Y:S03]  /*73230*/  STL.64 [R1+0xc790], R24 ;  /* 0x00c7901801007387 */ /* 0x0003e60000100a00 */
[----:B0-----:R-:W2:Y:S01]  /*73240*/  LDL.64 R26, [R1+0x8] ;  /* 0x00000800011a7983 */ /* 0x001ea20000100a00 */
[C---:B---3--:R-:W-:Y:S03]  /*73250*/  HMMA.16816.F32 R8, R12.reuse, R10, R20 ;  /* 0x0000000a0c08723c */ /* 0x048fe60000001814 */
[----:B--2---:R0:W-:Y:S01]  /*73260*/  STL.64 [R1+0xc7c0], R26 ;  /* 0x00c7c01a01007387 */ /* 0x0041e20000100a00 */
[----:B-1----:R-:W2:Y:S02]  /*73270*/  LDL.LU R24, [R1+0x5c0] ;  /* 0x0005c00001187983 */ /* 0x002ea40000300800 */
[----:B------:R-:W2:Y:S01]  /*73280*/  LDL.LU R25, [R1+0x5c4] ;  /* 0x0005c40001197983 */ /* 0x000ea20000300800 */
[----:B0-----:R-:W3:Y:S01]  /*73290*/  LDL.LU R26, [R1+0x5c8] ;  /* 0x0005c800011a7983 */ /* 0x001ee20000300800 */
[----:B------:R-:W3:Y:S03]  /*732a0*/  LDL.LU R27, [R1+0x5cc] ;  /* 0x0005cc00011b7983 */ /* 0x000ee60000300800 */
[----:B---3--:R-:W-:Y:S01]  /*732b0*/  STL.64 [R1+0xc7d8], R26 ;  /* 0x00c7d81a01007387 */ /* 0x008fe20000100a00 */
[----:B--2---:R0:W-:Y:S03]  /*732c0*/  STL.64 [R1+0xc7d0], R24 ;  /* 0x00c7d01801007387 */ /* 0x0041e60000100a00 */
[----:B0-----:R-:W2:Y:S01]  /*732d0*/  LDL.LU R24, [R1+0x5d0] ;  /* 0x0005d00001187983 */ /* 0x001ea20000300800 */
[----:B------:R-:W2:Y:S02]  /*732e0*/  LDL.LU R25, [R1+0x5d4] ;  /* 0x0005d40001197983 */ /* 0x000ea40000300800 */
[----:B------:R-:W2:Y:S02]  /*732f0*/  LDL.LU R26, [R1+0x5d8] ;  /* 0x0005d800011a7983 */ /* 0x000ea40000300800 */
[----:B------:R-:W2:Y:S01]  /*73300*/  LDL.LU R27, [R1+0x5dc] ;  /* 0x0005dc00011b7983 */ /* 0x000ea20000300800 */
[----:B------:R-:W3:Y:S01]  /*73310*/  LDL.LU.64 R22, [R1+0xc860] ;  /* 0x00c8600001167983 */ /* 0x000ee20000300a00 */
[----:B------:R-:W3:Y:S02]  /*73320*/  LDL.LU.64 R20, [R1+0xc858] ;  /* 0x00c8580001147983 */ /* 0x000ee40000300a00 */
[----:B------:R-:W-:Y:S02]  /*73330*/  STL.64 [R1+0xdb0], R8 ;  /* 0x000db00801007387 */ /* 0x000fe40000100a00 */
[----:B------:R0:W-:Y:S02]  /*73340*/  STL.64 [R1+0xdb8], R10 ;  /* 0x000db80a01007387 */ /* 0x0001e40000100a00 */
        /* <DEDUP_REMOVED lines=22> */
[----:B------:R-:W2:Y:S02]  /*734b0*/  LDL.LU.64 R10, [R1+0xc810] ;  /* 0x00c81000010a7983 */ /* 0x000ea40000300a00 */
[----:B------:R-:W4:Y:S01]  /*734c0*/  LDL.LU R8, [R1+0xc808] ;  /* 0x00c8080001087983 */ /* 0x000f220000300800 */
[C---:B---3--:R-:W-:Y:S01]  /*734d0*/  HMMA.16816.F32 R20, R12.reuse, R22, R4 ;  /* 0x000000160c14723c */ /* 0x048fe20000001804 */
[----:B--2---:R-:W-:Y:S01]  /*734e0*/  STL.64 [R1+0xc788], R10 ;  /* 0x00c7880a01007387 */ /* 0x004fe20000100a00 */
[----:B----4-:R0:W-:Y:S03]  /*734f0*/  STL.64 [R1+0xc780], R8 ;  /* 0x00c7800801007387 */ /* 0x0101e60000100a00 */
[----:B0-----:R-:W2:Y:S01]  /*73500*/  LDL.LU R8, [R1+0x5a0] ;  /* 0x0005a00001087983 */ /* 0x001ea20000300800 */
[----:B------:R-:W2:Y:S02]  /*73510*/  LDL.LU R9, [R1+0x5a4] ;  /* 0x0005a40001097983 */ /* 0x000ea40000300800 */
[----:B------:R-:W2:Y:S02]  /*73520*/  LDL.LU R10, [R1+0x5a8] ;  /* 0x0005a800010a7983 */ /* 0x000ea40000300800 */
[----:B------:R-:W2:Y:S01]  /*73530*/  LDL.LU R11, [R1+0x5ac] ;  /* 0x0005ac00010b7983 */ /* 0x000ea20000300800 */
[----:B------:R-:W3:Y:S11]  /*73540*/  LDL.LU.64 R6, [R1+0xc800] ;  /* 0x00c8000001067983 */ /* 0x000ef60000300a00 */
[----:B------:R-:W-:Y:S01]  /*73550*/  @!UPT UIADD3 URZ, URZ, URZ, URZ ;  /* 0x0000003f3f3ff290 */ /* 0x000fe2000fffe03f */
[----:B------:R-:W-:Y:S01]  /*73560*/  STL.64 [R1+0xd70], R20 ;  /* 0x000d701401007387 */ /* 0x000fe20000100a00 */
[----:B------:R0:W-:Y:S03]  /*73570*/  STL.64 [R1+0xd78], R22 ;  /* 0x000d781601007387 */ /* 0x0001e60000100a00 */
[----:B0-----:R-:W4:Y:S01]  /*73580*/  LDL.LU.64 R22, [R1+0xc7f8] ;  /* 0x00c7f80001167983 */ /* 0x001f220000300a00 */
[----:B------:R-:W2:Y:S01]  /*73590*/  LDL.LU.64 R20, [R1+0xc7f0] ;  /* 0x00c7f00001147983 */ /* 0x000ea20000300a00 */
[----:B----4-:R-:W-:Y:S02]  /*735a0*/  HMMA.16816.F32 R12, R12, R22, R16 ;  /* 0x000000160c0c723c */ /* 0x010fe40000001810 */
[----:B------:R-:W3:Y:S01]  /*735b0*/  LDL.LU.64 R18, [R1+0xc7e8] ;  /* 0x00c7e80001127983 */ /* 0x000ee20000300a00 */
[----:B------:R-:W3:Y:S11]  /*735c0*/  LDL.LU.64 R16, [R1+0xc7e0] ;  /* 0x00c7e00001107983 */ /* 0x000ef60000300a00 */
[----:B------:R-:W-:Y:S09]  /*735d0*/  @!UPT UIADD3 URZ, URZ, URZ, URZ ;  /* 0x0000003f3f3ff290 */ /* 0x000ff2000fffe03f */
[----:B------:R0:W-:Y:S01]  /*735e0*/  STL.64 [R1+0x650], R12 ;  /* 0x0006500c01007387 */ /* 0x0001e20000100a00 */
[----:B------:R1:W-:Y:S03]  /*735f0*/  STL.64 [R1+0x658], R14 ;  /* 0x0006580e01007387 */ /* 0x0003e60000100a00 */
[----:B0-----:R-:W4:Y:S01]  /*73600*/  LDL.LU R12, [R1+0x590] ;  /* 0x00059000010c7983 */ /* 0x001f220000300800 */
[----:B------:R-:W4:Y:S02]  /*73610*/  LDL.LU R13, [R1+0x594] ;  /* 0x00059400010d7983 */ /* 0x000f240000300800 */
[----:B-1----:R-:W4:Y:S02]  /*73620*/  LDL.LU R14, [R1+0x598] ;  /* 0x00059800010e7983 */ /* 0x002f240000300800 */
[----:B------:R-:W4:Y:S01]  /*73630*/  LDL.LU R15, [R1+0x59c] ;  /* 0x00059c00010f7983 */ /* 0x000f220000300800 */
[----:B------:R-:W-:Y:S01]  /*73640*/  STL.64 [R1+0xc6d0], R22 ;  /* 0x00c6d01601007387 */ /* 0x000fe20000100a00 */
[C---:B---3--:R-:W-:Y:S03]  /*73650*/  HMMA.16816.F32 R4, R16.reuse, R6, R24 ;  /* 0x000000061004723c */ /* 0x048fe60000001818 */
[----:B------:R-:W3:Y:S01]  /*73660*/  LDL.LU.64 R26, [R1+0xc7d8] ;  /* 0x00c7d800011a7983 */ /* 0x000ee20000300a00 */
[----:B------:R-:W3:Y:S11]  /*73670*/  LDL.LU.64 R24, [R1+0xc7d0] ;  /* 0x00c7d00001187983 */ /* 0x000ef60000300a00 */
[----:B------:R-:W-:Y:S08]  /*73680*/  @!UPT UIADD3 URZ, URZ, URZ, URZ ;  /* 0x0000003f3f3ff290 */ /* 0x000ff0000fffe03f */
        /* <DEDUP_REMOVED lines=20> */
[----:B------:R-:W3:Y:S01]  /*737d0*/  LDL.LU.64 R24, [R1+0xc790] ;  /* 0x00c7900001187983 */ /* 0x000ee20000300a00 */
[C---:B--2---:R-:W-:Y:S11]  /*737e0*/  HMMA.16816.F32 R8, R16.reuse, R26, R8 ;  /* 0x0000001a1008723c */ /* 0x044ff60000001808 */
[----:B------:R-:W-:Y:S11]  /*737f0*/  @!UPT UIADD3 URZ, URZ, URZ, URZ ;  /* 0x0000003f3f3ff290 */ /* 0x000ff6000fffe03f */
[----:B------:R-:W-:Y:S01]  /*73800*/  @!UPT UIADD3 URZ, URZ, URZ, URZ ;  /* 0x0000003f3f3ff290 */ /* 0x000fe2000fffe03f */
[----:B------:R-:W-:Y:S01]  /*73810*/  STL.64 [R1+0x5a0], R8 ;  /* 0x0005a00801007387 */ /* 0x000fe20000100a00 */
[----:B------:R0:W-:Y:S03]  /*73820*/  STL.64 [R1+0x5a8], R10 ;  /* 0x0005a80a01007387 */ /* 0x0001e60000100a00 */
[----:B0-----:R-:W4:Y:S01]  /*73830*/  LDL.LU.64 R10, [R1+0xc788] ;  /* 0x00c78800010a7983 */ /* 0x001f220000300a00 */
[----:B------:R-:W2:Y:S02]  /*73840*/  LDL.LU.64 R8, [R1+0xc780] ;  /* 0x00c7800001087983 */ /* 0x000ea40000300a00 */
[----:B------:R-:W-:Y:S02]  /*73850*/  IMAD.MOV.U32 R22, RZ, RZ, R28 ;  /* 0x000000ffff167224 */ /* 0x000fe400078e001c */
[----:B------:R-:W-:Y:S01]  /*73860*/  STL.64 [R1+0xc660], R26 ;  /* 0x00c6601a01007387 */ /* 0x000fe20000100a00 */
[----:B----4-:R-:W-:Y:S01]  /*73870*/  HMMA.16816.F32 R12, R16, R10, R12 ;  /* 0x0000000a100c723c */ /* 0x010fe2000000180c */
[----:B--2---:R-:W-:Y:S11]  /*73880*/  IMAD.MOV.U32 R23, RZ, RZ, R9 ;  /* 0x000000ffff177224 */ /* 0x004ff600078e0009 */
[----:B------:R-:W-:Y:S11]  /*73890*/  @!UPT UIADD3 URZ, URZ, URZ, URZ ;  /* 0x0000003f3f3ff290 */ /* 0x000ff6000fffe03f */
[----:B------:R-:W-:Y:S01]  /*738a0*/  STL.64 [R1+0x590], R12 ;  /* 0x0005900c01007387 */ /* 0x000fe20000100a00 */
[----:B------:R-:W-:Y:S02]  /*738b0*/  STL.64 [R1+0x598], R14 ;  /* 0x0005980e01007387 */ /* 0x000fe40000100a00 */
[----:B------:R0:W-:Y:S02]  /*738c0*/  STL.64 [R1+0xc6e8], R22 ;  /* 0x00c6e81601007387 */ /* 0x0001e40000100a00 */
[----:B0-----:R-:W2:Y:S04]  /*738d0*/  LDL.64 R22, [R1+0x78] ;  /* 0x0000780001167983 */ /* 0x001ea80000100a00 */
[----:B--2---:R-:W-:Y:S01]  /*738e0*/  STL.64 [R1+0xc700], R22 ;  /* 0x00c7001601007387 */ /* 0x004fe20000100a00 */
[----:B------:R-:W-:Y:S02]  /*738f0*/  STL.64 [R1+0xc680], R10 ;  /* 0x00c6800a01007387 */ /* 0x000fe40000100a00 */
[----:B------:R0:W-:Y:S02]  /*73900*/  STL [R1+0xc678], R8 ;  /* 0x00c6780801007387 */ /* 0x0001e40000100800 */
[----:B0-----:R-:W2:Y:S01]  /*73910*/  LDL.LU R8, [R1+0xc40] ;  /* 0x000c400001087983 */ /* 0x001ea20000300800 */
[----:B------:R-:W2:Y:S02]  /*73920*/  LDL.LU R9, [R1+0xc44] ;  /* 0x000c440001097983 */ /* 0x000ea40000300800 */
[----:B------:R-:W4:Y:S02]  /*73930*/  LDL.LU R10, [R1+0xc48] ;  /* 0x000c4800010a7983 */ /* 0x000f240000300800 */
[----:B------:R-:W4:Y:S01]  /*73940*/  LDL.LU R11, [R1+0xc4c] ;  /* 0x000c4c00010b7983 */ /* 0x000f220000300800 */
[----:B------:R-:W2:Y:S04]  /*73950*/  LDL.64 R22, [R1+0x88] ;  /* 0x0000880001167983 */ /* 0x000ea80000100a00 */
[----:B--2---:R0:W-:Y:S04]  /*73960*/  STL.64 [R1+0xc718], R22 ;  /* 0x00c7181601007387 */ /* 0x0041e80000100a00 */
[----:B0-----:R-:W2:Y:S04]  /*73970*/  LDL.64 R22, [R1+0x98] ;  /* 0x0000980001167983 */ /* 0x001ea80000100a00 */
[----:B--2---:R-:W-:Y:S01]  /*73980*/  STL.64 [R1+0xc730], R22 ;  /* 0x00c7301601007387 */ /* 0x004fe20000100a00 */
[----:B----4-:R-:W-:Y:S02]  /*73990*/  STL.64 [R1+0xc6e0], R10 ;  /* 0x00c6e00a01007387 */ /* 0x010fe40000100a00 */
[----:B------:R0:W-:Y:S02]  /*739a0*/  STL.64 [R1+0xc6d8], R8 ;  /* 0x00c6d80801007387 */ /* 0x0001e40000100a00 */
[----:B0-----:R-:W2:Y:S01]  /*739b0*/  LDL.LU R8, [R1+0xc50] ;  /* 0x000c500001087983 */ /* 0x001ea20000300800 */
[----:B------:R-:W2:Y:S02]  /*739c0*/  LDL.LU R9, [R1+0xc54] ;  /* 0x000c540001097983 */ /* 0x000ea40000300800 */
[----:B------:R-:W4:Y:S02]  /*739d0*/  LDL.LU R10, [R1+0xc58] ;  /* 0x000c5800010a7983 */ /* 0x000f240000300800 */
[----:B------:R-:W4:Y:S02]  /*739e0*/  LDL.LU R11, [R1+0xc5c] ;  /* 0x000c5c00010b7983 */ /* 0x000f240000300800 */
[----:B---3--:R-:W-:-:S02]  /*739f0*/  IMAD.MOV.U32 R22, RZ, RZ, R25 ;  /* 0x000000ffff167224 */ /* 0x008fc400078e0019 */
[----:B------:R-:W-:-:S05]  /*73a00*/  IMAD.MOV.U32 R23, RZ, RZ, R24 ;  /* 0x000000ffff177224 */ /* 0x000fca00078e0018 */
[----:B------:R0:W-:Y:S02]  /*73a10*/  STL.64 [R1+0xc748], R22 ;  /* 0x00c7481601007387 */ /* 0x0001e40000100a00 */
[----:B0-----:R-:W-:Y:S02]  /*73a20*/  IMAD.MOV.U32 R22, RZ, RZ, R21 ;  /* 0x000000ffff167224 */ /* 0x001fe400078e0015 */
[----:B------:R-:W-:-:S05]  /*73a30*/  IMAD.MOV.U32 R23, RZ, RZ, R20 ;  /* 0x000000ffff177224 */ /* 0x000fca00078e0014 */
[----:B------:R-:W-:Y:S04]  /*73a40*/  STL.64 [R1+0xc760], R22 ;  /* 0x00c7601601007387 */ /* 0x000fe80000100a00 */
[----:B----4-:R-:W-:Y:S01]  /*73a50*/  STL.64 [R1+0xc6f8], R10 ;  /* 0x00c6f80a01007387 */ /* 0x010fe20000100a00 */
[----:B--2---:R0:W-:Y:S03]  /*73a60*/  STL.64 [R1+0xc6f0], R8 ;  /* 0x00c6f00801007387 */ /* 0x0041e60000100a00 */
[----:B0-----:R-:W2:Y:S01]  /*73a70*/  LDL.LU R8, [R1+0xc60] ;  /* 0x000c600001087983 */ /* 0x001ea20000300800 */
[----:B------:R-:W2:Y:S02]  /*73a80*/  LDL.LU R9, [R1+0xc64] ;  /* 0x000c640001097983 */ /* 0x000ea40000300800 */
[----:B------:R-:W3:Y:S02]  /*73a90*/  LDL.LU R10, [R1+0xc68] ;  /* 0x000c6800010a7983 */ /* 0x000ee40000300800 */
[----:B------:R-:W3:Y:S02]  /*73aa0*/  LDL.LU R11, [R1+0xc6c] ;  /* 0x000c6c00010b7983 */ /* 0x000ee40000300800 */
[----:B------:R-:W-:-:S02]  /*73ab0*/  IMAD.MOV.U32 R22, RZ, RZ, R2 ;  /* 0x000000ffff167224 */ /* 0x000fc400078e0002 */
[----:B------:R-:W-:Y:S01]  /*73ac0*/  IMAD.MOV.U32 R23, RZ, RZ, R0 ;  /* 0x000000ffff177224 */ /* 0x000fe200078e0000 */
[----:B------:R-:W4:Y:S01]  /*73ad0*/  LDL.LU R12, [R1+0x580] ;  /* 0x00058000010c7983 */ /* 0x000f220000300800 */
[----:B------:R-:W4:Y:S02]  /*73ae0*/  LDL.LU R13, [R1+0x584] ;  /* 0x00058400010d7983 */ /* 0x000f240000300800 */
[----:B------:R-:W4:Y:S02]  /*73af0*/  LDL.LU R14, [R1+0x588] ;  /* 0x00058800010e7983 */ /* 0x000f240000300800 */
[----:B------:R-:W4:Y:S01]  /*73b00*/  LDL.LU R15, [R1+0x58c] ;  /* 0x00058c00010f7983 */ /* 0x000f220000300800 */
[----:B------:R-:W-:Y:S04]  /*73b10*/  STL.64 [R1+0xc778], R22 ;  /* 0x00c7781601007387 */ /* 0x000fe80000100a00 */
[----:B---3--:R-:W-:Y:S01]  /*73b20*/  STL.64 [R1+0xc710], R10 ;  /* 0x00c7100a01007387 */ /* 0x008fe20000100a00 */
[----:B--2---:R0:W-:Y:S03]  /*73b30*/  STL.64 [R1+0xc708], R8 ;  /* 0x00c7080801007387 */ /* 0x0041e60000100a00 */
[----:B0-----:R-:W2:Y:S01]  /*73b40*/  LDL.LU R8, [R1+0xc70] ;  /* 0x000c700001087983 */ /* 0x001ea20000300800 */
[----:B------:R-:W2:Y:S02]  /*73b50*/  LDL.LU R9, [R1+0xc74] ;  /* 0x000c740001097983 */ /* 0x000ea40000300800 */
[----:B------:R-:W3:Y:S02]  /*73b60*/  LDL.LU R10, [R1+0xc78] ;  /* 0x000c7800010a7983 */ /* 0x000ee40000300800 */
[----:B------:R-:W3:Y:S01]  /*73b70*/  LDL.LU R11, [R1+0xc7c] ;  /* 0x000c7c00010b7983 */ /* 0x000ee20000300800 */
[----:B------:R-:W2:Y:S01]  /*73b80*/  LDL.LU R24, [R1+0xcc0] ;  /* 0x000cc00001187983 */ /* 0x000ea20000300800 */
[----:B------:R-:W4:Y:S02]  /*73b90*/  LDL.LU R25, [R1+0xcc4] ;  /* 0x000cc40001197983 */ /* 0x000f240000300800 */
[----:B------:R-:W4:Y:S02]  /*73ba0*/  LDL.LU R26, [R1+0xcc8] ;  /* 0x000cc800011a7983 */ /* 0x000f240000300800 */
[----:B------:R-:W4:Y:S01]  /*73bb0*/  LDL.LU R27, [R1+0xccc] ;  /* 0x000ccc00011b7983 */ /* 0x000f220000300800 */
[----:B------:R-:W4:Y:S04]  /*73bc0*/  LDL.64 R22, [R1+0x38] ;  /* 0x0000380001167983 */ /* 0x000f280000100a00 */
[----:B---3--:R-:W-:Y:S01]  /*73bd0*/  STL.64 [R1+0xc728], R10 ;  /* 0x00c7280a01007387 */ /* 0x008fe20000100a00 */
[----:B--2---:R0:W-:Y:S03]  /*73be0*/  STL.64 [R1+0xc720], R8 ;  /* 0x00c7200801007387 */ /* 0x0041e60000100a00 */
[----:B0-----:R-:W2:Y:S01]  /*73bf0*/  LDL.LU R8, [R1+0xc80] ;  /* 0x000c800001087983 */ /* 0x001ea20000300800 */
[----:B------:R-:W2:Y:S02]  /*73c00*/  LDL.LU R9, [R1+0xc84] ;  /* 0x000c840001097983 */ /* 0x000ea40000300800 */
[----:B------:R-:W3:Y:S02]  /*73c10*/  LDL.LU R10, [R1+0xc88] ;  /* 0x000c8800010a7983 */ /* 0x000ee40000300800 */
[----:B------:R-:W3:Y:S02]  /*73c20*/  LDL.LU R11, [R1+0xc8c] ;  /* 0x000c8c00010b7983 */ /* 0x000ee40000300800 */
[----:B---3--:R-:W-:Y:S01]  /*73c30*/  STL.64 [R1+0xc740], R10 ;  /* 0x00c7400a01007387 */ /* 0x008fe20000100a00 */
[----:B--2---:R0:W-:Y:S03]  /*73c40*/  STL.64 [R1+0xc738], R8 ;  /* 0x00c7380801007387 */ /* 0x0041e60000100a00 */
[----:B0-----:R-:W2:Y:S01]  /*73c50*/  LDL.LU R8, [R1+0xc90] ;  /* 0x000c900001087983 */ /* 0x001ea20000300800 */
[----:B------:R-:W2:Y:S02]  /*73c60*/  LDL.LU R9, [R1+0xc94] ;  /* 0x000c940001097983 */ /* 0x000ea40000300800 */
[----:B------:R-:W3:Y:S02]  /*73c70*/  LDL.LU R10, [R1+0xc98] ;  /* 0x000c9800010a7983 */ /* 0x000ee40000300800 */
[----:B------:R-:W3:Y:S01]  /*73c80*/  LDL.LU R11, [R1+0xc9c] ;  /* 0x000c9c00010b7983 */ /* 0x000ee20000300800 */
[C---:B----4-:R-:W-:Y:S01]  /*73c90*/  HMMA.16816.F32 R12, R16.reuse, R6, R12 ;  /* 0x00000006100c723c */ /* 0x050fe2000000180c */
[----:B---3--:R-:W-:Y:S01]  /*73ca0*/  STL.64 [R1+0xc758], R10 ;  /* 0x00c7580a01007387 */ /* 0x008fe20000100a00 */
[----:B--2---:R0:W-:Y:S03]  /*73cb0*/  STL.64 [R1+0xc750], R8 ;  /* 0x00c7500801007387 */ /* 0x0041e60000100a00 */
[----:B0-----:R-:W2:Y:S01]  /*73cc0*/  LDL.LU R8, [R1+0xca0] ;  /* 0x000ca00001087983 */ /* 0x001ea20000300800 */
[----:B------:R-:W2:Y:S02]  /*73cd0*/  LDL.LU R9, [R1+0xca4] ;  /* 0x000ca40001097983 */ /* 0x000ea40000300800 */
[----:B------:R-:W3:Y:S02]  /*73ce0*/  LDL.LU R10, [R1+0xca8] ;  /* 0x000ca800010a7983 */ /* 0x000ee40000300800 */
[----:B------:R-:W3:Y:S01]  /*73cf0*/  LDL.LU R11, [R1+0xcac] ;  /* 0x000cac00010b7983 */ /* 0x000ee20000300800 */
[----:B------:R-:W-:Y:S01]  /*73d00*/  HMMA.16816.F32 R24, R16, R22, R24 ;  /* 0x000000161018723c */ /* 0x000fe20000001818 */
[----:B---3--:R-:W-:Y:S01]  /*73d10*/  STL.64 [R1+0xc770], R10 ;  /* 0x00c7700a01007387 */ /* 0x008fe20000100a00 */
[----:B--2---:R0:W-:Y:S03]  /*73d20*/  STL.64 [R1+0xc768], R8 ;  /* 0x00c7680801007387 */ /* 0x0041e60000100a00 */
[----:B0-----:R-:W2:Y:S01]  /*73d30*/  LDL.LU R8, [R1+0xcb0] ;  /* 0x000cb00001087983 */ /* 0x001ea20000300800 */
[----:B------:R-:W2:Y:S02]  /*73d40*/  LDL.LU R9, [R1+0xcb4] ;  /* 0x000cb40001097983 */ /* 0x000ea40000300800 */
[----:B------:R-:W2:Y:S02]  /*73d50*/  LDL.LU R10, [R1+0xcb8] ;  /* 0x000cb800010a7983 */ /* 0x000ea40000300800 */
[----:B------:R-:W2:Y:S02]  /*73d60*/  LDL.LU R11, [R1+0xcbc] ;  /* 0x000cbc00010b7983 */ /* 0x000ea40000300800 */
[----:B------:R-:W-:Y:S01]  /*73d70*/  STL.64 [R1+0x580], R12 ;  /* 0x0005800c01007387 */ /* 0x000fe20000100a00 */
[----:B------:R-:W-:Y:S02]  /*73d80*/  STL.64 [R1+0x588], R14 ;  /* 0x0005880e01007387 */ /* 0x000fe40000100a00 */
[----:B------:R-:W0:Y:S04]  /*73d90*/  LDSM.16.MT88.4 R12, [R5+0x4280] ;  /* 0x00428000050c783b */ /* 0x000e280000004200 */
[----:B------:R-:W-:Y:S01]  /*73da0*/  STL.64 [R1+0xc6a8], R6 ;  /* 0x00c6a80601007387 */ /* 0x000fe20000100a00 */
[----:B------:R-:W-:Y:S04]  /*73db0*/  STL [R1+0xc6a0], R5 ;  /* 0x00c6a00501007387 */ /* 0x000fe80000100800 */
[----:B0-----:R0:W-:Y:S01]  /*73dc0*/  STL.64 [R1+0xc580], R14 ;  /* 0x00c5800e01007387 */ /* 0x0011e20000100a00 */
[----:B------:R-:W-:Y:S03]  /*73dd0*/  STL.64 [R1+0xc578], R12 ;  /* 0x00c5780c01007387 */ /* 0x000fe60000100a00 */
[----:B0-----:R-:W3:Y:S01]  /*73de0*/  LDL.64 R14, [R1+0x58] ;  /* 0x00005800010e7983 */ /* 0x001ee20000100a00 */
[----:B------:R0:W-:Y:S02]  /*73df0*/  STL.64 [R1+0xfa0], R24 ;  /* 0x000fa01801007387 */ /* 0x0001e40000100a00 */
[----:B------:R-:W-:Y:S02]  /*73e00*/  STL.64 [R1+0xfa8], R26 ;  /* 0x000fa81a01007387 */ /* 0x000fe40000100a00 */
[----:B0-----:R-:W-:-:S02]  /*73e10*/  IMAD.MOV.U32 R25, RZ, RZ, R22 ;  /* 0x000000ffff197224 */ /* 0x001fc400078e0016 */
[----:B------:R-:W-:Y:S02]  /*73e20*/  IMAD.MOV.U32 R24, RZ, RZ, R23 ;  /* 0x000000ffff187224 */ /* 0x000fe400078e0017 */
[----:B------:R-:W2:Y:S02]  /*73e30*/  LDL.LU.64 R22, [R1+0xc778] ;  /* 0x00c7780001167983 */ /* 0x000ea40000300a00 */
        /* <DEDUP_REMOVED lines=21> */
[C---:B--2---:R-:W-:Y:S01]  /*73f90*/  HMMA.16816.F32 R8, R16.reuse, R22, R8 ;  /* 0x000000161008723c */ /* 0x044fe20000001808 */
[----:B------:R-:W-:Y:S02]  /*73fa0*/  IMAD.MOV.U32 R2, RZ, RZ, R22 ;  /* 0x000000ffff027224 */ /* 0x000fe400078e0016 */
[----:B------:R-:W-:Y:S11]  /*73fb0*/  IMAD.MOV.U32 R0, RZ, RZ, R23 ;  /* 0x000000ffff007224 */ /* 0x000ff600078e0017 */
[----:B------:R-:W-:Y:S09]  /*73fc0*/  @!UPT UIADD3 URZ, URZ, URZ, URZ ;  /* 0x0000003f3f3ff290 */ /* 0x000ff2000fffe03f */
[----:B------:R-:W-:Y:S01]  /*73fd0*/  STL.64 [R1+0xc90], R8 ;  /* 0x000c900801007387 */ /* 0x000fe20000100a00 */
[----:B------:R0:W-:Y:S03]  /*73fe0*/  STL.64 [R1+0xc98], R10 ;  /* 0x000c980a01007387 */ /* 0x0001e60000100a00 */
[----:B0-----:R-:W2:Y:S01]  /*73ff0*/  LDL.LU.64 R10, [R1+0xc728] ;  /* 0x00c72800010a7983 */ /* 0x001ea20000300a00 */
[----:B------:R-:W2:Y:S02]  /*74000*/  LDL.LU.64 R8, [R1+0xc720] ;  /* 0x00c7200001087983 */ /* 0x000ea40000300a00 */
[----:B------:R-:W2:Y:S02]  /*74010*/  LDL.LU.64 R22, [R1+0xc718] ;  /* 0x00c7180001167983 */ /* 0x000ea40000300a00 */
[----:B------:R-:W-:Y:S01]  /*74020*/  STL [R1+0xc63c], R0 ;  /* 0x00c63c0001007387 */ /* 0x000fe20000100800 */
[----:B------:R-:W-:Y:S01]  /*74030*/  STL [R1+0xc638], R2 ;  /* 0x00c6380201007387 */ /* 0x000fe20000100800 */
        /* <DEDUP_REMOVED lines=8> */
[----:B------:R-:W2:Y:S02]  /*740c0*/  LDL.LU.64 R22, [R1+0xc700] ;  /* 0x00c7000001167983 */ /* 0x000ea40000300a00 */
        /* <DEDUP_REMOVED lines=9> */
[C---:B--2---:R-:W-:Y:S01]  /*74160*/  HMMA.16816.F32 R20, R16.reuse, R22, R8 ;  /* 0x000000161014723c */ /* 0x044fe20000001808 */
[----:B------:R-:W3:Y:S01]  /*74170*/  LDL.LU.64 R10, [R1+0xc6e0] ;  /* 0x00c6e000010a7983 */ /* 0x000ee20000300a00 */
[----:B------:R-:W3:Y:S11]  /*74180*/  LDL.LU.64 R8, [R1+0xc6d8] ;  /* 0x00c6d80001087983 */ /* 0x000ef60000300a00 */
[----:B------:R-:W-:Y:S10]  /*74190*/  @!UPT UIADD3 URZ, URZ, URZ, URZ ;  /* 0x0000003f3f3ff290 */ /* 0x000ff4000fffe03f */
[----:B------:R-:W-:Y:S01]  /*741a0*/  STL.64 [R1+0xc60], R20 ;  /* 0x000c601401007387 */ /* 0x000fe20000100a00 */
[----:B------:R0:W-:Y:S03]  /*741b0*/  STL.64 [R1+0xc68], R22 ;  /* 0x000c681601007387 */ /* 0x0001e60000100a00 */
[----:B0-----:R-:W2:Y:S01]  /*741c0*/  LDL.LU.64 R22, [R1+0xc6d0] ;  /* 0x00c6d00001167983 */ /* 0x001ea20000300a00 */
[----:B---3--:R-:W-:Y:S11]  /*741d0*/  HMMA.16816.F32 R8, R16, R14, R8 ;  /* 0x0000000e1008723c */ /* 0x008ff60000001808 */
[----:B------:R-:W-:Y:S11]  /*741e0*/  @!UPT UIADD3 URZ, URZ, URZ, URZ ;  /* 0x0000003f3f3ff290 */ /* 0x000ff6000fffe03f */
[----:B------:R-:W-:Y:S01]  /*741f0*/  @!UPT UIADD3 URZ, URZ, URZ, URZ ;  /* 0x0000003f3f3ff290 */ /* 0x000fe2000fffe03f */
[----:B------:R-:W-:Y:S01]  /*74200*/  STL.64 [R1+0xc50], R8 ;  /* 0x000c500801007387 */ /* 0x000fe20000100a00 */
[----:B------:R0:W-:Y:S03]  /*74210*/  STL.64 [R1+0xc58], R10 ;  /* 0x000c580a01007387 */ /* 0x0001e60000100a00 */
[----:B0-----:R-:W3:Y:S01]  /*74220*/  LDL.64 R10, [R1+0x18] ;  /* 0x00001800010a7983 */ /* 0x001ee20000100a00 */
[----:B------:R-:W-:-:S03]  /*74230*/  IMAD.MOV.U32 R26, RZ, RZ, R4 ;  /* 0x000000ffff1a7224 */ /* 0x000fc600078e0004 */
[----:B---3--:R-:W-:Y:S01]  /*74240*/  STL.64 [R1+0xc698], R10 ;  /* 0x00c6980a01007387 */ /* 0x008fe20000100a00 */
[----:B------:R-:W3:Y:S02]  /*74250*/  LDL.LU R4, [R1+0x470] ;  /* 0x0004700001047983 */ /* 0x000ee40000300800 */
[----:B------:R-:W3:Y:S02]  /*74260*/  LDL.LU R5, [R1+0x474] ;  /* 0x0004740001057983 */ /* 0x000ee40000300800 */
[----:B------:R-:W4:Y:S01]  /*74270*/  LDL.LU R6, [R1+0x478] ;  /* 0x0004780001067983 */ /* 0x000f220000300800 */
[----:B------:R-:W4:Y:S04]  /*74280*/  LDL.LU R7, [R1+0x47c] ;  /* 0x00047c0001077983 */ /* 0x000f280000300800 */
[----:B----4-:R-:W-:Y:S01]  /*74290*/  STL.64 [R1+0xc6c8], R6 ;  /* 0x00c6c80601007387 */ /* 0x010fe20000100a00 */
[----:B---3--:R0:W-:Y:S03]  /*742a0*/  STL.64 [R1+0xc6c0], R4 ;  /* 0x00c6c00401007387 */ /* 0x0081e60000100a00 */
[----:B0-----:R-:W3:Y:S01]  /*742b0*/  LDL.LU R4, [R1+0x570] ;  /* 0x0005700001047983 */ /* 0x001ee20000300800 */
[----:B------:R-:W3:Y:S02]  /*742c0*/  LDL.LU R5, [R1+0x574] ;  /* 0x0005740001057983 */ /* 0x000ee40000300800 */
[----:B------:R-:W3:Y:S02]  /*742d0*/  LDL.LU R6, [R1+0x578] ;  /* 0x0005780001067983 */ /* 0x000ee40000300800 */
[----:B------:R-:W3:Y:S02]  /*742e0*/  LDL.LU R7, [R1+0x57c] ;  /* 0x00057c0001077983 */ /* 0x000ee40000300800 */
[----:B------:R-:W-:Y:S01]  /*742f0*/  IMAD.MOV.U32 R27, RZ, RZ, R3 ;  /* 0x000000ffff1b7224 */ /* 0x000fe200078e0003 */
[----:B------:R-:W4:Y:S04]  /*74300*/  LDL.64 R10, [R1+0x28] ;  /* 0x00002800010a7983 */ /* 0x000f280000100a00 */
[----:B------:R-:W-:Y:S01]  /*74310*/  STL.64 [R1+0xc690], R26 ;  /* 0x00c6901a01007387 */ /* 0x000fe20000100a00 */
[----:B------:R0:W-:Y:S02]  /*74320*/  STL.64 [R1+0xc688], R24 ;  /* 0x00c6881801007387 */ /* 0x0001e40000100a00 */
[----:B--2---:R-:W-:-:S02]  /*74330*/  IMAD.MOV.U32 R0, RZ, RZ, R22 ;  /* 0x000000ffff007224 */ /* 0x004fc400078e0016 */
[----:B------:R-:W-:Y:S01]  /*74340*/  IMAD.MOV.U32 R2, RZ, RZ, R23 ;  /* 0x000000ffff027224 */ /* 0x000fe200078e0017 */
[----:B0-----:R-:W2:Y:S01]  /*74350*/  LDL.LU R24, [R1+0x460] ;  /* 0x0004600001187983 */ /* 0x001ea20000300800 */
[----:B------:R-:W2:Y:S02]  /*74360*/  LDL.LU R25, [R1+0x464] ;  /* 0x0004640001197983 */ /* 0x000ea40000300800 */
[----:B------:R-:W2:Y:S02]  /*74370*/  LDL.LU R26, [R1+0x468] ;  /* 0x00046800011a7983 */ /* 0x000ea40000300800 */
[----:B------:R-:W2:Y:S01]  /*74380*/  LDL.LU R27, [R1+0x46c] ;  /* 0x00046c00011b7983 */ /* 0x000ea20000300800 */
[----:B------:R-:W-:Y:S01]  /*74390*/  STL.64 [R1+0xc590], R14 ;  /* 0x00c5900e01007387 */ /* 0x000fe20000100a00 */
[----:B---3--:R-:W-:Y:S03]  /*743a0*/  HMMA.16816.F32 R16, R16, R22, R4 ;  /* 0x000000161010723c */ /* 0x008fe60000001804 */
[----:B------:R-:W4:Y:S01]  /*743b0*/  LDL.LU.64 R6, [R1+0xc6c8] ;  /* 0x00c6c80001067983 */ /* 0x000f220000300a00 */
[----:B------:R-:W4:Y:S11]  /*743c0*/  LDL.LU.64 R4, [R1+0xc6c0] ;  /* 0x00c6c00001047983 */ /* 0x000f360000300a00 */
[----:B------:R-:W-:Y:S08]  /*743d0*/  @!UPT UIADD3 URZ, URZ, URZ, URZ ;  /* 0x0000003f3f3ff290 */ /* 0x000ff0000fffe03f */
[----:B------:R0:W-:Y:S01]  /*743e0*/  STL.64 [R1+0x570], R16 ;  /* 0x0005701001007387 */ /* 0x0001e20000100a00 */
[----:B------:R1:W-:Y:S02]  /*743f0*/  STL.64 [R1+0x578], R18 ;  /* 0x0005781201007387 */ /* 0x0003e40000100a00 */
[----:B------:R-:W4:Y:S02]  /*74400*/  LDL.LU.64 R22, [R1+0xc6b8] ;  /* 0x00c6b80001167983 */ /* 0x000f240000300a00 */
[----:B------:R-:W4:Y:S01]  /*74410*/  LDL.LU.64 R20, [R1+0xc6b0] ;  /* 0x00c6b00001147983 */ /* 0x000f220000300a00 */
[----:B0-----:R-:W3:Y:S01]  /*74420*/  LDL.LU R16, [R1+0x420] ;  /* 0x0004200001107983 */ /* 0x001ee20000300800 */
[----:B------:R-:W3:Y:S02]  /*74430*/  LDL.LU R17, [R1+0x424] ;  /* 0x0004240001117983 */ /* 0x000ee40000300800 */
[----:B-1----:R-:W2:Y:S02]  /*74440*/  LDL.LU R18, [R1+0x428] ;  /* 0x0004280001127983 */ /* 0x002ea40000300800 */
[----:B------:R-:W2:Y:S02]  /*74450*/  LDL.LU R19, [R1+0x42c] ;  /* 0x00042c0001137983 */ /* 0x000ea40000300800 */
[----:B--2---:R-:W-:Y:S01]  /*74460*/  STL.64 [R1+0xc648], R18 ;  /* 0x00c6481201007387 */ /* 0x004fe20000100a00 */
[----:B---3--:R0:W-:Y:S03]  /*74470*/  STL.64 [R1+0xc640], R16 ;  /* 0x00c6401001007387 */ /* 0x0081e60000100a00 */
        /* <DEDUP_REMOVED lines=10> */
[----:B------:R-:W3:Y:S02]  /*74520*/  LDL.LU R19, [R1+0x44c] ;  /* 0x00044c0001137983 */ /* 0x000ee40000300800 */
[----:B------:R-:W-:Y:S01]  /*74530*/  IMAD.MOV.U32 R3, RZ, RZ, R11 ;  /* 0x000000ffff037224 */ /* 0x000fe200078e000b */
[----:B---3--:R-:W-:Y:S01]  /*74540*/  STL.64 [R1+0xc670], R18 ;  /* 0x00c6701201007387 */ /* 0x008fe20000100a00 */
[----:B--2---:R0:W-:Y:S03]  /*74550*/  STL.64 [R1+0xc668], R16 ;  /* 0x00c6681001007387 */ /* 0x0041e60000100a00 */
[----:B0-----:R-:W2:Y:S01]  /*74560*/  LDL.LU R16, [R1+0x450] ;  /* 0x0004500001107983 */ /* 0x001ea20000300800 */
[----:B------:R-:W2:Y:S02]  /*74570*/  LDL.LU R17, [R1+0x454] ;  /* 0x0004540001117983 */ /* 0x000ea40000300800 */
[----:B------:R-:W2:Y:S02]  /*74580*/  LDL.LU R18, [R1+0x458] ;  /* 0x0004580001127983 */ /* 0x000ea40000300800 */
[----:B------:R-:W2:Y:S01]  /*74590*/  LDL.LU R19, [R1+0x45c] ;  /* 0x00045c0001137983 */ /* 0x000ea20000300800 */
[----:B------:R0:W-:Y:S01]  /*745a0*/  STL.64 [R1+0x470], R4 ;  /* 0x0004700401007387 */ /* 0x0001e20000100a00 */
[----:B------:R1:W-:Y:S02]  /*745b0*/  STL.64 [R1+0x478], R6 ;  /* 0x0004780601007387 */ /* 0x0003e40000100a00 */
[----:B0-----:R-:W-:Y:S01]  /*745c0*/  IMAD.MOV.U32 R4, RZ, RZ, R10 ;  /* 0x000000ffff047224 */ /* 0x001fe200078e000a */
[----:B-1----:R-:W3:Y:S01]  /*745d0*/  LDL.LU.64 R6, [R1+0xc6a8] ;  /* 0x00c6a80001067983 */ /* 0x002ee20000300a00 */
[----:B------:R-:W4:Y:S02]  /*745e0*/  LDL.LU R5, [R1+0xc6a0] ;  /* 0x00c6a00001057983 */ /* 0x000f240000300800 */
[----:B------:R-:W2:Y:S02]  /*745f0*/  LDL.LU.64 R10, [R1+0xc698] ;  /* 0x00c69800010a7983 */ /* 0x000ea40000300a00 */
[----:B--2---:R-:W-:Y:S11]  /*74600*/  HMMA.16816.F32 R24, R20, R10, R24 ;  /* 0x0000000a1418723c */ /* 0x004ff60000001818 */
[----:B------:R-:W-:Y:S11]  /*74610*/  @!UPT UIADD3 URZ, URZ, URZ, URZ ;  /* 0x0000003f3f3ff290 */ /* 0x000ff6000fffe03f */
[----:B------:R-:W-:Y:S01]  /*74620*/  @!UPT UIADD3 URZ, URZ, URZ, URZ ;  /* 0x0000003f3f3ff290 */ /* 0x000fe2000fffe03f */
[----:B------:R-:W-:Y:S01]  /*74630*/  STL.64 [R1+0x460], R24 ;  /* 0x0004601801007387 */ /* 0x000fe20000100a00 */
[----:B------:R0:W-:Y:S03]  /*74640*/  STL.64 [R1+0x468], R26 ;  /* 0x0004681a01007387 */ /* 0x0001e60000100a00 */
[----:B0-----:R-:W2:Y:S01]  /*74650*/  LDL.LU.64 R26, [R1+0xc690] ;  /* 0x00c69000011a7983 */ /* 0x001ea20000300a00 */
[----:B------:R-:W2:Y:S02]  /*74660*/  LDL.LU.64 R24, [R1+0xc688] ;  /* 0x00c6880001187983 */ /* 0x000ea40000300a00 */
[----:B------:R-:W-:Y:S02]  /*74670*/  IMAD.MOV.U32 R14, RZ, RZ, R10 ;  /* 0x000000ffff0e7224 */ /* 0x000fe400078e000a */
[----:B------:R-:W-:Y:S02]  /*74680*/  IMAD.MOV.U32 R9, RZ, RZ, R11 ;  /* 0x000000ffff097224 */ /* 0x000fe400078e000b */
[----:B------:R-:W3:Y:S01]  /*74690*/  LDL.LU.64 R10, [R1+0xc680] ;  /* 0x00c68000010a7983 */ /* 0x000ee20000300a00 */
[----:B------:R-:W3:Y:S02]  /*746a0*/  LDL.LU R8, [R1+0xc678] ;  /* 0x00c6780001087983 */ /* 0x000ee40000300800 */
[----:B------:R2:W-:Y:S02]  /*746b0*/  STL [R1+0xc620], R14 ;  /* 0x00c6200e01007387 */ /* 0x0005e40000100800 */
[----:B------:R-:W-:Y:S02]  /*746c0*/  STL.64 [R1+0xc618], R12 ;  /* 0x00c6180c01007387 */ /* 0x000fe40000100a00 */
[----:B--2---:R-:W-:-:S02]  /*746d0*/  IMAD.MOV.U32 R14, RZ, RZ, R25 ;  /* 0x000000ffff0e7224 */ /* 0x004fc400078e0019 */
[----:B------:R-:W-:Y:S02]  /*746e0*/  IMAD.MOV.U32 R15, RZ, RZ, R24 ;  /* 0x000000ffff0f7224 */ /* 0x000fe400078e0018 */
[C---:B------:R-:W-:Y:S01]  /*746f0*/  HMMA.16816.F32 R24, R20.reuse, R26, R16 ;  /* 0x0000001a1418723c */ /* 0x040fe20000001810 */
        /* <DEDUP_REMOVED lines=11> */
[----:B0-----:R-:W3:Y:S01]  /*747b0*/  LDL.LU.64 R18, [R1+0xc658] ;  /* 0x00c6580001127983 */ /* 0x001ee20000300a00 */
[----:B------:R-:W3:Y:S02]  /*747c0*/  LDL.LU.64 R16, [R1+0xc650] ;  /* 0x00c6500001107983 */ /* 0x000ee40000300a00 */
[----:B------:R0:W-:Y:S02]  /*747d0*/  STL [R1+0xc544], R26 ;  /* 0x00c5441a01007387 */ /* 0x0001e40000100800 */
[----:B------:R1:W-:Y:S01]  /*747e0*/  STL [R1+0xc540], R27 ;  /* 0x00c5401b01007387 */ /* 0x0003e20000100800 */
[----:B------:R-:W2:Y:S01]  /*747f0*/  LDL.LU R24, [R1+0xc10] ;  /* 0x000c100001187983 */ /* 0x000ea20000300800 */
[----:B------:R-:W2:Y:S03]  /*74800*/  LDL.LU R25, [R1+0xc14] ;  /* 0x000c140001197983 */ /* 0x000ea60000300800 */
[----:B0-----:R-:W2:Y:S01]  /*74810*/  LDL.LU R26, [R1+0xc18] ;  /* 0x000c1800011a7983 */ /* 0x001ea20000300800 */
[----:B-1----:R-:W2:Y:S01]  /*74820*/  LDL.LU R27, [R1+0xc1c] ;  /* 0x000c1c00011b7983 */ /* 0x002ea20000300800 */
[C---:B---3--:R-:W-:Y:S02]  /*74830*/  HMMA.16816.F32 R16, R20.reuse, R10, R16 ;  /* 0x0000000a1410723c */ /* 0x048fe40000001810 */
[----:B--2---:R-:W-:Y:S01]  /*74840*/  STL.64 [R1+0xc630], R26 ;  /* 0x00c6301a01007387 */ /* 0x004fe20000100a00 */
[----:B------:R0:W-:Y:S03]  /*74850*/  STL.64 [R1+0xc628], R24 ;  /* 0x00c6281801007387 */ /* 0x0001e60000100a00 */
[----:B0-----:R-:W2:Y:S01]  /*74860*/  LDL.LU R24, [R1+0xc20] ;  /* 0x000c200001187983 */ /* 0x001ea20000300800 */
[----:B------:R-:W2:Y:S02]  /*74870*/  LDL.LU R25, [R1+0xc24] ;  /* 0x000c240001197983 */ /* 0x000ea40000300800 */
[----:B------:R-:W2:Y:S02]  /*74880*/  LDL.LU R26, [R1+0xc28] ;  /* 0x000c2800011a7983 */ /* 0x000ea40000300800 */
[----:B------:R-:W2:Y:S11]  /*74890*/  LDL.LU R27, [R1+0xc2c] ;  /* 0x000c2c00011b7983 */ /* 0x000eb60000300800 */
[----:B------:R-:W-:Y:S01]  /*748a0*/  @!UPT UIADD3 URZ, URZ, URZ, URZ ;  /* 0x0000003f3f3ff290 */ /* 0x000fe2000fffe03f */
[----:B------:R-:W-:Y:S01]  /*748b0*/  STL.64 [R1+0x430], R16 ;  /* 0x0004301001007387 */ /* 0x000fe20000100a00 */
[----:B------:R0:W-:Y:S03]  /*748c0*/  STL.64 [R1+0x438], R18 ;  /* 0x0004381201007387 */ /* 0x0001e60000100a00 */
[----:B0-----:R-:W3:Y:S01]  /*748d0*/  LDL.LU.64 R18, [R1+0xc648] ;  /* 0x00c6480001127983 */ /* 0x001ee20000300a00 */
[----:B------:R-:W3:Y:S02]  /*748e0*/  LDL.LU.64 R16, [R1+0xc640] ;  /* 0x00c6400001107983 */ /* 0x000ee40000300a00 */
[----:B------:R-:W-:Y:S02]  /*748f0*/  STL.64 [R1+0xc5a0], R10 ;  /* 0x00c5a00a01007387 */ /* 0x000fe40000100a00 */
[----:B------:R-:W-:Y:S01]  /*74900*/  STL [R1+0xc598], R8 ;  /* 0x00c5980801007387 */ /* 0x000fe20000100800 */
[C---:B---3--:R-:W-:Y:S11]  /*74910*/  HMMA.16816.F32 R16, R20.reuse, R6, R16 ;  /* 0x000000061410723c */ /* 0x048ff60000001810 */
[----:B------:R-:W-:Y:S11]  /*74920*/  @!UPT UIADD3 URZ, URZ, URZ, URZ ;  /* 0x0000003f3f3ff290 */ /* 0x000ff6000fffe03f */
[----:B------:R-:W-:Y:S01]  /*74930*/  @!UPT UIADD3 URZ, URZ, URZ, URZ ;  /* 0x0000003f3f3ff290 */ /* 0x000fe2000fffe03f */
[----:B------:R-:W-:Y:S01]  /*74940*/  STL.64 [R1+0x420], R16 ;  /* 0x0004201001007387 */ /* 0x000fe20000100a00 */
[----:B------:R-:W-:Y:S02]  /*74950*/  STL.64 [R1+0x428], R18 ;  /* 0x0004281201007387 */ /* 0x000fe40000100a00 */
[----:B----4-:R-:W0:Y:S04]  /*74960*/  LDSM.16.MT88.4 R16, [R5+0x4300] ;  /* 0x004300000510783b */ /* 0x010e280000004200 */
[----:B------:R-:W-:Y:S01]  /*74970*/  STL.64 [R1+0xc528], R6 ;  /* 0x00c5280601007387 */ /* 0x000fe20000100a00 */
[----:B------:R-:W-:Y:S01]  /*74980*/  STL [R1+0xc520], R5 ;  /* 0x00c5200501007387 */ /* 0x000fe20000100800 */
[----:B--2---:R-:W-:Y:S03]  /*74990*/  HMMA.16816.F32 R12, R20, R14, R24 ;  /* 0x0000000e140c723c */ /* 0x004fe60000001818 */
[----:B0-----:R0:W-:Y:S01]  /*749a0*/  STL.64 [R1+0xc468], R18 ;  /* 0x00c4681201007387 */ /* 0x0011e20000100a00 */
[----:B------:R-:W-:Y:S02]  /*749b0*/  STL.64 [R1+0xc460], R16 ;  /* 0x00c4601001007387 */ /* 0x000fe40000100a00 */
[----:B0-----:R-:W-:-:S02]  /*749c0*/  IMAD.MOV.U32 R18, RZ, RZ, R0 ;  /* 0x000000ffff127224 */ /* 0x001fc400078e0000 */
[----:B------:R-:W-:Y:S01]  /*749d0*/  IMAD.MOV.U32 R19, RZ, RZ, R2 ;  /* 0x000000ffff137224 */ /* 0x000fe200078e0002 */
[----:B------:R-:W2:Y:S01]  /*749e0*/  LDL.LU R0, [R1+0xc63c] ;  /* 0x00c63c0001007983 */ /* 0x000ea20000300800 */
[----:B------:R-:W3:Y:S03]  /*749f0*/  LDL.LU R2, [R1+0xc638] ;  /* 0x00c6380001027983 */ /* 0x000ee60000300800 */
[----:B------:R0:W-:Y:S04]  /*74a00*/  STL.64 [R1+0xc5a8], R18 ;  /* 0x00c5a81201007387 */ /* 0x0001e80000100a00 */
[----:B0-----:R-:W4:Y:S01]  /*74a10*/  LDL.64 R18, [R1+0xc8] ;  /* 0x0000c80001127983 */ /* 0x001f220000100a00 */
[----:B------:R-:W4:Y:S02]  /*74a20*/  LDL.LU.64 R26, [R1+0xc630] ;  /* 0x00c63000011a7983 */ /* 0x000f240000300a00 */
[----:B------:R-:W4:Y:S03]  /*74a30*/  LDL.LU.64 R24, [R1+0xc628] ;  /* 0x00c6280001187983 */ /* 0x000f260000300a00 */
[----:B------:R-:W-:Y:S01]  /*74a40*/  STL.64 [R1+0xe80], R12 ;  /* 0x000e800c01007387 */ /* 0x000fe20000100a00 */
[----:B------:R0:W-:Y:S04]  /*74a50*/  STL.64 [R1+0xe88], R14 ;  /* 0x000e880e01007387 */ /* 0x0001e80000100a00 */
[----:B0-----:R-:W2:Y:S01]  /*74a60*/  LDL.LU R14, [R1+0xc620] ;  /* 0x00c62000010e7983 */ /* 0x001ea20000300800 */
[----:B------:R-:W2:Y:S02]  /*74a70*/  LDL.LU.64 R12, [R1+0xc618] ;  /* 0x00c61800010c7983 */ /* 0x000ea40000300a00 */
[----:B------:R-:W2:Y:S01]  /*74a80*/  LDL.64 R6, [R1+0x8] ;  /* 0x0000080001067983 */ /* 0x000ea20000100a00 */
[----:B----4-:R-:W-:Y:S01]  /*74a90*/  HMMA.16816.F32 R24, R20, R18, R24 ;  /* 0x000000121418723c */ /* 0x010fe20000001818 */
[----:B--2---:R0:W-:Y:S11]  /*74aa0*/  STL.64 [R1+0xc548], R6 ;  /* 0x00c5480601007387 */ /* 0x0041f60000100a00 */
[----:B------:R-:W-:Y:S11]  /*74ab0*/  @!UPT UIADD3 URZ, URZ, URZ, URZ ;  /* 0x0000003f3f3ff290 */ /* 0x000ff6000fffe03f */
[----:B------:R1:W-:Y:S01]  /*74ac0*/  STL.64 [R1+0xc20], R24 ;  /* 0x000c201801007387 */ /* 0x0003e20000100a00 */
[----:B------:R-:W-:Y:S02]  /*74ad0*/  STL.64 [R1+0xc28], R26 ;  /* 0x000c281a01007387 */ /* 0x000fe40000100a00 */
[----:B0-----:R-:W-:Y:S02]  /*74ae0*/  IMAD.MOV.U32 R7, RZ, RZ, R9 ;  /* 0x000000ffff077224 */ /* 0x001fe400078e0009 */
[----:B-1----:R-:W-:Y:S02]  /*74af0*/  IMAD.MOV.U32 R25, RZ, RZ, R18 ;  /* 0x000000ffff197224 */ /* 0x002fe400078e0012 */
[----:B------:R-:W-:-:S05]  /*74b00*/  IMAD.MOV.U32 R24, RZ, RZ, R19 ;  /* 0x000000ffff187224 */ /* 0x000fca00078e0013 */
[----:B------:R-:W-:Y:S01]  /*74b10*/  STL.64 [R1+0xc5f8], R24 ;  /* 0x00c5f81801007387 */ /* 0x000fe20000100a00 */
[----:B------:R-:W2:Y:S02]  /*74b20*/  LDL.LU R8, [R1+0xbb0] ;  /* 0x000bb00001087983 */ /* 0x000ea40000300800 */
[----:B------:R-:W2:Y:S02]  /*74b30*/  LDL.LU R9, [R1+0xbb4] ;  /* 0x000bb40001097983 */ /* 0x000ea40000300800 */
[----:B------:R-:W4:Y:S01]  /*74b40*/  LDL.LU R10, [R1+0xbb8] ;  /* 0x000bb800010a7983 */ /* 0x000f220000300800 */
[----:B------:R-:W4:Y:S01]  /*74b50*/  LDL.LU R11, [R1+0xbbc] ;  /* 0x000bbc00010b7983 */ /* 0x000f220000300800 */
[----:B------:R-:W-:Y:S02]  /*74b60*/  IMAD.MOV.U32 R18, RZ, RZ, R29 ;  /* 0x000000ffff127224 */ /* 0x000fe400078e001d */
[----:B------:R-:W-:Y:S01]  /*74b70*/  IMAD.MOV.U32 R19, RZ, RZ, R28 ;  /* 0x000000ffff137224 */ /* 0x000fe200078e001c */
[----:B----4-:R-:W-:Y:S01]  /*74b80*/  STL.64 [R1+0xc5b8], R10 ;  /* 0x00c5b80a01007387 */ /* 0x010fe20000100a00 */
[----:B--2---:R0:W-:Y:S03]  /*74b90*/  STL.64 [R1+0xc5b0], R8 ;  /* 0x00c5b00801007387 */ /* 0x0041e60000100a00 */
[----:B------:R1:W-:Y:S01]  /*74ba0*/  STL.64 [R1+0xc5c0], R18 ;  /* 0x00c5c01201007387 */ /* 0x0003e20000100a00 */
[----:B0-----:R-:W2:Y:S01]  /*74bb0*/  LDL.LU R8, [R1+0xbc0] ;  /* 0x000bc00001087983 */ /* 0x001ea20000300800 */
[----:B------:R-:W2:Y:S02]  /*74bc0*/  LDL.LU R9, [R1+0xbc4] ;  /* 0x000bc40001097983 */ /* 0x000ea40000300800 */
[----:B------:R-:W4:Y:S02]  /*74bd0*/  LDL.LU R10, [R1+0xbc8] ;  /* 0x000bc800010a7983 */ /* 0x000f240000300800 */
[----:B------:R-:W4:Y:S01]  /*74be0*/  LDL.LU R11, [R1+0xbcc] ;  /* 0x000bcc00010b7983 */ /* 0x000f220000300800 */
[----:B------:R-:W2:Y:S01]  /*74bf0*/  LDL.LU R24, [R1+0xbf0] ;  /* 0x000bf00001187983 */ /* 0x000ea20000300800 */
[----:B------:R-:W2:Y:S02]  /*74c00*/  LDL.LU R25, [R1+0xbf4] ;  /* 0x000bf40001197983 */ /* 0x000ea40000300800 */
[----:B------:R-:W2:Y:S02]  /*74c10*/  LDL.LU R26, [R1+0xbf8] ;  /* 0x000bf800011a7983 */ /* 0x000ea40000300800 */
[----:B------:R-:W2:Y:S02]  /*74c20*/  LDL.LU R27, [R1+0xbfc] ;  /* 0x000bfc00011b7983 */ /* 0x000ea40000300800 */
[----:B-1----:R-:W-:-:S02]  /*74c30*/  IMAD.MOV.U32 R18, RZ, RZ, R13 ;  /* 0x000000ffff127224 */ /* 0x002fc400078e000d */
[----:B------:R-:W-:Y:S01]  /*74c40*/  IMAD.MOV.U32 R19, RZ, RZ, R12 ;  /* 0x000000ffff137224 */ /* 0x000fe200078e000c */
[----:B--2---:R0:W-:Y:S01]  /*74c50*/  STL.64 [R1+0xc608], R26 ;  /* 0x00c6081a01007387 */ /* 0x0041e20000100a00 */
[----:B------:R-:W-:Y:S03]  /*74c60*/  STL.64 [R1+0xc600], R24 ;  /* 0x00c6001801007387 */ /* 0x000fe60000100a00 */
[----:B0-----:R-:W2:Y:S01]  /*74c70*/  LDL.64 R26, [R1+0xb8] ;  /* 0x0000b800011a7983 */ /* 0x001ea20000100a00 */
[----:B----4-:R-:W-:Y:S02]  /*74c80*/  STL.64 [R1+0xc5d0], R10 ;  /* 0x00c5d00a01007387 */ /* 0x010fe40000100a00 */
[----:B------:R-:W-:Y:S02]  /*74c90*/  STL.64 [R1+0xc5c8], R8 ;  /* 0x00c5c80801007387 */ /* 0x000fe40000100a00 */
[----:B------:R3:W-:Y:S02]  /*74ca0*/  STL.64 [R1+0xc5d8], R18 ;  /* 0x00c5d81201007387 */ /* 0x0007e40000100a00 */
[----:B---3--:R-:W-:-:S02]  /*74cb0*/  IMAD.MOV.U32 R18, RZ, RZ, R2 ;  /* 0x000000ffff127224 */ /* 0x008fc400078e0002 */
[----:B------:R-:W-:-:S05]  /*74cc0*/  IMAD.MOV.U32 R19, RZ, RZ, R0 ;  /* 0x000000ffff137224 */ /* 0x000fca00078e0000 */
[----:B------:R0:W-:Y:S04]  /*74cd0*/  STL.64 [R1+0xc5f0], R18 ;  /* 0x00c5f01201007387 */ /* 0x0001e80000100a00 */
[----:B0-----:R-:W3:Y:S04]  /*74ce0*/  LDL.64 R18, [R1+0xa8] ;  /* 0x0000a80001127983 */ /* 0x001ee80000100a00 */
[----:B---3--:R0:W-:Y:S01]  /*74cf0*/  STL.64 [R1+0xc610], R18 ;  /* 0x00c6101201007387 */ /* 0x0081e20000100a00 */
[----:B------:R-:W3:Y:S02]  /*74d00*/  LDL.LU R16, [R1+0xc00] ;  /* 0x000c000001107983 */ /* 0x000ee40000300800 */
[----:B------:R-:W3:Y:S01]  /*74d10*/  LDL.LU R17, [R1+0xc04] ;  /* 0x000c040001117983 */ /* 0x000ee20000300800 */
[----:B0-----:R-:W3:Y:S01]  /*74d20*/  LDL.LU R18, [R1+0xc08] ;  /* 0x000c080001127983 */ /* 0x001ee20000300800 */
[----:B------:R-:W3:Y:S02]  /*74d30*/  LDL.LU R19, [R1+0xc0c] ;  /* 0x000c0c0001137983 */ /* 0x000ee40000300800 */
[----:B------:R-:W4:Y:S02]  /*74d40*/  LDL.LU R8, [R1+0xbd0] ;  /* 0x000bd00001087983 */ /* 0x000f240000300800 */
[----:B------:R-:W4:Y:S01]  /*74d50*/  LDL.LU R9, [R1+0xbd4] ;  /* 0x000bd40001097983 */ /* 0x000f220000300800 */
[----:B------:R-:W4:Y:S01]  /*74d60*/  LDL.LU R10, [R1+0xbd8] ;  /* 0x000bd800010a7983 */ /* 0x000f220000300800 */
[----:B------:R-:W4:Y:S02]  /*74d70*/  LDL.LU R11, [R1+0xbdc] ;  /* 0x000bdc00010b7983 */ /* 0x000f240000300800 */
[----:B------:R-:W-:-:S02]  /*74d80*/  IMAD.MOV.U32 R6, RZ, RZ, R14 ;  /* 0x000000ffff067224 */ /* 0x000fc400078e000e */
[----:B--2---:R-:W-:Y:S02]  /*74d90*/  IMAD.MOV.U32 R2, RZ, RZ, R26 ;  /* 0x000000ffff027224 */ /* 0x004fe400078e001a */
[----:B------:R-:W-:Y:S01]  /*74da0*/  IMAD.MOV.U32 R0, RZ, RZ, R27 ;  /* 0x000000ffff007224 */ /* 0x000fe200078e001b */
[----:B---3--:R-:W-:Y:S01]  /*74db0*/  HMMA.16816.F32 R16, R20, R26, R16 ;  /* 0x0000001a1410723c */ /* 0x008fe20000001810 */
[----:B----4-:R-:W-:Y:S01]  /*74dc0*/  STL.64 [R1+0xc5e8], R10 ;  /* 0x00c5e80a01007387 */ /* 0x010fe20000100a00 */
[----:B------:R0:W-:Y:S03]  /*74dd0*/  STL.64 [R1+0xc5e0], R8 ;  /* 0x00c5e00801007387 */ /* 0x0001e60000100a00 */
[----:B0-----:R-:W2:Y:S01]  /*74de0*/  LDL.LU R8, [R1+0xbe0] ;  /* 0x000be00001087983 */ /* 0x001ea20000300800 */
[----:B------:R-:W2:Y:S02]  /*74df0*/  LDL.LU R9, [R1+0xbe4] ;  /* 0x000be40001097983 */ /* 0x000ea40000300800 */
[----:B------:R-:W2:Y:S02]  /*74e00*/  LDL.LU R10, [R1+0xbe8] ;  /* 0x000be800010a7983 */ /* 0x000ea40000300800 */
[----:B------:R-:W2:Y:S01]  /*74e10*/  LDL.LU R11, [R1+0xbec] ;  /* 0x000bec00010b7983 */ /* 0x000ea20000300800 */
[----:B------:R-:W3:Y:S01]  /*74e20*/  LDL.64 R14, [R1+0x68] ;  /* 0x00006800010e7983 */ /* 0x000ee20000100a00 */
[----:B------:R-:W-:Y:S11]  /*74e30*/  STL.64 [R1+0xc560], R6 ;  /* 0x00c5600601007387 */ /* 0x000ff60000100a00 */
[----:B------:R-:W-:Y:S02]  /*74e40*/  STL.64 [R1+0xc10], R16 ;  /* 0x000c101001007387 */ /* 0x000fe40000100a00 */
[----:B------:R0:W-:Y:S02]  /*74e50*/  STL.64 [R1+0xc18], R18 ;  /* 0x000c181201007387 */ /* 0x0001e40000100a00 */
[----:B0-----:R-:W4:Y:S01]  /*74e60*/  LDL.LU.64 R18, [R1+0xc610] ;  /* 0x00c6100001127983 */ /* 0x001f220000300a00 */
[----:B------:R-:W4:Y:S02]  /*74e70*/  LDL.LU.64 R26, [R1+0xc608] ;  /* 0x00c60800011a7983 */ /* 0x000f240000300a00 */
[----:B------:R-:W4:Y:S02]  /*74e80*/  LDL.LU.64 R24, [R1+0xc600] ;  /* 0x00c6000001187983 */ /* 0x000f240000300a00 */
[----:B------:R-:W-:-:S02]  /*74e90*/  IMAD.MOV.U32 R6, RZ, RZ, R4 ;  /* 0x000000ffff067224 */ /* 0x000fc400078e0004 */
[----:B------:R-:W-:-:S05]  /*74ea0*/  IMAD.MOV.U32 R7, RZ, RZ, R3 ;  /* 0x000000ffff077224 */ /* 0x000fca00078e0003 */
[----:B------:R0:W-:Y:S01]  /*74eb0*/  STL.64 [R1+0xc588], R6 ;  /* 0x00c5880601007387 */ /* 0x0001e20000100a00 */
[----:B------:R-:W2:Y:S02]  /*74ec0*/  LDL.LU R4, [R1+0xba0] ;  /* 0x000ba00001047983 */ /* 0x000ea40000300800 */
[----:B------:R-:W2:Y:S01]  /*74ed0*/  LDL.LU R5, [R1+0xba4] ;  /* 0x000ba40001057983 */ /* 0x000ea20000300800 */
[----:B0-----:R-:W2:Y:S01]  /*74ee0*/  LDL.LU R6, [R1+0xba8] ;  /* 0x000ba80001067983 */ /* 0x001ea20000300800 */
[----:B------:R-:W2:Y:S02]  /*74ef0*/  LDL.LU R7, [R1+0xbac] ;  /* 0x000bac0001077983 */ /* 0x000ea40000300800 */
[----:B------:R-:W2:Y:S01]  /*74f00*/  LDL R28, [R1+0x11c4] ;  /* 0x0011c400011c7983 */ /* 0x000ea20000100800 */
[C---:B----4-:R-:W-:Y:S01]  /*74f10*/  HMMA.16816.F32 R24, R20.reuse, R18, R24 ;  /* 0x000000121418723c */ /* 0x050fe20000001818 */
[----:B--2---:R-:W-:Y:S11]  /*74f20*/  STL [R1+0xc4c0], R28 ;  /* 0x00c4c01c01007387 */ /* 0x004ff60000100800 */
[----:B------:R-:W-:Y:S11]  /*74f30*/  @!UPT UIADD3 URZ, URZ, URZ, URZ ;  /* 0x0000003f3f3ff290 */ /* 0x000ff6000fffe03f */
[----:B------:R0:W-:Y:S02]  /*74f40*/  STL.64 [R1+0xc00], R24 ;  /* 0x000c001801007387 */ /* 0x0001e40000100a00 */
[----:B------:R1:W-:Y:S01]  /*74f50*/  STL.64 [R1+0xc08], R26 ;  /* 0x000c081a01007387 */ /* 0x0003e20000100a00 */
[----:B0-----:R-:W2:Y:S01]  /*74f60*/  LDL.LU.64 R24, [R1+0xc5f8] ;  /* 0x00c5f80001187983 */ /* 0x001ea20000300a00 */
[----:B-1----:R-:W-:Y:S02]  /*74f70*/  IMAD.MOV.U32 R26, RZ, RZ, R18 ;  /* 0x000000ffff1a7224 */ /* 0x002fe400078e0012 */
[----:B------:R-:W-:Y:S02]  /*74f80*/  IMAD.MOV.U32 R27, RZ, RZ, R19 ;  /* 0x000000ffff1b7224 */ /* 0x000fe400078e0013 */
[----:B------:R-:W4:Y:S03]  /*74f90*/  LDL.LU.64 R18, [R1+0xc5f0] ;  /* 0x00c5f00001127983 */ /* 0x000f260000300a00 */
[----:B------:R-:W-:Y:S01]  /*74fa0*/  STL.64 [R1+0xc558], R26 ;  /* 0x00c5581a01007387 */ /* 0x000fe20000100a00 */
[----:B--2---:R0:W-:Y:S04]  /*74fb0*/  STL.64 [R1+0xc550], R24 ;  /* 0x00c5501801007387 */ /* 0x0041e80000100a00 */
[----:B0-----:R-:W2:Y:S01]  /*74fc0*/  LDL.LU R24, [R1+0x370] ;  /* 0x0003700001187983 */ /* 0x001ea20000300800 */
[----:B------:R-:W2:Y:S02]  /*74fd0*/  LDL.LU R25, [R1+0x374] ;  /* 0x0003740001197983 */ /* 0x000ea40000300800 */
[----:B------:R-:W2:Y:S02]  /*74fe0*/  LDL.LU R26, [R1+0x378] ;  /* 0x00037800011a7983 */ /* 0x000ea40000300800 */
[----:B------:R-:W2:Y:S01]  /*74ff0*/  LDL.LU R27, [R1+0x37c] ;  /* 0x00037c00011b7983 */ /* 0x000ea20000300800 */
[C---:B----4-:R-:W-:Y:S01]  /*75000*/  HMMA.16816.F32 R16, R20.reuse, R18, R8 ;  /* 0x000000121410723c */ /* 0x050fe20000001808 */
[----:B--2---:R-:W-:Y:S01]  /*75010*/  STL.64 [R1+0xc570], R26 ;  /* 0x00c5701a01007387 */ /* 0x004fe20000100a00 */
[----:B------:R0:W-:Y:S03]  /*75020*/  STL.64 [R1+0xc568], R24 ;  /* 0x00c5681801007387 */ /* 0x0001e60000100a00 */
[----:B0-----:R-:W2:Y:S01]  /*75030*/  LDL.LU R24, [R1+0x380] ;  /* 0x0003800001187983 */ /* 0x001ea20000300800 */
[----:B------:R-:W2:Y:S02]  /*75040*/  LDL.LU R25, [R1+0x384] ;  /* 0x0003840001197983 */ /* 0x000ea40000300800 */
[----:B------:R-:W2:Y:S02]  /*75050*/  LDL.LU R26, [R1+0x388] ;  /* 0x00038800011a7983 */ /* 0x000ea40000300800 */
[----:B------:R-:W2:Y:S01]  /*75060*/  LDL.LU R27, [R1+0x38c] ;  /* 0x00038c00011b7983 */ /* 0x000ea20000300800 */
[----:B------:R-:W4:Y:S01]  /*75070*/  LDL.LU.64 R10, [R1+0xc5e8] ;  /* 0x00c5e800010a7983 */ /* 0x000f220000300a00 */
[----:B------:R-:W4:Y:S11]  /*75080*/  LDL.LU.64 R8, [R1+0xc5e0] ;  /* 0x00c5e00001087983 */ /* 0x000f360000300a00 */
[----:B------:R-:W-:Y:S02]  /*75090*/  STL.64 [R1+0xbf0], R16 ;  /* 0x000bf01001007387 */ /* 0x000fe40000100a00 */
[----:B------:R0:W-:Y:S02]  /*750a0*/  STL.64 [R1+0xbf8], R18 ;  /* 0x000bf81201007387 */ /* 0x0001e40000100a00 */
[----:B0-----:R-:W4:Y:S02]  /*750b0*/  LDL.LU.64 R18, [R1+0xc5d8] ;  /* 0x00c5d80001127983 */ /* 0x001f240000300a00 */
[C---:B----4-:R-:W-:Y:S02]  /*750c0*/  HMMA.16816.F32 R16, R20.reuse, R18, R8 ;  /* 0x000000121410723c */ /* 0x050fe40000001808 */
[----:B------:R-:W4:Y:S01]  /*750d0*/  LDL.LU.64 R10, [R1+0xc5d0] ;  /* 0x00c5d000010a7983 */ /* 0x000f220000300a00 */
[----:B------:R-:W4:Y:S11]  /*750e0*/  LDL.LU.64 R8, [R1+0xc5c8] ;  /* 0x00c5c80001087983 */ /* 0x000f360000300a00 */
[----:B------:R-:W-:Y:S09]  /*750f0*/  @!UPT UIADD3 URZ, URZ, URZ, URZ ;  /* 0x0000003f3f3ff290 */ /* 0x000ff2000fffe03f */
[----:B------:R-:W-:Y:S01]  /*75100*/  STL.64 [R1+0xbe0], R16 ;  /* 0x000be01001007387 */ /* 0x000fe20000100a00 */
[----:B------:R0:W-:Y:S03]  /*75110*/  STL.64 [R1+0xbe8], R18 ;  /* 0x000be81201007387 */ /* 0x0001e60000100a00 */
[----:B0-----:R-:W4:Y:S02]  /*75120*/  LDL.LU.64 R18, [R1+0xc5c0] ;  /* 0x00c5c00001127983 */ /* 0x001f240000300a00 */
[C---:B----4-:R-:W-:Y:S02]  /*75130*/  HMMA.16816.F32 R16, R20.reuse, R18, R8 ;  /* 0x000000121410723c */ /* 0x050fe40000001808 */
[----:B------:R-:W4:Y:S01]  /*75140*/  LDL.LU.64 R10, [R1+0xc5b8] ;  /* 0x00c5b800010a7983 */ /* 0x000f220000300a00 */
[----:B------:R-:W4:Y:S11]  /*75150*/  LDL.LU.64 R8, [R1+0xc5b0] ;  /* 0x00c5b00001087983 */ /* 0x000f360000300a00 */
[----:B------:R-:W-:Y:S09]  /*75160*/  @!UPT UIADD3 URZ, URZ, URZ, URZ ;  /* 0x0000003f3f3ff290 */ /* 0x000ff2000fffe03f */
[----:B------:R-:W-:Y:S01]  /*75170*/  STL.64 [R1+0xbd0], R16 ;  /* 0x000bd01001007387 */ /* 0x000fe20000100a00 */
[----:B------:R0:W-:Y:S03]  /*75180*/  STL.64 [R1+0xbd8], R18 ;  /* 0x000bd81201007387 */ /* 0x0001e60000100a00 */
[----:B0-----:R-:W2:Y:S01]  /*75190*/  LDL.LU.64 R18, [R1+0xc5a8] ;  /* 0x00c5a80001127983 */ /* 0x001ea20000300a00 */
[----:B---3--:R-:W-:Y:S01]  /*751a0*/  IMAD.MOV.U32 R17, RZ, RZ, R14 ;  /* 0x000000ffff117224 */ /* 0x008fe200078e000e */
[C---:B----4-:R-:W-:Y:S11]  /*751b0*/  HMMA.16816.F32 R8, R20.reuse, R14, R8 ;  /* 0x0000000e1408723c */ /* 0x050ff60000001808 */
[----:B------:R-:W-:Y:S11]  /*751c0*/  @!UPT UIADD3 URZ, URZ, URZ, URZ ;  /* 0x0000003f3f3ff290 */ /* 0x000ff6000fffe03f */
[----:B------:R-:W-:Y:S01]  /*751d0*/  @!UPT UIADD3 URZ, URZ, URZ, URZ ;  /* 0x0000003f3f3ff290 */ /* 0x000fe2000fffe03f */
[----:B------:R0:W-:Y:S01]  /*751e0*/  STL.64 [R1+0xbc0], R8 ;  /* 0x000bc00801007387 */ /* 0x0001e20000100a00 */
[----:B------:R1:W-:Y:S02]  /*751f0*/  STL.64 [R1+0xbc8], R10 ;  /* 0x000bc80a01007387 */ /* 0x0003e40000100a00 */
[----:B0-----:R-:W-:Y:S01]  /*75200*/  IMAD.MOV.U32 R9, RZ, RZ, R15 ;  /* 0x000000ffff097224 */ /* 0x001fe200078e000f */
[----:B-1----:R-:W3:Y:S01]  /*75210*/  LDL.LU.64 R10, [R1+0xc5a0] ;  /* 0x00c5a000010a7983 */ /* 0x002ee20000300a00 */
[----:B------:R-:W4:Y:S02]  /*75220*/  LDL.LU R8, [R1+0xc598] ;  /* 0x00c5980001087983 */ /* 0x000f240000300800 */
[----:B------:R-:W2:Y:S02]  /*75230*/  LDL.LU.64 R14, [R1+0xc590] ;  /* 0x00c59000010e7983 */ /* 0x000ea40000300a00 */
[----:B--2---:R-:W-:Y:S01]  /*75240*/  HMMA.16816.F32 R4, R20, R14, R4 ;  /* 0x0000000e1404723c */ /* 0x004fe20000001804 */
[----:B---3--:R-:W-:Y:S01]  /*75250*/  STL.64 [R1+0xc538], R10 ;  /* 0x00c5380a01007387 */ /* 0x008fe20000100a00 */
[----:B----4-:R0:W-:Y:S03]  /*75260*/  STL.64 [R1+0xc530], R8 ;  /* 0x00c5300801007387 */ /* 0x0101e60000100a00 */
[----:B0-----:R-:W2:Y:S01]  /*75270*/  LDL.LU R8, [R1+0x410] ;  /* 0x0004100001087983 */ /* 0x001ea20000300800 */
[----:B------:R-:W2:Y:S02]  /*75280*/  LDL.LU R9, [R1+0x414] ;  /* 0x0004140001097983 */ /* 0x000ea40000300800 */
[----:B------:R-:W2:Y:S02]  /*75290*/  LDL.LU R10, [R1+0x418] ;  /* 0x00041800010a7983 */ /* 0x000ea40000300800 */
[----:B------:R-:W2:Y:S02]  /*752a0*/  LDL.LU R11, [R1+0x41c] ;  /* 0x00041c00010b7983 */ /* 0x000ea40000300800 */
[----:B------:R-:W-:-:S02]  /*752b0*/  IMAD.MOV.U32 R28, RZ, RZ, R14 ;  /* 0x000000ffff1c7224 */ /* 0x000fc400078e000e */
[----:B------:R-:W-:-:S09]  /*752c0*/  IMAD.MOV.U32 R29, RZ, RZ, R15 ;  /* 0x000000ffff1d7224 */ /* 0x000fd200078e000f */
[----:B------:R-:W-:Y:S01]  /*752d0*/  STL.64 [R1+0xbb0], R4 ;  /* 0x000bb00401007387 */ /* 0x000fe20000100a00 */
[----:B------:R0:W-:Y:S03]  /*752e0*/  STL.64 [R1+0xbb8], R6 ;  /* 0x000bb80601007387 */ /* 0x0001e60000100a00 */
[----:B0-----:R-:W3:Y:S01]  /*752f0*/  LDL.LU.64 R6, [R1+0xc588] ;  /* 0x00c5880001067983 */ /* 0x001ee20000300a00 */
[----:B------:R-:W3:Y:S02]  /*75300*/  LDL.LU.64 R14, [R1+0xc580] ;  /* 0x00c58000010e7983 */ /* 0x000ee40000300a00 */
[----:B------:R-:W3:Y:S01]  /*75310*/  LDL.LU.64 R12, [R1+0xc578] ;  /* 0x00c57800010c7983 */ /* 0x000ee20000300a00 */
[----:B--2---:R-:W-:Y:S01]  /*75320*/  HMMA.16816.F32 R8, R20, R18, R8 ;  /* 0x000000121408723c */ /* 0x004fe20000001808 */
[----:B------:R-:W2:Y:S07]  /*75330*/  LDL.LU R20, [R1+0x360] ;  /* 0x0003600001147983 */ /* 0x000eae0000300800 */
[C---:B---3--:R-:W-:Y:S11]  /*75340*/  HMMA.16816.F32 R4, R12.reuse, R6, R24 ;  /* 0x000000060c04723c */ /* 0x048ff60000001818 */
[----:B------:R-:W-:Y:S04]  /*75350*/  @!UPT UIADD3 URZ, URZ, URZ, URZ ;  /* 0x0000003f3f3ff290 */ /* 0x000fe8000fffe03f */
[----:B------:R0:W-:Y:S01]  /*75360*/  STL.64 [R1+0x410], R8 ;  /* 0x0004100801007387 */ /* 0x0001e20000100a00 */
[----:B------:R1:W-:Y:S02]  /*75370*/  STL.64 [R1+0x418], R10 ;  /* 0x0004180a01007387 */ /* 0x0003e40000100a00 */
[----:B------:R-:W2:Y:S02]  /*75380*/  LDL.LU R21, [R1+0x364] ;  /* 0x0003640001157983 */ /* 0x000ea40000300800 */
[----:B------:R-:W2:Y:S01]  /*75390*/  LDL.LU R22, [R1+0x368] ;  /* 0x0003680001167983 */ /* 0x000ea20000300800 */
[----:B------:R-:W2:Y:S04]  /*753a0*/  LDL.LU R23, [R1+0x36c] ;  /* 0x00036c0001177983 */ /* 0x000ea80000300800 */
[----:B0-----:R-:W3:Y:S01]  /*753b0*/  LDL.LU R8, [R1+0x350] ;  /* 0x0003500001087983 */ /* 0x001ee20000300800 */
[----:B------:R-:W3:Y:S02]  /*753c0*/  LDL.LU R9, [R1+0x354] ;  /* 0x0003540001097983 */ /* 0x000ee40000300800 */
[----:B-1----:R-:W3:Y:S02]  /*753d0*/  LDL.LU R10, [R1+0x358] ;  /* 0x00035800010a7983 */ /* 0x002ee40000300800 */
[----:B------:R-:W3:Y:S01]  /*753e0*/  LDL.LU R11, [R1+0x35c] ;  /* 0x00035c00010b7983 */ /* 0x000ee20000300800 */
[----:B------:R-:W-:Y:S01]  /*753f0*/  STL.64 [R1+0xc478], R18 ;  /* 0x00c4781201007387 */ /* 0x000fe20000100a00 */
[----:B------:R-:W4:Y:S02]  /*75400*/  LDL.LU.64 R26, [R1+0xc570] ;  /* 0x00c57000011a7983 */ /* 0x000f240000300a00 */
[----:B------:R-:W4:Y:S01]  /*75410*/  LDL.LU.64 R24, [R1+0xc568] ;  /* 0x00c5680001187983 */ /* 0x000f220000300a00 */
[----:B------:R-:W-:Y:S01]  /*75420*/  STL.64 [R1+0x380], R4 ;  /* 0x0003800401007387 */ /* 0x000fe20000100a00 */
[----:B------:R0:W-:Y:S03]  /*75430*/  STL.64 [R1+0x388], R6 ;  /* 0x0003880601007387 */ /* 0x0001e60000100a00 */
[----:B0-----:R-:W4:Y:S02]  /*75440*/  LDL.LU.64 R6, [R1+0xc560] ;  /* 0x00c5600001067983 */ /* 0x001f240000300a00 */
[C---:B----4-:R-:W-:Y:S02]  /*75450*/  HMMA.16816.F32 R4, R12.reuse, R6, R24 ;  /* 0x000000060c04723c */ /* 0x050fe40000001818 */
[----:B------:R-:W4:Y:S01]  /*75460*/  LDL.LU.64 R26, [R1+0xc558] ;  /* 0x00c55800011a7983 */ /* 0x000f220000300a00 */
[----:B------:R-:W2:Y:S11]  /*75470*/  LDL.LU.64 R24, [R1+0xc550] ;  /* 0x00c5500001187983 */ /* 0x000eb60000300a00 */
[----:B------:R-:W-:Y:S09]  /*75480*/  @!UPT UIADD3 URZ, URZ, URZ, URZ ;  /* 0x0000003f3f3ff290 */ /* 0x000ff2000fffe03f */
[----:B------:R-:W-:Y:S01]  /*75490*/  STL.64 [R1+0x370], R4 ;  /* 0x0003700401007387 */ /* 0x000fe20000100a00 */
[----:B------:R0:W-:Y:S03]  /*754a0*/  STL.64 [R1+0x378], R6 ;  /* 0x0003780601007387 */ /* 0x0001e60000100a00 */
[----:B0-----:R-:W2:Y:S02]  /*754b0*/  LDL.LU.64 R6, [R1+0xc548] ;  /* 0x00c5480001067983 */ /* 0x001ea40000300a00 */
[----:B--2---:R-:W-:Y:S01]  /*754c0*/  HMMA.16816.F32 R20, R12, R6, R20 ;  /* 0x000000060c14723c */ /* 0x004fe20000001814 */
[----:B------:R-:W-:Y:S02]  /*754d0*/  IMAD.MOV.U32 R16, RZ, RZ, R6 ;  /* 0x000000ffff107224 */ /* 0x000fe400078e0006 */
[----:B------:R-:W-:Y:S11]  /*754e0*/  IMAD.MOV.U32 R3, RZ, RZ, R7 ;  /* 0x000000ffff037224 */ /* 0x000ff600078e0007 */
[----:B------:R-:W-:Y:S09]  /*754f0*/  @!UPT UIADD3 URZ, URZ, URZ, URZ ;  /* 0x0000003f3f3ff290 */ /* 0x000ff2000fffe03f */
[----:B------:R0:W-:Y:S01]  /*75500*/  STL.64 [R1+0x360], R20 ;  /* 0x0003601401007387 */ /* 0x0001e20000100a00 */
[----:B------:R1:W-:Y:S03]  /*75510*/  STL.64 [R1+0x368], R22 ;  /* 0x0003681601007387 */ /* 0x0003e60000100a00 */
[----:B0-----:R-:W2:Y:S01]  /*75520*/  LDL.LU R20, [R1+0x330] ;  /* 0x0003300001147983 */ /* 0x001ea20000300800 */
[----:B------:R-:W2:Y:S02]  /*75530*/  LDL.LU R21, [R1+0x334] ;  /* 0x0003340001157983 */ /* 0x000ea40000300800 */
[----:B-1----:R-:W2:Y:S02]  /*75540*/  LDL.LU R22, [R1+0x338] ;  /* 0x0003380001167983 */ /* 0x002ea40000300800 */
[----:B------:R-:W2:Y:S01]  /*75550*/  LDL.LU R23, [R1+0x33c] ;  /* 0x00033c0001177983 */ /* 0x000ea20000300800 */
[----:B------:R-:W2:Y:S01]  /*75560*/  LDL.LU R4, [R1+0x340] ;  /* 0x0003400001047983 */ /* 0x000ea20000300800 */
[----:B------:R-:W2:Y:S02]  /*75570*/  LDL.LU R5, [R1+0x344] ;  /* 0x0003440001057983 */ /* 0x000ea40000300800 */
[----:B------:R-:W2:Y:S02]  /*75580*/  LDL.LU R6, [R1+0x348] ;  /* 0x0003480001067983 */ /* 0x000ea40000300800 */
[----:B------:R-:W2:Y:S01]  /*75590*/  LDL.LU R7, [R1+0x34c] ;  /* 0x00034c0001077983 */ /* 0x000ea20000300800 */
[----:B------:R-:W-:Y:S01]  /*755a0*/  STL.64 [R1+0xc4c8], R16 ;  /* 0x00c4c81001007387 */ /* 0x000fe20000100a00 */
[----:B------:R-:W2:Y:S03]  /*755b0*/  LDL.64 R18, [R1+0x98] ;  /* 0x0000980001127983 */ /* 0x000ea60000100a00 */
[----:B--2---:R4:W-:Y:S02]  /*755c0*/  STL.64 [R1+0xc4d0], R18 ;  /* 0x00c4d01201007387 */ /* 0x0049e40000100a00 */
[----:B----4-:R-:W-:-:S02]  /*755d0*/  IMAD.MOV.U32 R18, RZ, RZ, R26 ;  /* 0x000000ffff127224 */ /* 0x010fc400078e001a */
[----:B------:R-:W-:Y:S01]  /*755e0*/  IMAD.MOV.U32 R19, RZ, RZ, R27 ;  /* 0x000000ffff137224 */ /* 0x000fe200078e001b */
[----:B------:R-:W3:Y:S01]  /*755f0*/  LDL.LU R26, [R1+0xc544] ;  /* 0x00c54400011a7983 */ /* 0x000ee20000300800 */
[----:B------:R-:W3:Y:S03]  /*75600*/  LDL.LU R27, [R1+0xc540] ;  /* 0x00c54000011b7983 */ /* 0x000ee60000300800 */
[----:B------:R0:W-:Y:S01]  /*75610*/  STL.64 [R1+0xc4e8], R18 ;  /* 0x00c4e81201007387 */ /* 0x0001e20000100a00 */
[----:B------:R-:W2:Y:S02]  /*75620*/  LDL.LU R16, [R1+0xaf0] ;  /* 0x000af00001107983 */ /* 0x000ea40000300800 */
[----:B------:R-:W2:Y:S01]  /*75630*/  LDL.LU R17, [R1+0xaf4] ;  /* 0x000af40001117983 */ /* 0x000ea20000300800 */
[----:B0-----:R-:W4:Y:S01]  /*75640*/  LDL.LU R18, [R1+0xaf8] ;  /* 0x000af80001127983 */ /* 0x001f220000300800 */
[----:B------:R-:W4:Y:S01]  /*75650*/  LDL.LU R19, [R1+0xafc] ;  /* 0x000afc0001137983 */ /* 0x000f220000300800 */
[----:B---3--:R-:W-:Y:S02]  /*75660*/  HMMA.16816.F32 R8, R12, R26, R8 ;  /* 0x0000001a0c08723c */ /* 0x008fe40000001808 */
[----:B----4-:R0:W-:Y:S01]  /*75670*/  STL.64 [R1+0xc4f8], R18 ;  /* 0x00c4f81201007387 */ /* 0x0101e20000100a00 */
[----:B--2---:R-:W-:Y:S02]  /*75680*/  STL.64 [R1+0xc4f0], R16 ;  /* 0x00c4f01001007387 */ /* 0x004fe40000100a00 */
[----:B0-----:R-:W-:-:S02]  /*75690*/  IMAD.MOV.U32 R18, RZ, RZ, R25 ;  /* 0x000000ffff127224 */ /* 0x001fc400078e0019 */
[----:B------:R-:W-:-:S05]  /*756a0*/  IMAD.MOV.U32 R19, RZ, RZ, R24 ;  /* 0x000000ffff137224 */ /* 0x000fca00078e0018 */
[----:B------:R0:W-:Y:S04]  /*756b0*/  STL.64 [R1+0xc508], R18 ;  /* 0x00c5081201007387 */ /* 0x0001e80000100a00 */
[----:B0-----:R-:W2:Y:S07]  /*756c0*/  LDL.64 R18, [R1+0x38] ;  /* 0x0000380001127983 */ /* 0x001eae0000100a00 */
[----:B------:R-:W-:Y:S02]  /*756d0*/  STL.64 [R1+0x350], R8 ;  /* 0x0003500801007387 */ /* 0x000fe40000100a00 */
[----:B------:R0:W-:Y:S02]  /*756e0*/  STL.64 [R1+0x358], R10 ;  /* 0x0003580a01007387 */ /* 0x0001e40000100a00 */
[----:B0-----:R-:W3:Y:S01]  /*756f0*/  LDL.LU.64 R10, [R1+0xc538] ;  /* 0x00c53800010a7983 */ /* 0x001ee20000300a00 */
[----:B------:R-:W4:Y:S02]  /*75700*/  LDL.LU.64 R8, [R1+0xc530] ;  /* 0x00c5300001087983 */ /* 0x000f240000300a00 */
[----:B------:R0:W-:Y:S02]  /*75710*/  STL.64 [R1+0xc4b8], R26 ;  /* 0x00c4b81a01007387 */ /* 0x0001e40000100a00 */
[----:B0-----:R-:W-:-:S02]  /*75720*/  IMAD.MOV.U32 R26, RZ, RZ, R2 ;  /* 0x000000ffff1a7224 */ /* 0x001fc400078e0002 */
[----:B------:R-:W-:-:S05]  /*75730*/  IMAD.MOV.U32 R27, RZ, RZ, R0 ;  /* 0x000000ffff1b7224 */ /* 0x000fca00078e0000 */
[----:B------:R0:W-:Y:S01]  /*75740*/  STL.64 [R1+0xc500], R26 ;  /* 0x00c5001a01007387 */ /* 0x0001e20000100a00 */
[----:B------:R-:W2:Y:S02]  /*75750*/  LDL.LU R24, [R1+0xb00] ;  /* 0x000b000001187983 */ /* 0x000ea40000300800 */
[----:B------:R-:W2:Y:S01]  /*75760*/  LDL.LU R25, [R1+0xb04] ;  /* 0x000b040001197983 */ /* 0x000ea20000300800 */
[----:B0-----:R-:W2:Y:S01]  /*75770*/  LDL.LU R26, [R1+0xb08] ;  /* 0x000b0800011a7983 */ /* 0x001ea20000300800 */
[----:B------:R-:W2:Y:S01]  /*75780*/  LDL.LU R27, [R1+0xb0c] ;  /* 0x000b0c00011b7983 */ /* 0x000ea20000300800 */
[----:B---3--:R-:W-:Y:S02]  /*75790*/  HMMA.16816.F32 R4, R12, R10, R4 ;  /* 0x0000000a0c04723c */ /* 0x008fe40000001804 */
        /* <DEDUP_REMOVED lines=10> */
[----:B------:R-:W2:Y:S02]  /*75840*/  LDL.LU R5, [R1+0xc520] ;  /* 0x00c5200001057983 */ /* 0x000ea40000300800 */
[----:B------:R-:W-:Y:S02]  /*75850*/  STL.64 [R1+0xc4b0], R10 ;  /* 0x00c4b00a01007387 */ /* 0x000fe40000100a00 */
[----:B----4-:R-:W-:Y:S02]  /*75860*/  STL [R1+0xc4a8], R8 ;  /* 0x00c4a80801007387 */ /* 0x010fe40000100800 */
[----:B------:R-:W-:-:S02]  /*75870*/  IMAD.MOV.U32 R2, RZ, RZ, R18 ;  /* 0x000000ffff027224 */ /* 0x000fc400078e0012 */
[----:B------:R-:W-:Y:S01]  /*75880*/  IMAD.MOV.U32 R0, RZ, RZ, R19 ;  /* 0x000000ffff007224 */ /* 0x000fe200078e0013 */
[C---:B---3--:R-:W-:Y:S11]  /*75890*/  HMMA.16816.F32 R20, R12.reuse, R6, R20 ;  /* 0x000000060c14723c */ /* 0x048ff60000001814 */
[----:B------:R-:W-:Y:S11]  /*758a0*/  @!UPT UIADD3 URZ, URZ, URZ, URZ ;  /* 0x0000003f3f3ff290 */ /* 0x000ff6000fffe03f */
[----:B------:R-:W-:Y:S01]  /*758b0*/  @!UPT UIADD3 URZ, URZ, URZ, URZ ;  /* 0x0000003f3f3ff290 */ /* 0x000fe2000fffe03f */
[----:B------:R-:W-:Y:S01]  /*758c0*/  STL.64 [R1+0x330], R20 ;  /* 0x0003301401007387 */ /* 0x000fe20000100a00 */
[----:B------:R-:W-:Y:S02]  /*758d0*/  STL.64 [R1+0x338], R22 ;  /* 0x0003381601007387 */ /* 0x000fe40000100a00 */
[----:B--2---:R-:W0:Y:S01]  /*758e0*/  LDSM.16.MT88.4 R20, [R5+0x4380] ;  /* 0x004380000514783b */ /* 0x004e220000004200 */
[C---:B------:R-:W-:Y:S01]  /*758f0*/  HMMA.16816.F32 R24, R12.reuse, R18, R24 ;  /* 0x000000120c18723c */ /* 0x040fe20000001818 */
[----:B------:R-:W-:Y:S02]  /*75900*/  STL.64 [R1+0xc4e0], R6 ;  /* 0x00c4e00601007387 */ /* 0x000fe40000100a00 */
[----:B------:R1:W-:Y:S02]  /*75910*/  STL [R1+0xc4d8], R5 ;  /* 0x00c4d80501007387 */ /* 0x0003e40000100800 */
[----:B------:R-:W2:Y:S01]  /*75920*/  LDL.LU R4, [R1+0xae0] ;  /* 0x000ae00001047983 */ /* 0x000ea20000300800 */
[----:B-1----:R-:W2:Y:S01]  /*75930*/  LDL.LU R5, [R1+0xae4] ;  /* 0x000ae40001057983 */ /* 0x002ea20000300800 */
[----:B------:R-:W2:Y:S02]  /*75940*/  LDL.LU R6, [R1+0xae8] ;  /* 0x000ae80001067983 */ /* 0x000ea40000300800 */
[----:B------:R-:W2:Y:S01]  /*75950*/  LDL.LU R7, [R1+0xaec] ;  /* 0x000aec0001077983 */ /* 0x000ea20000300800 */
[----:B0-----:R-:W-:Y:S01]  /*75960*/  STL.64 [R1+0xc338], R22 ;  /* 0x00c3381601007387 */ /* 0x001fe20000100a00 */
[----:B------:R0:W-:Y:S03]  /*75970*/  STL.64 [R1+0xc330], R20 ;  /* 0x00c3301401007387 */ /* 0x0001e60000100a00 */
[----:B0-----:R-:W3:Y:S01]  /*75980*/  LDL.LU R20, [R1+0xad0] ;  /* 0x000ad00001147983 */ /* 0x001ee20000300800 */
[----:B------:R-:W3:Y:S02]  /*75990*/  LDL.LU R21, [R1+0xad4] ;  /* 0x000ad40001157983 */ /* 0x000ee40000300800 */
[----:B------:R-:W3:Y:S02]  /*759a0*/  LDL.LU R22, [R1+0xad8] ;  /* 0x000ad80001167983 */ /* 0x000ee40000300800 */
[----:B------:R-:W3:Y:S04]  /*759b0*/  LDL.LU R23, [R1+0xadc] ;  /* 0x000adc0001177983 */ /* 0x000ee80000300800 */
[----:B------:R-:W-:Y:S01]  /*759c0*/  STL.64 [R1+0xd60], R24 ;  /* 0x000d601801007387 */ /* 0x000fe20000100a00 */
[----:B------:R0:W-:Y:S03]  /*759d0*/  STL.64 [R1+0xd68], R26 ;  /* 0x000d681a01007387 */ /* 0x0001e60000100a00 */
[----:B0-----:R-:W4:Y:S01]  /*759e0*/  LDL.LU.64 R26, [R1+0xc518] ;  /* 0x00c51800011a7983 */ /* 0x001f220000300a00 */
[----:B------:R-:W4:Y:S02]  /*759f0*/  LDL.LU.64 R24, [R1+0xc510] ;  /* 0x00c5100001187983 */ /* 0x000f240000300a00 */
[----:B------:R-:W4:Y:S02]  /*75a00*/  LDL.LU.64 R18, [R1+0xc508] ;  /* 0x00c5080001127983 */ /* 0x000f240000300a00 */
[C---:B----4-:R-:W-:Y:S01]  /*75a10*/  HMMA.16816.F32 R16, R12.reuse, R18, R24 ;  /* 0x000000120c10723c */ /* 0x050fe20000001818 */
[----:B------:R-:W4:Y:S11]  /*75a20*/  LDL.LU.64 R26, [R1+0xc500] ;  /* 0x00c50000011a7983 */ /* 0x000f360000300a00 */
[----:B------:R-:W-:Y:S11]  /*75a30*/  @!UPT UIADD3 URZ, URZ, URZ, URZ ;  /* 0x0000003f3f3ff290 */ /* 0x000ff6000fffe03f */
[----:B------:R-:W-:Y:S01]  /*75a40*/  STL.64 [R1+0xb10], R16 ;  /* 0x000b101001007387 */ /* 0x000fe20000100a00 */
[----:B------:R0:W-:Y:S03]  /*75a50*/  STL.64 [R1+0xb18], R18 ;  /* 0x000b181201007387 */ /* 0x0001e60000100a00 */
[----:B0-----:R-:W4:Y:S01]  /*75a60*/  LDL.LU.64 R18, [R1+0xc4f8] ;  /* 0x00c4f80001127983 */ /* 0x001f220000300a00 */
[----:B------:R-:W4:Y:S02]  /*75a70*/  LDL.LU.64 R16, [R1+0xc4f0] ;  /* 0x00c4f00001107983 */ /* 0x000f240000300a00 */
[C---:B----4-:R-:W-:Y:S01]  /*75a80*/  HMMA.16816.F32 R24, R12.reuse, R26, R16 ;  /* 0x0000001a0c18723c */ /* 0x050fe20000001810 */
[----:B------:R-:W2:Y:S11]  /*75a90*/  LDL.LU.64 R18, [R1+0xc4e8] ;  /* 0x00c4e80001127983 */ /* 0x000eb60000300a00 */
[----:B------:R-:W-:Y:S11]  /*75aa0*/  @!UPT UIADD3 URZ, URZ, URZ, URZ ;  /* 0x0000003f3f3ff290 */ /* 0x000ff6000fffe03f */
[----:B------:R0:W-:Y:S01]  /*75ab0*/  STL.64 [R1+0xb00], R24 ;  /* 0x000b001801007387 */ /* 0x0001e20000100a00 */
[----:B------:R1:W-:Y:S03]  /*75ac0*/  STL.64 [R1+0xb08], R26 ;  /* 0x000b081a01007387 */ /* 0x0003e60000100a00 */
[----:B0-----:R-:W4:Y:S01]  /*75ad0*/  LDL.LU R24, [R1+0xab0] ;  /* 0x000ab00001187983 */ /* 0x001f220000300800 */
[----:B------:R-:W4:Y:S02]  /*75ae0*/  LDL.LU R25, [R1+0xab4] ;  /* 0x000ab40001197983 */ /* 0x000f240000300800 */
[----:B-1----:R-:W4:Y:S02]  /*75af0*/  LDL.LU R26, [R1+0xab8] ;  /* 0x000ab800011a7983 */ /* 0x002f240000300800 */
[----:B------:R-:W4:Y:S01]  /*75b00*/  LDL.LU R27, [R1+0xabc] ;  /* 0x000abc00011b7983 */ /* 0x000f220000300800 */
[----:B------:R-:W4:Y:S01]  /*75b10*/  LDL.64 R10, [R1+0x78] ;  /* 0x00007800010a7983 */ /* 0x000f220000100a00 */
[C---:B--2---:R-:W-:Y:S03]  /*75b20*/  HMMA.16816.F32 R16, R12.reuse, R18, R4 ;  /* 0x000000120c10723c */ /* 0x044fe60000001804 */
[----:B------:R-:W2:Y:S01]  /*75b30*/  LDL.LU.64 R6, [R1+0xc4e0] ;  /* 0x00c4e00001067983 */ /* 0x000ea20000300a00 */
[----:B------:R-:W2:Y:S11]  /*75b40*/  LDL.LU R5, [R1+0xc4d8] ;  /* 0x00c4d80001057983 */ /* 0x000eb60000300800 */
[----:B------:R-:W-:Y:S08]  /*75b50*/  @!UPT UIADD3 URZ, URZ, URZ, URZ ;  /* 0x0000003f3f3ff290 */ /* 0x000ff0000fffe03f */
[----:B------:R-:W-:Y:S01]  /*75b60*/  STL.64 [R1+0xaf0], R16 ;  /* 0x000af01001007387 */ /* 0x000fe20000100a00 */
[----:B------:R0:W-:Y:S03]  /*75b70*/  STL.64 [R1+0xaf8], R18 ;  /* 0x000af81201007387 */ /* 0x0001e60000100a00 */
[----:B0-----:R-:W3:Y:S02]  /*75b80*/  LDL.LU.64 R18, [R1+0xc4d0] ;  /* 0x00c4d00001127983 */ /* 0x001ee40000300a00 */
[----:B---3--:R-:W-:Y:S01]  /*75b90*/  HMMA.16816.F32 R20, R12, R18, R20 ;  /* 0x000000120c14723c */ /* 0x008fe20000001814 */
[----:B------:R-:W-:Y:S11]  /*75ba0*/  IMAD.MOV.U32 R4, RZ, RZ, R19 ;  /* 0x000000ffff047224 */ /* 0x000ff600078e0013 */
[----:B------:R-:W-:Y:S11]  /*75bb0*/  @!UPT UIADD3 URZ, URZ, URZ, URZ ;  /* 0x0000003f3f3ff290 */ /* 0x000ff6000fffe03f */
[----:B------:R0:W-:Y:S01]  /*75bc0*/  STL.64 [R1+0xae0], R20 ;  /* 0x000ae01401007387 */ /* 0x0001e20000100a00 */
[----:B------:R1:W-:Y:S02]  /*75bd0*/  STL.64 [R1+0xae8], R22 ;  /* 0x000ae81601007387 */ /* 0x0003e40000100a00 */
[----:B------:R-:W3:Y:S02]  /*75be0*/  LDL.LU.64 R16, [R1+0xc4c8] ;  /* 0x00c4c80001107983 */ /* 0x000ee40000300a00 */
[----:B0-----:R-:W-:-:S05]  /*75bf0*/  IMAD.MOV.U32 R20, RZ, RZ, R18 ;  /* 0x000000ffff147224 */ /* 0x001fca00078e0012 */
[----:B------:R-:W-:Y:S01]  /*75c00*/  STL [R1+0xc470], R20 ;  /* 0x00c4701401007387 */ /* 0x000fe20000100800 */
[----:B-1----:R-:W3:Y:S02]  /*75c10*/  LDL R22, [R1+0x88] ;  /* 0x0000880001167983 */ /* 0x002ee40000100800 */
[----:B------:R-:W3:Y:S02]  /*75c20*/  LDL R23, [R1+0x8c] ;  /* 0x00008c0001177983 */ /* 0x000ee40000100800 */
[----:B--2---:R-:W-:Y:S01]  /*75c30*/  STL.64 [R1+0xc410], R6 ;  /* 0x00c4100601007387 */ /* 0x004fe20000100a00 */
[----:B------:R0:W-:Y:S04]  /*75c40*/  STL.64 [R1+0xc408], R4 ;  /* 0x00c4080401007387 */ /* 0x0001e80000100a00 */
[----:B0-----:R-:W3:Y:S01]  /*75c50*/  LDL.LU R4, [R1+0xac0] ;  /* 0x000ac00001047983 */ /* 0x001ee20000300800 */
[----:B------:R-:W3:Y:S02]  /*75c60*/  LDL.LU R5, [R1+0xac4] ;  /* 0x000ac40001057983 */ /* 0x000ee40000300800 */
[----:B------:R-:W3:Y:S02]  /*75c70*/  LDL.LU R6, [R1+0xac8] ;  /* 0x000ac80001067983 */ /* 0x000ee40000300800 */
[----:B------:R-:W3:Y:S02]  /*75c80*/  LDL.LU R7, [R1+0xacc] ;  /* 0x000acc0001077983 */ /* 0x000ee40000300800 */
[----:B------:R-:W-:-:S02]  /*75c90*/  IMAD.MOV.U32 R18, RZ, RZ, R28 ;  /* 0x000000ffff127224 */ /* 0x000fc400078e001c */
[----:B------:R-:W-:Y:S01]  /*75ca0*/  IMAD.MOV.U32 R19, RZ, RZ, R29 ;  /* 0x000000ffff137224 */ /* 0x000fe200078e001d */
[----:B------:R-:W2:Y:S01]  /*75cb0*/  LDL.LU R28, [R1+0xc4c0] ;  /* 0x00c4c000011c7983 */ /* 0x000ea20000300800 */
[C---:B---3--:R-:W-:Y:S11]  /*75cc0*/  HMMA.16816.F32 R4, R12.reuse, R22, R4 ;  /* 0x000000160c04723c */ /* 0x048ff60000001804 */
[----:B------:R-:W-:Y:S11]  /*75cd0*/  @!UPT UIADD3 URZ, URZ, URZ, URZ ;  /* 0x0000003f3f3ff290 */ /* 0x000ff6000fffe03f */
[----:B------:R-:W-:Y:S01]  /*75ce0*/  @!UPT UIADD3 URZ, URZ, URZ, URZ ;  /* 0x0000003f3f3ff290 */ /* 0x000fe2000fffe03f */
[----:B------:R-:W-:Y:S01]  /*75cf0*/  STL.64 [R1+0xad0], R4 ;  /* 0x000ad00401007387 */ /* 0x000fe20000100a00 */
[----:B------:R-:W-:Y:S02]  /*75d00*/  STL.64 [R1+0xad8], R6 ;  /* 0x000ad80601007387 */ /* 0x000fe40000100a00 */
[----:B------:R-:W-:Y:S02]  /*75d10*/  STL.64 [R1+0xc490], R18 ;  /* 0x00c4901201007387 */ /* 0x000fe40000100a00 */
[----:B------:R-:W3:Y:S01]  /*75d20*/  LDL.LU R20, [R1+0x320] ;  /* 0x0003200001147983 */ /* 0x000ee20000300800 */
[----:B------:R-:W3:Y:S01]  /*75d30*/  LDL.LU R21, [R1+0x324] ;  /* 0x0003240001157983 */ /* 0x000ee20000300800 */
[----:B------:R-:W2:Y:S02]  /*75d40*/  LDL.LU R22, [R1+0x328] ;  /* 0x0003280001167983 */ /* 0x000ea40000300800 */
[----:B------:R-:W2:Y:S01]  /*75d50*/  LDL.LU R23, [R1+0x32c] ;  /* 0x00032c0001177983 */ /* 0x000ea20000300800 */
[----:B----4-:R-:W-:Y:S01]  /*75d60*/  HMMA.16816.F32 R24, R12, R10, R24 ;  /* 0x0000000a0c18723c */ /* 0x010fe20000001818 */
[----:B--2---:R-:W-:Y:S01]  /*75d70*/  STL.64 [R1+0xc488], R22 ;  /* 0x00c4881601007387 */ /* 0x004fe20000100a00 */
[----:B---3--:R0:W-:Y:S03]  /*75d80*/  STL.64 [R1+0xc480], R20 ;  /* 0x00c4801401007387 */ /* 0x0081e60000100a00 */
[----:B0-----:R-:W2:Y:S01]  /*75d90*/  LDL.LU R20, [R1+0xa90] ;  /* 0x000a900001147983 */ /* 0x001ea20000300800 */
[----:B------:R-:W2:Y:S02]  /*75da0*/  LDL.LU R21, [R1+0xa94] ;  /* 0x000a940001157983 */ /* 0x000ea40000300800 */
[----:B------:R-:W3:Y:S02]  /*75db0*/  LDL.LU R22, [R1+0xa98] ;  /* 0x000a980001167983 */ /* 0x000ee40000300800 */
[----:B------:R-:W3:Y:S02]  /*75dc0*/  LDL.LU R23, [R1+0xa9c] ;  /* 0x000a9c0001177983 */ /* 0x000ee40000300800 */
[----:B------:R-:W-:-:S02]  /*75dd0*/  IMAD.MOV.U32 R19, RZ, RZ, R9 ;  /* 0x000000ffff137224 */ /* 0x000fc400078e0009 */
[----:B------:R-:W-:Y:S01]  /*75de0*/  IMAD.MOV.U32 R9, RZ, RZ, R11 ;  /* 0x000000ffff097224 */ /* 0x000fe200078e000b */
[----:B---3--:R-:W-:Y:S01]  /*75df0*/  STL.64 [R1+0xc4a0], R22 ;  /* 0x00c4a01601007387 */ /* 0x008fe20000100a00 */
[----:B--2---:R0:W-:Y:S03]  /*75e00*/  STL.64 [R1+0xc498], R20 ;  /* 0x00c4981401007387 */ /* 0x0041e60000100a00 */
[----:B0-----:R-:W2:Y:S01]  /*75e10*/  LDL.LU R20, [R1+0xaa0] ;  /* 0x000aa00001147983 */ /* 0x001ea20000300800 */
[----:B------:R-:W2:Y:S02]  /*75e20*/  LDL.LU R21, [R1+0xaa4] ;  /* 0x000aa40001157983 */ /* 0x000ea40000300800 */
[----:B------:R-:W2:Y:S02]  /*75e30*/  LDL.LU R22, [R1+0xaa8] ;  /* 0x000aa80001167983 */ /* 0x000ea40000300800 */
[----:B------:R-:W2:Y:S01]  /*75e40*/  LDL.LU R23, [R1+0xaac] ;  /* 0x000aac0001177983 */ /* 0x000ea20000300800 */
[----:B------:R-:W3:Y:S01]  /*75e50*/  LDL.64 R6, [R1+0x28] ;  /* 0x0000280001067983 */ /* 0x000ee20000100a00 */
[----:B------:R-:W-:Y:S02]  /*75e60*/  STL.64 [R1+0xac0], R24 ;  /* 0x000ac01801007387 */ /* 0x000fe40000100a00 */
[----:B------:R0:W-:Y:S02]  /*75e70*/  STL.64 [R1+0xac8], R26 ;  /* 0x000ac81a01007387 */ /* 0x0001e40000100a00 */
[----:B0-----:R-:W4:Y:S01]  /*75e80*/  LDL.LU.64 R26, [R1+0xc4b8] ;  /* 0x00c4b800011a7983 */ /* 0x001f220000300a00 */
[----:B------:R-:W-:-:S02]  /*75e90*/  IMAD.MOV.U32 R24, RZ, RZ, R10 ;  /* 0x000000ffff187224 */ /* 0x000fc400078e000a */
[----:B------:R-:W2:Y:S02]  /*75ea0*/  LDL.LU.64 R10, [R1+0xc4b0] ;  /* 0x00c4b000010a7983 */ /* 0x000ea40000300a00 */
[----:B------:R-:W2:Y:S01]  /*75eb0*/  LDL.LU R8, [R1+0xc4a8] ;  /* 0x00c4a80001087983 */ /* 0x000ea20000300800 */
[----:B----4-:R0:W-:Y:S01]  /*75ec0*/  STL.64 [R1+0xc430], R26 ;  /* 0x00c4301a01007387 */ /* 0x0101e20000100a00 */
[----:B------:R-:W-:Y:S02]  /*75ed0*/  STL [R1+0xc428], R24 ;  /* 0x00c4281801007387 */ /* 0x000fe40000100800 */
[----:B0-----:R-:W-:Y:S02]  /*75ee0*/  IMAD.MOV.U32 R26, RZ, RZ, R16 ;  /* 0x000000ffff1a7224 */ /* 0x001fe400078e0010 */
[----:B------:R-:W-:-:S05]  /*75ef0*/  IMAD.MOV.U32 R27, RZ, RZ, R3 ;  /* 0x000000ffff1b7224 */ /* 0x000fca00078e0003 */
[----:B------:R-:W-:Y:S01]  /*75f00*/  STL.64 [R1+0xc448], R26 ;  /* 0x00c4481a01007387 */ /* 0x000fe20000100a00 */
[----:B--2---:R-:W-:Y:S02]  /*75f10*/  STL.64 [R1+0xc420], R10 ;  /* 0x00c4200a01007387 */ /* 0x004fe40000100a00 */
[----:B------:R0:W-:Y:S02]  /*75f20*/  STL.64 [R1+0xc418], R8 ;  /* 0x00c4180801007387 */ /* 0x0001e40000100a00 */
[----:B0-----:R-:W2:Y:S01]  /*75f30*/  LDL.LU R8, [R1+0x2d0] ;  /* 0x0002d00001087983 */ /* 0x001ea20000300800 */
[----:B------:R-:W2:Y:S02]  /*75f40*/  LDL.LU R9, [R1+0x2d4] ;  /* 0x0002d40001097983 */ /* 0x000ea40000300800 */
[----:B------:R-:W4:Y:S02]  /*75f50*/  LDL.LU R10, [R1+0x2d8] ;  /* 0x0002d800010a7983 */ /* 0x000f240000300800 */
[----:B------:R-:W4:Y:S01]  /*75f60*/  LDL.LU R11, [R1+0x2dc] ;  /* 0x0002dc00010b7983 */ /* 0x000f220000300800 */
[----:B------:R-:W2:Y:S01]  /*75f70*/  LDL.64 R26, [R1+0x18] ;  /* 0x00001800011a7983 */ /* 0x000ea20000100a00 */
[----:B------:R-:W-:-:S07]  /*75f80*/  IMAD.MOV.U32 R18, RZ, RZ, R17 ;  /* 0x000000ffff127224 */ /* 0x000fce00078e0011 */
[C---:B------:R-:W-:Y:S01]  /*75f90*/  HMMA.16816.F32 R16, R12.reuse, R18, R20 ;  /* 0x000000120c10723c */ /* 0x040fe20000001814 */
[----:B----4-:R-:W-:Y:S01]  /*75fa0*/  STL.64 [R1+0xc440], R10 ;  /* 0x00c4400a01007387 */ /* 0x010fe20000100a00 */
[----:B--2---:R0:W-:Y:S03]  /*75fb0*/  STL.64 [R1+0xc438], R8 ;  /* 0x00c4380801007387 */ /* 0x0041e60000100a00 */
[----:B0-----:R-:W2:Y:S01]  /*75fc0*/  LDL.LU R8, [R1+0x2e0] ;  /* 0x0002e00001087983 */ /* 0x001ea20000300800 */
[----:B------:R-:W2:Y:S02]  /*75fd0*/  LDL.LU R9, [R1+0x2e4] ;  /* 0x0002e40001097983 */ /* 0x000ea40000300800 */
[----:B------:R-:W4:Y:S02]  /*75fe0*/  LDL.LU R10, [R1+0x2e8] ;  /* 0x0002e800010a7983 */ /* 0x000f240000300800 */
[----:B------:R-:W4:Y:S02]  /*75ff0*/  LDL.LU R11, [R1+0x2ec] ;  /* 0x0002ec00010b7983 */ /* 0x000f240000300800 */
[----:B----4-:R-:W-:Y:S01]  /*76000*/  STL.64 [R1+0xc458], R10 ;  /* 0x00c4580a01007387 */ /* 0x010fe20000100a00 */
[----:B--2---:R0:W-:Y:S03]  /*76010*/  STL.64 [R1+0xc450], R8 ;  /* 0x00c4500801007387 */ /* 0x0041e60000100a00 */
[----:B0-----:R-:W2:Y:S01]  /*76020*/  LDL.LU R8, [R1+0x2f0] ;  /* 0x0002f00001087983 */ /* 0x001ea20000300800 */
[----:B------:R-:W2:Y:S02]  /*76030*/  LDL.LU R9, [R1+0x2f4] ;  /* 0x0002f40001097983 */ /* 0x000ea40000300800 */
[----:B------:R-:W2:Y:S02]  /*76040*/  LDL.LU R10, [R1+0x2f8] ;  /* 0x0002f800010a7983 */ /* 0x000ea40000300800 */
[----:B------:R-:W2:Y:S01]  /*76050*/  LDL.LU R11, [R1+0x2fc] ;  /* 0x0002fc00010b7983 */ /* 0x000ea20000300800 */
[----:B------:R-:W4:Y:S01]  /*76060*/  LDL.LU.64 R22, [R1+0xc4a0] ;  /* 0x00c4a00001167983 */ /* 0x000f220000300a00 */
[----:B------:R-:W4:Y:S02]  /*76070*/  LDL.LU.64 R20, [R1+0xc498] ;  /* 0x00c4980001147983 */ /* 0x000f240000300a00 */
        /* <DEDUP_REMOVED lines=10> */
[----:B----4-:R-:W-:Y:S02]  /*76120*/  HMMA.16816.F32 R12, R12, R18, R20 ;  /* 0x000000120c0c723c */ /* 0x010fe40000001814 */
[----:B------:R-:W4:Y:S01]  /*76130*/  LDL.LU R20, [R1+0xc470] ;  /* 0x00c4700001147983 */ /* 0x000f220000300800 */
[----:B------:R-:W2:Y:S02]  /*76140*/  LDL.LU.64 R18, [R1+0xc468] ;  /* 0x00c4680001127983 */ /* 0x000ea40000300a00 */
[----:B------:R-:W2:Y:S11]  /*76150*/  LDL.LU.64 R16, [R1+0xc460] ;  /* 0x00c4600001107983 */ /* 0x000eb60000300a00 */
[----:B------:R-:W-:Y:S07]  /*76160*/  @!UPT UIADD3 URZ, URZ, URZ, URZ ;  /* 0x0000003f3f3ff290 */ /* 0x000fee000fffe03f */
[----:B------:R0:W-:Y:S01]  /*76170*/  STL.64 [R1+0x320], R12 ;  /* 0x0003200c01007387 */ /* 0x0001e20000100a00 */
[----:B------:R1:W-:Y:S03]  /*76180*/  STL.64 [R1+0x328], R14 ;  /* 0x0003280e01007387 */ /* 0x0003e60000100a00 */
[----:B0-----:R-:W2:Y:S01]  /*76190*/  LDL.LU R12, [R1+0x300] ;  /* 0x00030000010c7983 */ /* 0x001ea20000300800 */
[----:B------:R-:W2:Y:S02]  /*761a0*/  LDL.LU R13, [R1+0x304] ;  /* 0x00030400010d7983 */ /* 0x000ea40000300800 */
[----:B-1----:R-:W2:Y:S02]  /*761b0*/  LDL.LU R14, [R1+0x308] ;  /* 0x00030800010e7983 */ /* 0x002ea40000300800 */
[----:B------:R-:W2:Y:S02]  /*761c0*/  LDL.LU R15, [R1+0x30c] ;  /* 0x00030c00010f7983 */ /* 0x000ea40000300800 */
[----:B---3--:R-:W-:-:S02]  /*761d0*/  IMAD.MOV.U32 R22, RZ, RZ, R6 ;  /* 0x000000ffff167224 */ /* 0x008fc400078e0006 */
[----:B------:R-:W-:Y:S01]  /*761e0*/  IMAD.MOV.U32 R21, RZ, RZ, R7 ;  /* 0x000000ffff157224 */ /* 0x000fe200078e0007 */
[C---:B--2---:R-:W-:Y:S11]  /*761f0*/  HMMA.16816.F32 R12, R16.reuse, R6, R12 ;  /* 0x00000006100c723c */ /* 0x044ff6000000180c */
[----:B------:R-:W-:Y:S11]  /*76200*/  @!UPT UIADD3 URZ, URZ, URZ, URZ ;  /* 0x0000003f3f3ff290 */ /* 0x000ff6000fffe03f */
[----:B------:R-:W-:Y:S01]  /*76210*/  @!UPT UIADD3 URZ, URZ, URZ, URZ ;  /* 0x0000003f3f3ff290 */ /* 0x000fe2000fffe03f */
[----:B------:R0:W-:Y:S01]  /*76220*/  STL.64 [R1+0x300], R12 ;  /* 0x0003000c01007387 */ /* 0x0001e20000100a00 */
[----:B------:R1:W-:Y:S03]  /*76230*/  STL.64 [R1+0x308], R14 ;  /* 0x0003080e01007387 */ /* 0x0003e60000100a00 */
[----:B0-----:R-:W2:Y:S01]  /*76240*/  LDL.LU R12, [R1+0x2b0] ;  /* 0x0002b000010c7983 */ /* 0x001ea20000300800 */
[----:B------:R-:W2:Y:S02]  /*76250*/  LDL.LU R13, [R1+0x2b4] ;  /* 0x0002b400010d7983 */ /* 0x000ea40000300800 */
[----:B-1----:R-:W2:Y:S02]  /*76260*/  LDL.LU R14, [R1+0x2b8] ;  /* 0x0002b800010e7983 */ /* 0x002ea40000300800 */
[----:B------:R-:W2:Y:S01]  /*76270*/  LDL.LU R15, [R1+0x2bc] ;  /* 0x0002bc00010f7983 */ /* 0x000ea20000300800 */
[----:B------:R-:W3:Y:S01]  /*76280*/  LDL.LU R4, [R1+0x2c0] ;  /* 0x0002c00001047983 */ /* 0x000ee20000300800 */
[----:B------:R-:W3:Y:S02]  /*76290*/  LDL.LU R5, [R1+0x2c4] ;  /* 0x0002c40001057983 */ /* 0x000ee40000300800 */
[----:B------:R-:W3:Y:S02]  /*762a0*/  LDL.LU R6, [R1+0x2c8] ;  /* 0x0002c80001067983 */ /* 0x000ee40000300800 */
[----:B------:R-:W3:Y:S01]  /*762b0*/  LDL.LU R7, [R1+0x2cc] ;  /* 0x0002cc0001077983 */ /* 0x000ee20000300800 */
[----:B------:R-:W-:Y:S01]  /*762c0*/  STL [R1+0xc3d0], R22 ;  /* 0x00c3d01601007387 */ /* 0x000fe20000100800 */
[----:B----4-:R0:W-:Y:S03]  /*762d0*/  STL.64 [R1+0xc3c8], R20 ;  /* 0x00c3c81401007387 */ /* 0x0101e60000100a00 */
[----:B0-----:R-:W4:Y:S01]  /*762e0*/  LDL.LU R20, [R1+0x970] ;  /* 0x0009700001147983 */ /* 0x001f220000300800 */
[----:B------:R-:W4:Y:S02]  /*762f0*/  LDL.LU R21, [R1+0x974] ;  /* 0x0009740001157983 */ /* 0x000f240000300800 */
[----:B------:R-:W2:Y:S02]  /*76300*/  LDL.LU R22, [R1+0x978] ;  /* 0x0009780001167983 */ /* 0x000ea40000300800 */
[----:B------:R-:W2:Y:S01]  /*76310*/  LDL.LU R23, [R1+0x97c] ;  /* 0x00097c0001177983 */ /* 0x000ea20000300800 */
[----:B------:R-:W-:Y:S01]  /*76320*/  HMMA.16816.F32 R8, R16, R26, R8 ;  /* 0x0000001a1008723c */ /* 0x000fe20000001808 */
[----:B--2---:R0:W-:Y:S01]  /*76330*/  STL.64 [R1+0xc3e0], R22 ;  /* 0x00c3e01601007387 */ /* 0x0041e20000100a00 */
[----:B----4-:R-:W-:Y:S03]  /*76340*/  STL.64 [R1+0xc3d8], R20 ;  /* 0x00c3d81401007387 */ /* 0x010fe60000100a00 */
[----:B0-----:R-:W2:Y:S04]  /*76350*/  LDL.64 R22, [R1+0xc8] ;  /* 0x0000c80001167983 */ /* 0x001ea80000100a00 */
[----:B--2---:R0:W-:Y:S11]  /*76360*/  STL.64 [R1+0xc3f0], R22 ;  /* 0x00c3f01601007387 */ /* 0x0041f60000100a00 */
[----:B------:R-:W-:Y:S03]  /*76370*/  @!UPT UIADD3 URZ, URZ, URZ, URZ ;  /* 0x0000003f3f3ff290 */ /* 0x000fe6000fffe03f */
[----:B------:R-:W-:Y:S02]  /*76380*/  STL.64 [R1+0x2f0], R8 ;  /* 0x0002f00801007387 */ /* 0x000fe40000100a00 */
[----:B------:R1:W-:Y:S02]  /*76390*/  STL.64 [R1+0x2f8], R10 ;  /* 0x0002f80a01007387 */ /* 0x0003e40000100a00 */
[----:B0-----:R-:W-:Y:S02]  /*763a0*/  IMAD.MOV.U32 R22, RZ, RZ, R2 ;  /* 0x000000ffff167224 */ /* 0x001fe400078e0002 */
[----:B------:R-:W-:Y:S01]  /*763b0*/  IMAD.MOV.U32 R23, RZ, RZ, R0 ;  /* 0x000000ffff177224 */ /* 0x000fe200078e0000 */
[----:B-1----:R-:W2:Y:S01]  /*763c0*/  LDL.LU.64 R10, [R1+0xc458] ;  /* 0x00c45800010a7983 */ /* 0x002ea20000300a00 */
[----:B------:R-:W2:Y:S02]  /*763d0*/  LDL.LU.64 R8, [R1+0xc450] ;  /* 0x00c4500001087983 */ /* 0x000ea40000300a00 */
[----:B------:R-:W-:-:S02]  /*763e0*/  IMAD.MOV.U32 R2, RZ, RZ, R26 ;  /* 0x000000ffff027224 */ /* 0x000fc400078e001a */
        /* <DEDUP_REMOVED lines=8> */
[----:B0-----:R-:W2:Y:S01]  /*76470*/  LDL.LU.64 R26, [R1+0xc430] ;  /* 0x00c43000011a7983 */ /* 0x001ea20000300a00 */
[----:B------:R-:W4:Y:S01]  /*76480*/  LDL.LU R24, [R1+0xc428] ;  /* 0x00c4280001187983 */ /* 0x000f220000300800 */
[C---:B--2---:R-:W-:Y:S11]  /*76490*/  HMMA.16816.F32 R8, R16.reuse, R26, R8 ;  /* 0x0000001a1008723c */ /* 0x044ff60000001808 */
[----:B------:R-:W-:Y:S11]  /*764a0*/  @!UPT UIADD3 URZ, URZ, URZ, URZ ;  /* 0x0000003f3f3ff290 */ /* 0x000ff6000fffe03f */
[----:B------:R-:W-:Y:S01]  /*764b0*/  @!UPT UIADD3 URZ, URZ, URZ, URZ ;  /* 0x0000003f3f3ff290 */ /* 0x000fe2000fffe03f */
[----:B------:R-:W-:Y:S01]  /*764c0*/  STL.64 [R1+0x2d0], R8 ;  /* 0x0002d00801007387 */ /* 0x000fe20000100a00 */
[----:B------:R0:W-:Y:S03]  /*764d0*/  STL.64 [R1+0x2d8], R10 ;  /* 0x0002d80a01007387 */ /* 0x0001e60000100a00 */
[----:B0-----:R-:W3:Y:S01]  /*764e0*/  LDL.LU.64 R10, [R1+0xc420] ;  /* 0x00c42000010a7983 */ /* 0x001ee20000300a00 */
[----:B------:R-:W2:Y:S02]  /*764f0*/  LDL.LU.64 R8, [R1+0xc418] ;  /* 0x00c4180001087983 */ /* 0x000ea40000300a00 */
[----:B------:R-:W-:Y:S02]  /*76500*/  STL [R1+0xc304], R26 ;  /* 0x00c3041a01007387 */ /* 0x000fe40000100800 */
[----:B------:R-:W-:Y:S01]  /*76510*/  STL [R1+0xc300], R27 ;  /* 0x00c3001b01007387 */ /* 0x000fe20000100800 */
[----:B----4-:R0:W-:Y:S04]  /*76520*/  STL [R1+0xc3e8], R24 ;  /* 0x00c3e81801007387 */ /* 0x0101e80000100800 */
[----:B0-----:R-:W4:Y:S01]  /*76530*/  LDL.LU R24, [R1+0x980] ;  /* 0x0009800001187983 */ /* 0x001f220000300800 */
[----:B------:R-:W4:Y:S02]  /*76540*/  LDL.LU R25, [R1+0x984] ;  /* 0x0009840001197983 */ /* 0x000f240000300800 */
[----:B------:R-:W2:Y:S02]  /*76550*/  LDL.LU R26, [R1+0x988] ;  /* 0x00098800011a7983 */ /* 0x000ea40000300800 */
[----:B------:R-:W2:Y:S01]  /*76560*/  LDL.LU R27, [R1+0x98c] ;  /* 0x00098c00011b7983 */ /* 0x000ea20000300800 */
[C---:B---3--:R-:W-:Y:S01]  /*76570*/  HMMA.16816.F32 R4, R16.reuse, R10, R4 ;  /* 0x0000000a1004723c */ /* 0x048fe20000001804 */
[----:B--2---:R-:W-:Y:S01]  /*76580*/  STL.64 [R1+0xc400], R26 ;  /* 0x00c4001a01007387 */ /* 0x004fe20000100a00 */
[----:B----4-:R0:W-:Y:S03]  /*76590*/  STL.64 [R1+0xc3f8], R24 ;  /* 0x00c3f81801007387 */ /* 0x0101e60000100a00 */
[----:B0-----:R-:W2:Y:S01]  /*765a0*/  LDL.LU R24, [R1+0x990] ;  /* 0x0009900001187983 */ /* 0x001ea20000300800 */
[----:B------:R-:W2:Y:S02]  /*765b0*/  LDL.LU R25, [R1+0x994] ;  /* 0x0009940001197983 */ /* 0x000ea40000300800 */
[----:B------:R-:W2:Y:S02]  /*765c0*/  LDL.LU R26, [R1+0x998] ;  /* 0x00099800011a7983 */ /* 0x000ea40000300800 */
[----:B------:R-:W2:Y:S11]  /*765d0*/  LDL.LU R27, [R1+0x99c] ;  /* 0x00099c00011b7983 */ /* 0x000eb60000300800 */
[----:B------:R-:W-:Y:S02]  /*765e0*/  @!UPT UIADD3 URZ, URZ, URZ, URZ ;  /* 0x0000003f3f3ff290 */ /* 0x000fe4000fffe03f */
[----:B------:R-:W-:Y:S01]  /*765f0*/  STL.64 [R1+0x2c0], R4 ;  /* 0x0002c00401007387 */ /* 0x000fe20000100a00 */
[----:B------:R0:W-:Y:S03]  /*76600*/  STL.64 [R1+0x2c8], R6 ;  /* 0x0002c80601007387 */ /* 0x0001e60000100a00 */
[----:B0-----:R-:W3:Y:S01]  /*76610*/  LDL.LU.64 R6, [R1+0xc410] ;  /* 0x00c4100001067983 */ /* 0x001ee20000300a00 */
[----:B------:R-:W4:Y:S02]  /*76620*/  LDL.LU.64 R4, [R1+0xc408] ;  /* 0x00c4080001047983 */ /* 0x000f240000300a00 */
[----:B------:R-:W-:Y:S02]  /*76630*/  STL.64 [R1+0xc2f8], R10 ;  /* 0x00c2f80a01007387 */ /* 0x000fe40000100a00 */
[----:B------:R-:W-:Y:S01]  /*76640*/  STL [R1+0xc2f0], R8 ;  /* 0x00c2f00801007387 */ /* 0x000fe20000100800 */
[C---:B---3--:R-:W-:Y:S01]  /*76650*/  HMMA.16816.F32 R12, R16.reuse, R6, R12 ;  /* 0x00000006100c723c */ /* 0x048fe2000000180c */
[----:B------:R-:W-:Y:S01]  /*76660*/  STL.64 [R1+0xc390], R6 ;  /* 0x00c3900601007387 */ /* 0x000fe20000100a00 */
[----:B----4-:R-:W-:Y:S11]  /*76670*/  STL [R1+0xc388], R5 ;  /* 0x00c3880501007387 */ /* 0x010ff60000100800 */
[----:B------:R-:W-:Y:S10]  /*76680*/  @!UPT UIADD3 URZ, URZ, URZ, URZ ;  /* 0x0000003f3f3ff290 */ /* 0x000ff4000fffe03f */
[----:B------:R-:W-:Y:S01]  /*76690*/  STL.64 [R1+0x2b0], R12 ;  /* 0x0002b00c01007387 */ /* 0x000fe20000100a00 */
[----:B------:R-:W-:Y:S02]  /*766a0*/  STL.64 [R1+0x2b8], R14 ;  /* 0x0002b80e01007387 */ /* 0x000fe40000100a00 */
[----:B------:R-:W0:Y:S04]  /*766b0*/  LDSM.16.MT88.4 R12, [R28+0x4000] ;  /* 0x004000001c0c783b */ /* 0x000e280000004200 */
[----:B------:R-:W-:Y:S01]  /*766c0*/  STL [R1+0xc308], R28 ;  /* 0x00c3081c01007387 */ /* 0x000fe20000100800 */
[----:B0-----:R0:W-:Y:S01]  /*766d0*/  STL.64 [R1+0xc208], R14 ;  /* 0x00c2080e01007387 */ /* 0x0011e20000100a00 */
[----:B------:R-:W-:Y:S03]  /*766e0*/  STL.64 [R1+0xc200], R12 ;  /* 0x00c2000c01007387 */ /* 0x000fe60000100a00 */
[----:B0-----:R-:W3:Y:S01]  /*766f0*/  LDL.64 R14, [R1+0x48] ;  /* 0x00004800010e7983 */ /* 0x001ee20000100a00 */
[C---:B--2---:R-:W-:Y:S03]  /*76700*/  HMMA.16816.F32 R20, R16.reuse, R22, R24 ;  /* 0x000000161014723c */ /* 0x044fe60000001818 */
[----:B---3--:R0:W-:Y:S04]  /*76710*/  STL.64 [R1+0xc398], R14 ;  /* 0x00c3980e01007387 */ /* 0x0081e80000100a00 */
[----:B0-----:R-:W2:Y:S01]  /*76720*/  LDL.64 R14, [R1+0xb8] ;  /* 0x0000b800010e7983 */ /* 0x001ea20000100a00 */
[----:B------:R-:W3:Y:S02]  /*76730*/  LDL.LU.64 R26, [R1+0xc400] ;  /* 0x00c40000011a7983 */ /* 0x000ee40000300a00 */
[----:B------:R-:W3:Y:S11]  /*76740*/  LDL.LU.64 R24, [R1+0xc3f8] ;  /* 0x00c3f80001187983 */ /* 0x000ef60000300a00 */
[----:B------:R-:W-:Y:S02]  /*76750*/  @!UPT UIADD3 URZ, URZ, URZ, URZ ;  /* 0x0000003f3f3ff290 */ /* 0x000fe4000fffe03f */
[----:B------:R-:W-:Y:S01]  /*76760*/  STL.64 [R1+0xc40], R20 ;  /* 0x000c401401007387 */ /* 0x000fe20000100a00 */
[----:B------:R0:W-:Y:S04]  /*76770*/  STL.64 [R1+0xc48], R22 ;  /* 0x000c481601007387 */ /* 0x0001e80000100a00 */
[----:B0-----:R-:W3:Y:S02]  /*76780*/  LDL.LU.64 R22, [R1+0xc3f0] ;  /* 0x00c3f00001167983 */ /* 0x001ee40000300a00 */
[----:B---3--:R-:W-:Y:S01]  /*76790*/  HMMA.16816.F32 R24, R16, R22, R24 ;  /* 0x000000161018723c */ /* 0x008fe20000001818 */
[----:B------:R-:W-:Y:S11]  /*767a0*/  IMAD.MOV.U32 R3, RZ, RZ, R23 ;  /* 0x000000ffff037224 */ /* 0x000ff600078e0017 */
[----:B------:R-:W-:Y:S11]  /*767b0*/  @!UPT UIADD3 URZ, URZ, URZ, URZ ;  /* 0x0000003f3f3ff290 */ /* 0x000ff6000fffe03f */
[----:B------:R0:W-:Y:S01]  /*767c0*/  STL.64 [R1+0x990], R24 ;  /* 0x0009901801007387 */ /* 0x0001e20000100a00 */
[----:B------:R2:W-:Y:S03]  /*767d0*/  STL.64 [R1+0x998], R26 ;  /* 0x0009981a01007387 */ /* 0x0005e60000100a00 */
[----:B0-----:R-:W3:Y:S01]  /*767e0*/  LDL.LU R24, [R1+0xc3e8] ;  /* 0x00c3e80001187983 */ /* 0x001ee20000300800 */
[----:B------:R-:W-:Y:S02]  /*767f0*/  IMAD.MOV.U32 R25, RZ, RZ, R22 ;  /* 0x000000ffff197224 */ /* 0x000fe400078e0016 */
[----:B------:R-:W4:Y:S02]  /*76800*/  LDL.LU.64 R22, [R1+0xc3e0] ;  /* 0x00c3e00001167983 */ /* 0x000f240000300a00 */
[----:B------:R-:W4:Y:S02]  /*76810*/  LDL.LU.64 R20, [R1+0xc3d8] ;  /* 0x00c3d80001147983 */ /* 0x000f240000300a00 */
[----:B--2---:R-:W-:-:S02]  /*76820*/  IMAD.MOV.U32 R27, RZ, RZ, R14 ;  /* 0x000000ffff1b7224 */ /* 0x004fc400078e000e */
[----:B------:R-:W-:Y:S01]  /*76830*/  IMAD.MOV.U32 R29, RZ, RZ, R15 ;  /* 0x000000ffff1d7224 */ /* 0x000fe200078e000f */
[----:B----4-:R-:W-:Y:S11]  /*76840*/  HMMA.16816.F32 R20, R16, R14, R20 ;  /* 0x0000000e1014723c */ /* 0x010ff60000001814 */
[----:B------:R-:W-:Y:S11]  /*76850*/  @!UPT UIADD3 URZ, URZ, URZ, URZ ;  /* 0x0000003f3f3ff290 */ /* 0x000ff6000fffe03f */
[----:B------:R-:W-:Y:S01]  /*76860*/  @!UPT UIADD3 URZ, URZ, URZ, URZ ;  /* 0x0000003f3f3ff290 */ /* 0x000fe2000fffe03f */
[----:B------:R-:W-:Y:S01]  /*76870*/  STL.64 [R1+0x980], R20 ;  /* 0x0009801401007387 */ /* 0x000fe20000100a00 */
[----:B------:R0:W-:Y:S03]  /*76880*/  STL.64 [R1+0x988], R22 ;  /* 0x0009881601007387 */ /* 0x0001e60000100a00 */
[----:B0-----:R-:W2:Y:S01]  /*76890*/  LDL.LU R22, [R1+0xc3d0] ;  /* 0x00c3d00001167983 */ /* 0x001ea20000300800 */
[----:B------:R-:W4:Y:S02]  /*768a0*/  LDL.LU.64 R20, [R1+0xc3c8] ;  /* 0x00c3c80001147983 */ /* 0x000f240000300a00 */
[----:B------:R-:W-:Y:S02]  /*768b0*/  STL [R1+0xc3bc], R27 ;  /* 0x00c3bc1b01007387 */ /* 0x000fe40000100800 */
[----:B------:R-:W-:Y:S01]  /*768c0*/  STL [R1+0xc3b8], R25 ;  /* 0x00c3b81901007387 */ /* 0x000fe20000100800 */
[----:B------:R-:W2:Y:S01]  /*768d0*/  LDL.LU R12, [R1+0x940] ;  /* 0x00094000010c7983 */ /* 0x000ea20000300800 */
[----:B------:R-:W2:Y:S02]  /*768e0*/  LDL.LU R13, [R1+0x944] ;  /* 0x00094400010d7983 */ /* 0x000ea40000300800 */
[----:B------:R-:W2:Y:S02]  /*768f0*/  LDL.LU R14, [R1+0x948] ;  /* 0x00094800010e7983 */ /* 0x000ea40000300800 */
[----:B------:R-:W2:Y:S02]  /*76900*/  LDL.LU R15, [R1+0x94c] ;  /* 0x00094c00010f7983 */ /* 0x000ea40000300800 */
[----:B--2---:R4:W-:Y:S01]  /*76910*/  STL.64 [R1+0xc3a8], R14 ;  /* 0x00c3a80e01007387 */ /* 0x0049e20000100a00 */
[----:B------:R0:W-:Y:S02]  /*76920*/  STL.64 [R1+0xc3a0], R12 ;  /* 0x00c3a00c01007387 */ /* 0x0001e40000100a00 */
[----:B----4-:R-:W-:-:S02]  /*76930*/  IMAD.MOV.U32 R14, RZ, RZ, R20 ;  /* 0x000000ffff0e7224 */ /* 0x010fc400078e0014 */
[----:B------:R-:W-:-:S05]  /*76940*/  IMAD.MOV.U32 R15, RZ, RZ, R4 ;  /* 0x000000ffff0f7224 */ /* 0x000fca00078e0004 */
[----:B------:R1:W-:Y:S01]  /*76950*/  STL.64 [R1+0xc3c0], R14 ;  /* 0x00c3c00e01007387 */ /* 0x0003e20000100a00 */
[----:B0-----:R-:W2:Y:S02]  /*76960*/  LDL.LU R12, [R1+0x960] ;  /* 0x00096000010c7983 */ /* 0x001ea40000300800 */
[----:B------:R-:W2:Y:S01]  /*76970*/  LDL.LU R13, [R1+0x964] ;  /* 0x00096400010d7983 */ /* 0x000ea20000300800 */
[----:B-1----:R-:W2:Y:S01]  /*76980*/  LDL.LU R14, [R1+0x968] ;  /* 0x00096800010e7983 */ /* 0x002ea20000300800 */
[----:B------:R-:W2:Y:S02]  /*76990*/  LDL.LU R15, [R1+0x96c] ;  /* 0x00096c00010f7983 */ /* 0x000ea40000300800 */
[----:B------:R-:W4:Y:S02]  /*769a0*/  LDL.64 R6, [R1+0x88] ;  /* 0x0000880001067983 */ /* 0x000f240000100a00 */
[----:B------:R-:W2:Y:S02]  /*769b0*/  LDL.64 R26, [R1+0xa8] ;  /* 0x0000a800011a7983 */ /* 0x000ea40000100a00 */
[----:B------:R-:W-:-:S02]  /*769c0*/  IMAD.MOV.U32 R10, RZ, RZ, R22 ;  /* 0x000000ffff0a7224 */ /* 0x000fc400078e0016 */
[----:B------:R-:W-:Y:S01]  /*769d0*/  IMAD.MOV.U32 R11, RZ, RZ, R21 ;  /* 0x000000ffff0b7224 */ /* 0x000fe200078e0015 */
[----:B----4-:R0:W-:Y:S01]  /*769e0*/  STL.64 [R1+0xc3b0], R6 ;  /* 0x00c3b00601007387 */ /* 0x0101e20000100a00 */
[----:B------:R-:W4:Y:S02]  /*769f0*/  LDL.LU R4, [R1+0x950] ;  /* 0x0009500001047983 */ /* 0x000f240000300800 */
[----:B------:R-:W4:Y:S01]  /*76a00*/  LDL.LU R5, [R1+0x954] ;  /* 0x0009540001057983 */ /* 0x000f220000300800 */
[----:B0-----:R-:W4:Y:S01]  /*76a10*/  LDL.LU R6, [R1+0x958] ;  /* 0x0009580001067983 */ /* 0x001f220000300800 */
[----:B------:R-:W4:Y:S02]  /*76a20*/  LDL.LU R7, [R1+0x95c] ;  /* 0x00095c0001077983 */ /* 0x000f240000300800 */
[----:B------:R0:W-:Y:S02]  /*76a30*/  STL.64 [R1+0xc340], R10 ;  /* 0x00c3400a01007387 */ /* 0x0001e40000100a00 */
[----:B0-----:R-:W2:Y:S04]  /*76a40*/  LDL.64 R10, [R1+0x58] ;  /* 0x00005800010a7983 */ /* 0x001ea80000100a00 */
[----:B--2---:R0:W-:Y:S04]  /*76a50*/  STL.64 [R1+0xc358], R10 ;  /* 0x00c3580a01007387 */ /* 0x0041e80000100a00 */
[----:B0-----:R-:W2:Y:S04]  /*76a60*/  LDL.64 R10, [R1+0x68] ;  /* 0x00006800010a7983 */ /* 0x001ea80000100a00 */
[----:B--2---:R-:W-:Y:S01]  /*76a70*/  STL.64 [R1+0xc370], R10 ;  /* 0x00c3700a01007387 */ /* 0x004fe20000100a00 */
[----:B------:R-:W2:Y:S02]  /*76a80*/  LDL.LU R20, [R1+0x2a0] ;  /* 0x0002a00001147983 */ /* 0x000ea40000300800 */
[----:B------:R-:W2:Y:S02]  /*76a90*/  LDL.LU R21, [R1+0x2a4] ;  /* 0x0002a40001157983 */ /* 0x000ea40000300800 */
[----:B------:R-:W2:Y:S01]  /*76aa0*/  LDL.LU R22, [R1+0x2a8] ;  /* 0x0002a80001167983 */ /* 0x000ea20000300800 */
[----:B------:R-:W2:Y:S04]  /*76ab0*/  LDL.LU R23, [R1+0x2ac] ;  /* 0x0002ac0001177983 */ /* 0x000ea80000300800 */
[----:B--2---:R-:W-:Y:S01]  /*76ac0*/  STL.64 [R1+0xc350], R22 ;  /* 0x00c3501601007387 */ /* 0x004fe20000100a00 */
[----:B------:R0:W-:Y:S03]  /*76ad0*/  STL.64 [R1+0xc348], R20 ;  /* 0x00c3481401007387 */ /* 0x0001e60000100a00 */
[----:B0-----:R-:W2:Y:S01]  /*76ae0*/  LDL.LU R20, [R1+0x910] ;  /* 0x0009100001147983 */ /* 0x001ea20000300800 */
[----:B------:R-:W2:Y:S02]  /*76af0*/  LDL.LU R21, [R1+0x914] ;  /* 0x0009140001157983 */ /* 0x000ea40000300800 */
[----:B------:R-:W2:Y:S02]  /*76b00*/  LDL.LU R22, [R1+0x918] ;  /* 0x0009180001167983 */ /* 0x000ea40000300800 */
[----:B------:R-:W2:Y:S01]  /*76b10*/  LDL.LU R23, [R1+0x91c] ;  /* 0x00091c0001177983 */ /* 0x000ea20000300800 */
[----:B------:R-:W-:Y:S01]  /*76b20*/  HMMA.16816.F32 R12, R16, R26, R12 ;  /* 0x0000001a100c723c */ /* 0x000fe2000000180c */
[----:B--2---:R-:W-:Y:S01]  /*76b30*/  STL.64 [R1+0xc368], R22 ;  /* 0x00c3681601007387 */ /* 0x004fe20000100a00 */
[----:B------:R0:W-:Y:S03]  /*76b40*/  STL.64 [R1+0xc360], R20 ;  /* 0x00c3601401007387 */ /* 0x0001e60000100a00 */
[----:B0-----:R-:W2:Y:S01]  /*76b50*/  LDL.LU R20, [R1+0x920] ;  /* 0x0009200001147983 */ /* 0x001ea20000300800 */
[----:B------:R-:W2:Y:S02]  /*76b60*/  LDL.LU R21, [R1+0x924] ;  /* 0x0009240001157983 */ /* 0x000ea40000300800 */
[----:B------:R-:W2:Y:S02]  /*76b70*/  LDL.LU R22, [R1+0x928] ;  /* 0x0009280001167983 */ /* 0x000ea40000300800 */
[----:B------:R-:W2:Y:S02]  /*76b80*/  LDL.LU R23, [R1+0x92c] ;  /* 0x00092c0001177983 */ /* 0x000ea40000300800 */
[----:B--2---:R-:W-:Y:S01]  /*76b90*/  STL.64 [R1+0xc380], R22 ;  /* 0x00c3801601007387 */ /* 0x004fe20000100a00 */
[----:B------:R0:W-:Y:S03]  /*76ba0*/  STL.64 [R1+0xc378], R20 ;  /* 0x00c3781401007387 */ /* 0x0001e60000100a00 */
[----:B0-----:R-:W2:Y:S01]  /*76bb0*/  LDL.LU R20, [R1+0x930] ;  /* 0x0009300001147983 */ /* 0x001ea20000300800 */
[----:B------:R-:W2:Y:S02]  /*76bc0*/  LDL.LU R21, [R1+0x934] ;  /* 0x0009340001157983 */ /* 0x000ea40000300800 */
[----:B------:R-:W2:Y:S02]  /*76bd0*/  LDL.LU R22, [R1+0x938] ;  /* 0x0009380001167983 */ /* 0x000ea40000300800 */
[----:B------:R-:W2:Y:S02]  /*76be0*/  LDL.LU R23, [R1+0x93c] ;  /* 0x00093c0001177983 */ /* 0x000ea40000300800 */
[----:B------:R-:W-:Y:S01]  /*76bf0*/  STL.64 [R1+0x970], R12 ;  /* 0x0009700c01007387 */ /* 0x000fe20000100a00 */
[----:B------:R0:W-:Y:S03]  /*76c00*/  STL.64 [R1+0x978], R14 ;  /* 0x0009780e01007387 */ /* 0x0001e60000100a00 */
[----:B0-----:R-:W4:Y:S01]  /*76c10*/  LDL.LU.64 R14, [R1+0xc3c0] ;  /* 0x00c3c000010e7983 */ /* 0x001f220000300a00 */
[----:B------:R-:W-:-:S02]  /*76c20*/  IMAD.MOV.U32 R28, RZ, RZ, R26 ;  /* 0x000000ffff1c7224 */ /* 0x000fc400078e001a */
[----:B------:R-:W-:Y:S02]  /*76c30*/  IMAD.MOV.U32 R26, RZ, RZ, R27 ;  /* 0x000000ffff1a7224 */ /* 0x000fe400078e001b */
[----:B------:R-:W2:Y:S01]  /*76c40*/  LDL.LU R27, [R1+0xc3bc] ;  /* 0x00c3bc00011b7983 */ /* 0x000ea20000300800 */
[----:B------:R-:W2:Y:S01]  /*76c50*/  LDL.LU R25, [R1+0xc3b8] ;  /* 0x00c3b80001197983 */ /* 0x000ea20000300800 */
[C---:B----4-:R-:W-:Y:S02]  /*76c60*/  HMMA.16816.F32 R12, R16.reuse, R14, R4 ;  /* 0x0000000e100c723c */ /* 0x050fe40000001804 */
[----:B------:R-:W4:Y:S11]  /*76c70*/  LDL.LU.64 R6, [R1+0xc3b0] ;  /* 0x00c3b00001067983 */ /* 0x000f360000300a00 */
[----:B------:R-:W-:Y:S10]  /*76c80*/  @!UPT UIADD3 URZ, URZ, URZ, URZ ;  /* 0x0000003f3f3ff290 */ /* 0x000ff4000fffe03f */
[----:B------:R-:W-:Y:S01]  /*76c90*/  STL.64 [R1+0x960], R12 ;  /* 0x0009600c01007387 */ /* 0x000fe20000100a00 */
[----:B------:R0:W-:Y:S03]  /*76ca0*/  STL.64 [R1+0x968], R14 ;  /* 0x0009680e01007387 */ /* 0x0001e60000100a00 */
[----:B0-----:R-:W2:Y:S01]  /*76cb0*/  LDL.LU.64 R14, [R1+0xc3a8] ;  /* 0x00c3a800010e7983 */ /* 0x001ea20000300a00 */
[----:B------:R-:W2:Y:S02]  /*76cc0*/  LDL.LU.64 R12, [R1+0xc3a0] ;  /* 0x00c3a000010c7983 */ /* 0x000ea40000300a00 */
[----:B----4-:R-:W-:Y:S01]  /*76cd0*/  IMAD.MOV.U32 R4, RZ, RZ, R7 ;  /* 0x000000ffff047224 */ /* 0x010fe200078e0007 */
[C---:B--2---:R-:W-:Y:S11]  /*76ce0*/  HMMA.16816.F32 R12, R16.reuse, R6, R12 ;  /* 0x00000006100c723c */ /* 0x044ff6000000180c */
[----:B------:R-:W-:Y:S11]  /*76cf0*/  @!UPT UIADD3 URZ, URZ, URZ, URZ ;  /* 0x0000003f3f3ff290 */ /* 0x000ff6000fffe03f */
[----:B------:R-:W-:Y:S01]  /*76d00*/  @!UPT UIADD3 URZ, URZ, URZ, URZ ;  /* 0x0000003f3f3ff290 */ /* 0x000fe2000fffe03f */
[----:B------:R0:W-:Y:S01]  /*76d10*/  STL.64 [R1+0x950], R12 ;  /* 0x0009500c01007387 */ /* 0x0001e20000100a00 */
[----:B------:R1:W-:Y:S02]  /*76d20*/  STL.64 [R1+0x958], R14 ;  /* 0x0009580e01007387 */ /* 0x0003e40000100a00 */
[----:B0-----:R-:W-:Y:S01]  /*76d30*/  IMAD.MOV.U32 R12, RZ, RZ, R6 ;  /* 0x000000ffff0c7224 */ /* 0x001fe200078e0006 */
[----:B-1----:R-:W2:Y:S01]  /*76d40*/  LDL.LU.64 R14, [R1+0xc398] ;  /* 0x00c39800010e7983 */ /* 0x002ea20000300a00 */
[----:B------:R-:W4:Y:S02]  /*76d50*/  LDL.LU.64 R6, [R1+0xc390] ;  /* 0x00c3900001067983 */ /* 0x000f240000300a00 */
[----:B------:R-:W2:Y:S02]  /*76d60*/  LDL.LU R5, [R1+0xc388] ;  /* 0x00c3880001057983 */ /* 0x000ea40000300800 */
[----:B---3--:R-:W-:Y:S02]  /*76d70*/  IMAD.MOV.U32 R10, RZ, RZ, R24 ;  /* 0x000000ffff0a7224 */ /* 0x008fe400078e0018 */
[----:B------:R-:W-:Y:S01]  /*76d80*/  IMAD.MOV.U32 R11, RZ, RZ, R9 ;  /* 0x000000ffff0b7224 */ /* 0x000fe200078e0009 */
[----:B----4-:R0:W-:Y:S01]  /*76d90*/  STL.64 [R1+0xc2e8], R6 ;  /* 0x00c2e80601007387 */ /* 0x0101e20000100a00 */
[----:B--2---:R-:W-:Y:S03]  /*76da0*/  STL.64 [R1+0xc2e0], R4 ;  /* 0x00c2e00401007387 */ /* 0x004fe60000100a00 */
[----:B0-----:R-:W2:Y:S02]  /*76db0*/  LDL.64 R6, [R1+0x8] ;  /* 0x0000080001067983 */ /* 0x001ea40000100a00 */
[----:B------:R-:W-:Y:S02]  /*76dc0*/  HMMA.16816.F32 R8, R16, R10, R20 ;  /* 0x0000000a1008723c */ /* 0x000fe40000001814 */
[----:B--2---:R0:W-:Y:S02]  /*76dd0*/  STL.64 [R1+0xc310], R6 ;  /* 0x00c3100601007387 */ /* 0x0041e40000100a00 */
[----:B0-----:R-:W-:-:S02]  /*76de0*/  IMAD.MOV.U32 R6, RZ, RZ, R2 ;  /* 0x000000ffff067224 */ /* 0x001fc400078e0002 */
[----:B------:R-:W-:-:S05]  /*76df0*/  IMAD.MOV.U32 R7, RZ, RZ, R0 ;  /* 0x000000ffff077224 */ /* 0x000fca00078e0000 */
[----:B------:R0:W-:Y:S01]  /*76e00*/  STL.64 [R1+0xc328], R6 ;  /* 0x00c3280601007387 */ /* 0x0001e20000100a00 */
[----:B------:R-:W2:Y:S02]  /*76e10*/  LDL.LU R4, [R1+0x1a0] ;  /* 0x0001a00001047983 */ /* 0x000ea40000300800 */
[----:B------:R-:W2:Y:S01]  /*76e20*/  LDL.LU R5, [R1+0x1a4] ;  /* 0x0001a40001057983 */ /* 0x000ea20000300800 */
[----:B0-----:R-:W2:Y:S01]  /*76e30*/  LDL.LU R6, [R1+0x1a8] ;  /* 0x0001a80001067983 */ /* 0x001ea20000300800 */
[----:B------:R-:W2:Y:S02]  /*76e40*/  LDL.LU R7, [R1+0x1ac] ;  /* 0x0001ac0001077983 */ /* 0x000ea40000300800 */
[----:B------:R-:W3:Y:S02]  /*76e50*/  LDL.LU.64 R22, [R1+0xc380] ;  /* 0x00c3800001167983 */ /* 0x000ee40000300a00 */
[----:B------:R-:W3:Y:S03]  /*76e60*/  LDL.LU.64 R20, [R1+0xc378] ;  /* 0x00c3780001147983 */ /* 0x000ee60000300a00 */
[----:B------:R-:W-:Y:S01]  /*76e70*/  STL.64 [R1+0x940], R8 ;  /* 0x0009400801007387 */ /* 0x000fe20000100a00 */
[----:B------:R0:W-:Y:S03]  /*76e80*/  STL.64 [R1+0x948], R10 ;  /* 0x0009480a01007387 */ /* 0x0001e60000100a00 */
[----:B0-----:R-:W3:Y:S02]  /*76e90*/  LDL.LU.64 R10, [R1+0xc370] ;  /* 0x00c37000010a7983 */ /* 0x001ee40000300a00 */
[----:B---3--:R-:W-:Y:S01]  /*76ea0*/  HMMA.16816.F32 R20, R16, R10, R20 ;  /* 0x0000000a1014723c */ /* 0x008fe20000001814 */
[----:B------:R-:W-:-:S02]  /*76eb0*/  IMAD.MOV.U32 R2, RZ, RZ, R10 ;  /* 0x000000ffff027224 */ /* 0x000fc400078e000a */
[----:B------:R-:W-:Y:S11]  /*76ec0*/  IMAD.MOV.U32 R0, RZ, RZ, R11 ;  /* 0x000000ffff007224 */ /* 0x000ff600078e000b */
[----:B------:R-:W-:Y:S09]  /*76ed0*/  @!UPT UIADD3 URZ, URZ, URZ, URZ ;  /* 0x0000003f3f3ff290 */ /* 0x000ff2000fffe03f */
[----:B------:R-:W-:Y:S01]  /*76ee0*/  STL.64 [R1+0x930], R20 ;  /* 0x0009301401007387 */ /* 0x000fe20000100a00 */
[----:B------:R0:W-:Y:S03]  /*76ef0*/  STL.64 [R1+0x938], R22 ;  /* 0x0009381601007387 */ /* 0x0001e60000100a00 */
[----:B0-----:R-:W3:Y:S01]  /*76f00*/  LDL.LU.64 R22, [R1+0xc368] ;  /* 0x00c3680001167983 */ /* 0x001ee20000300a00 */
[----:B------:R-:W3:Y:S02]  /*76f10*/  LDL.LU.64 R20, [R1+0xc360] ;  /* 0x00c3600001147983 */ /* 0x000ee40000300a00 */
[----:B------:R-:W3:Y:S02]  /*76f20*/  LDL.LU.64 R10, [R1+0xc358] ;  /* 0x00c35800010a7983 */ /* 0x000ee40000300a00 */
[C---:B---3--:R-:W-:Y:S11]  /*76f30*/  HMMA.16816.F32 R20, R16.reuse, R10, R20 ;  /* 0x0000000a1014723c */ /* 0x048ff60000001814 */
[----:B------:R-:W-:Y:S11]  /*76f40*/  @!UPT UIADD3 URZ, URZ, URZ, URZ ;  /* 0x0000003f3f3ff290 */ /* 0x000ff6000fffe03f */
[----:B------:R-:W-:Y:S01]  /*76f50*/  @!UPT UIADD3 URZ, URZ, URZ, URZ ;  /* 0x0000003f3f3ff290 */ /* 0x000fe2000fffe03f */
[----:B------:R-:W-:Y:S01]  /*76f60*/  STL.64 [R1+0x920], R20 ;  /* 0x0009201401007387 */ /* 0x000fe20000100a00 */
[----:B------:R0:W-:Y:S03]  /*76f70*/  STL.64 [R1+0x928], R22 ;  /* 0x0009281601007387 */ /* 0x0001e60000100a00 */
[----:B0-----:R-:W3:Y:S01]  /*76f80*/  LDL.LU.64 R22, [R1+0xc350] ;  /* 0x00c3500001167983 */ /* 0x001ee20000300a00 */
[----:B------:R-:W3:Y:S02]  /*76f90*/  LDL.LU.64 R20, [R1+0xc348] ;  /* 0x00c3480001147983 */ /* 0x000ee40000300a00 */
[----:B------:R-:W-:Y:S02]  /*76fa0*/  IMAD.MOV.U32 R24, RZ, RZ, R10 ;  /* 0x000000ffff187224 */ /* 0x000fe400078e000a */
[----:B------:R-:W-:Y:S02]  /*76fb0*/  IMAD.MOV.U32 R13, RZ, RZ, R11 ;  /* 0x000000ffff0d7224 */ /* 0x000fe400078e000b */
[----:B------:R-:W2:Y:S01]  /*76fc0*/  LDL.LU.64 R10, [R1+0xc340] ;  /* 0x00c34000010a7983 */ /* 0x000ea20000300a00 */
[----:B------:R-:W-:Y:S02]  /*76fd0*/  STL.64 [R1+0xc320], R26 ;  /* 0x00c3201a01007387 */ /* 0x000fe40000100a00 */
[----:B------:R0:W-:Y:S02]  /*76fe0*/  STL.64 [R1+0xc318], R24 ;  /* 0x00c3181801007387 */ /* 0x0001e40000100a00 */
[----:B0-----:R-:W4:Y:S01]  /*76ff0*/  LDL.LU R24, [R1+0x190] ;  /* 0x0001900001187983 */ /* 0x001f220000300800 */
[----:B------:R-:W4:Y:S02]  /*77000*/  LDL.LU R25, [R1+0x194] ;  /* 0x0001940001197983 */ /* 0x000f240000300800 */
[----:B------:R-:W4:Y:S02]  /*77010*/  LDL.LU R26, [R1+0x198] ;  /* 0x00019800011a7983 */ /* 0x000f240000300800 */
[----:B------:R-:W4:Y:S01]  /*77020*/  LDL.LU R27, [R1+0x19c] ;  /* 0x00019c00011b7983 */ /* 0x000f220000300800 */
[----:B---3--:R-:W-:Y:S01]  /*77030*/  HMMA.16816.F32 R16, R16, R14, R20 ;  /* 0x0000000e1010723c */ /* 0x008fe20000001814 */
[----:B------:R-:W2:Y:S01]  /*77040*/  LDL.LU.64 R22, [R1+0xc338] ;  /* 0x00c3380001167983 */ /* 0x000ea20000300a00 */
[----:B------:R-:W2:Y:S11]  /*77050*/  LDL.LU.64 R20, [R1+0xc330] ;  /* 0x00c3300001147983 */ /* 0x000eb60000300a00 */
[----:B------:R-:W-:Y:S10]  /*77060*/  @!UPT UIADD3 URZ, URZ, URZ, URZ ;  /* 0x0000003f3f3ff290 */ /* 0x000ff4000fffe03f */
[----:B------:R0:W-:Y:S01]  /*77070*/  STL.64 [R1+0x2a0], R16 ;  /* 0x0002a01001007387 */ /* 0x0001e20000100a00 */
[----:B------:R1:W-:Y:S03]  /*77080*/  STL.64 [R1+0x2a8], R18 ;  /* 0x0002a81201007387 */ /* 0x0003e60000100a00 */
[----:B0-----:R-:W3:Y:S01]  /*77090*/  LDL.LU R16, [R1+0x180] ;  /* 0x0001800001107983 */ /* 0x001ee20000300800 */
[----:B------:R-:W3:Y:S02]  /*770a0*/  LDL.LU R17, [R1+0x184] ;  /* 0x0001840001117983 */ /* 0x000ee40000300800 */
[----:B-1----:R-:W3:Y:S02]  /*770b0*/  LDL.LU R18, [R1+0x188] ;  /* 0x0001880001127983 */ /* 0x002ee40000300800 */
[----:B------:R-:W3:Y:S01]  /*770c0*/  LDL.LU R19, [R1+0x18c] ;  /* 0x00018c0001137983 */ /* 0x000ee20000300800 */
[----:B------:R-:W-:Y:S01]  /*770d0*/  STL.64 [R1+0xc220], R14 ;  /* 0x00c2200e01007387 */ /* 0x000fe20000100a00 */
[C---:B--2---:R-:W-:Y:S03]  /*770e0*/  HMMA.16816.F32 R8, R20.reuse, R10, R4 ;  /* 0x0000000a1408723c */ /* 0x044fe60000001804 */
[----:B------:R-:W4:Y:S11]  /*770f0*/  LDL.LU.64 R6, [R1+0xc328] ;  /* 0x00c3280001067983 */ /* 0x000f360000300a00 */
[----:B------:R-:W-:Y:S09]  /*77100*/  @!UPT UIADD3 URZ, URZ, URZ, URZ ;  /* 0x0000003f3f3ff290 */ /* 0x000ff2000fffe03f */
[----:B------:R0:W-:Y:S01]  /*77110*/  STL.64 [R1+0x1a0], R8 ;  /* 0x0001a00801007387 */ /* 0x0001e20000100a00 */
[----:B------:R1:W-:Y:S03]  /*77120*/  STL.64 [R1+0x1a8], R10 ;  /* 0x0001a80a01007387 */ /* 0x0003e60000100a00 */
[----:B0-----:R-:W2:Y:S01]  /*77130*/  LDL.LU R8, [R1+0x170] ;  /* 0x0001700001087983 */ /* 0x001ea20000300800 */
[----:B------:R-:W2:Y:S02]  /*77140*/  LDL.LU R9, [R1+0x174] ;  /* 0x0001740001097983 */ /* 0x000ea40000300800 */
[----:B-1----:R-:W2:Y:S02]  /*77150*/  LDL.LU R10, [R1+0x178] ;  /* 0x00017800010a7983 */ /* 0x002ea40000300800 */
[----:B------:R-:W2:Y:S01]  /*77160*/  LDL.LU R11, [R1+0x17c] ;  /* 0x00017c00010b7983 */ /* 0x000ea20000300800 */
[C---:B----4-:R-:W-:Y:S01]  /*77170*/  HMMA.16816.F32 R4, R20.reuse, R6, R24 ;  /* 0x000000061404723c */ /* 0x050fe20000001818 */
[----:B------:R-:W4:Y:S01]  /*77180*/  LDL.LU.64 R26, [R1+0xc320] ;  /* 0x00c32000011a7983 */ /* 0x000f220000300a00 */
[----:B------:R-:W2:Y:S11]  /*77190*/  LDL.LU.64 R24, [R1+0xc318] ;  /* 0x00c3180001187983 */ /* 0x000eb60000300a00 */
[----:B------:R-:W-:Y:S10]  /*771a0*/  @!UPT UIADD3 URZ, URZ, URZ, URZ ;  /* 0x0000003f3f3ff290 */ /* 0x000ff4000fffe03f */
[----:B------:R-:W-:Y:S01]  /*771b0*/  STL.64 [R1+0x190], R4 ;  /* 0x0001900401007387 */ /* 0x000fe20000100a00 */
[----:B------:R0:W-:Y:S03]  /*771c0*/  STL.64 [R1+0x198], R6 ;  /* 0x0001980601007387 */ /* 0x0001e60000100a00 */
[----:B0-----:R-:W3:Y:S02]  /*771d0*/  LDL.LU.64 R6, [R1+0xc310] ;  /* 0x00c3100001067983 */ /* 0x001ee40000300a00 */
[----:B---3--:R-:W-:Y:S01]  /*771e0*/  HMMA.16816.F32 R16, R20, R6, R16 ;  /* 0x000000061410723c */ /* 0x008fe20000001810 */
[----:B------:R-:W-:Y:S02]  /*771f0*/  IMAD.MOV.U32 R15, RZ, RZ, R6 ;  /* 0x000000ffff0f7224 */ /* 0x000fe400078e0006 */
[----:B------:R-:W-:Y:S11]  /*77200*/  IMAD.MOV.U32 R14, RZ, RZ, R7 ;  /* 0x000000ffff0e7224 */ /* 0x000ff600078e0007 */
[----:B------:R-:W-:Y:S09]  /*77210*/  @!UPT UIADD3 URZ, URZ, URZ, URZ ;  /* 0x0000003f3f3ff290 */ /* 0x000ff2000fffe03f */
[----:B------:R-:W-:Y:S01]  /*77220*/  STL.64 [R1+0x180], R16 ;  /* 0x0001801001007387 */ /* 0x000fe20000100a00 */
[----:B------:R-:W-:Y:S02]  /*77230*/  STL.64 [R1+0x188], R18 ;  /* 0x0001881201007387 */ /* 0x000fe40000100a00 */
[----:B------:R-:W-:Y:S02]  /*77240*/  STL.64 [R1+0xc278], R14 ;  /* 0x00c2780e01007387 */ /* 0x000fe40000100a00 */
[----:B------:R0:W-:Y:S02]  /*77250*/  STL.64 [R1+0xc270], R12 ;  /* 0x00c2700c01007387 */ /* 0x0001e40000100a00 */
[----:B0-----:R-:W3:Y:S01]  /*77260*/  LDL.LU R12, [R1+0x8c0] ;  /* 0x0008c000010c7983 */ /* 0x001ee20000300800 */
[----:B------:R-:W3:Y:S02]  /*77270*/  LDL.LU R13, [R1+0x8c4] ;  /* 0x0008c400010d7983 */ /* 0x000ee40000300800 */
[----:B------:R-:W2:Y:S02]  /*77280*/  LDL.LU R14, [R1+0x8c8] ;  /* 0x0008c800010e7983 */ /* 0x000ea40000300800 */
[----:B------:R-:W2:Y:S02]  /*77290*/  LDL.LU R15, [R1+0x8cc] ;  /* 0x0008cc00010f7983 */ /* 0x000ea40000300800 */
[----:B--2---:R0:W-:Y:S01]  /*772a0*/  STL.64 [R1+0xc288], R14 ;  /* 0x00c2880e01007387 */ /* 0x0041e20000100a00 */
[----:B---3--:R-:W-:Y:S02]  /*772b0*/  STL.64 [R1+0xc280], R12 ;  /* 0x00c2800c01007387 */ /* 0x008fe40000100a00 */
[----:B0-----:R-:W-:-:S02]  /*772c0*/  IMAD.MOV.U32 R14, RZ, RZ, R28 ;  /* 0x000000ffff0e7224 */ /* 0x001fc400078e001c */
[----:B----4-:R-:W-:Y:S01]  /*772d0*/  IMAD.MOV.U32 R15, RZ, RZ, R26 ;  /* 0x000000ffff0f7224 */ /* 0x010fe200078e001a */
[----:B------:R-:W2:Y:S01]  /*772e0*/  LDL.LU R28, [R1+0xc308] ;  /* 0x00c30800011c7983 */ /* 0x000ea20000300800 */
[----:B------:R-:W3:Y:S03]  /*772f0*/  LDL.LU R26, [R1+0xc304] ;  /* 0x00c30400011a7983 */ /* 0x000ee60000300800 */
[----:B------:R0:W-:Y:S02]  /*77300*/  STL.64 [R1+0xc298], R14 ;  /* 0x00c2980e01007387 */ /* 0x0001e40000100a00 */
[----:B0-----:R-:W-:Y:S02]  /*77310*/  IMAD.MOV.U32 R14, RZ, RZ, R27 ;  /* 0x000000ffff0e7224 */ /* 0x001fe400078e001b */
[----:B------:R-:W3:Y:S01]  /*77320*/  LDL.LU R27, [R1+0xc300] ;  /* 0x00c30000011b7983 */ /* 0x000ee20000300800 */
[----:B------:R-:W4:Y:S02]  /*77330*/  LDL.LU R16, [R1+0x150] ;  /* 0x0001500001107983 */ /* 0x000f240000300800 */
[----:B------:R-:W4:Y:S02]  /*77340*/  LDL.LU R17, [R1+0x154] ;  /* 0x0001540001117983 */ /* 0x000f240000300800 */
[----:B------:R-:W4:Y:S02]  /*77350*/  LDL.LU R18, [R1+0x158] ;  /* 0x0001580001127983 */ /* 0x000f240000300800 */
[----:B------:R-:W-:Y:S01]  /*77360*/  IMAD.MOV.U32 R15, RZ, RZ, R29 ;  /* 0x000000ffff0f7224 */ /* 0x000fe200078e001d */
[----:B------:R-:W4:Y:S01]  /*77370*/  LDL.LU R19, [R1+0x15c] ;  /* 0x00015c0001137983 */ /* 0x000f220000300800 */
[----:B------:R-:W2:Y:S02]  /*77380*/  LDL.LU R4, [R1+0x160] ;  /* 0x0001600001047983 */ /* 0x000ea40000300800 */
[----:B------:R-:W2:Y:S02]  /*77390*/  LDL.LU R5, [R1+0x164] ;  /* 0x0001640001057983 */ /* 0x000ea40000300800 */
[----:B------:R-:W2:Y:S01]  /*773a0*/  LDL.LU R6, [R1+0x168] ;  /* 0x0001680001067983 */ /* 0x000ea20000300800 */
[----:B------:R-:W2:Y:S01]  /*773b0*/  LDL.LU R7, [R1+0x16c] ;  /* 0x00016c0001077983 */ /* 0x000ea20000300800 */
[----:B------:R0:W-:Y:S02]  /*773c0*/  STL.64 [R1+0xc2b0], R14 ;  /* 0x00c2b00e01007387 */ /* 0x0001e40000100a00 */
[----:B0-----:R-:W-:-:S02]  /*773d0*/  IMAD.MOV.U32 R14, RZ, RZ, R25 ;  /* 0x000000ffff0e7224 */ /* 0x001fc400078e0019 */
[----:B------:R-:W-:-:S05]  /*773e0*/  IMAD.MOV.U32 R15, RZ, RZ, R3 ;  /* 0x000000ffff0f7224 */ /* 0x000fca00078e0003 */
[----:B------:R0:W-:Y:S04]  /*773f0*/  STL.64 [R1+0xc2c8], R14 ;  /* 0x00c2c80e01007387 */ /* 0x0001e80000100a00 */
[----:B0-----:R-:W2:Y:S01]  /*77400*/  LDL.64 R14, [R1+0x38] ;  /* 0x00003800010e7983 */ /* 0x001ea20000100a00 */
[C---:B---3--:R-:W-:Y:S11]  /*77410*/  HMMA.16816.F32 R8, R20.reuse, R26, R8 ;  /* 0x0000001a1408723c */ /* 0x048ff60000001808 */
[----:B------:R-:W-:Y:S11]  /*77420*/  @!UPT UIADD3 URZ, URZ, URZ, URZ ;  /* 0x0000003f3f3ff290 */ /* 0x000ff6000fffe03f */
[----:B------:R-:W-:Y:S01]  /*77430*/  @!UPT UIADD3 URZ, URZ, URZ, URZ ;  /* 0x0000003f3f3ff290 */ /* 0x000fe2000fffe03f */
[----:B------:R-:W-:Y:S01]  /*77440*/  STL.64 [R1+0x170], R8 ;  /* 0x0001700801007387 */ /* 0x000fe20000100a00 */
[----:B------:R0:W-:Y:S03]  /*77450*/  STL.64 [R1+0x178], R10 ;  /* 0x0001780a01007387 */ /* 0x0001e60000100a00 */
[----:B0-----:R-:W2:Y:S01]  /*77460*/  LDL.LU.64 R10, [R1+0xc2f8] ;  /* 0x00c2f800010a7983 */ /* 0x001ea20000300a00 */
[----:B------:R-:W3:Y:S02]  /*77470*/  LDL.LU R8, [R1+0xc2f0] ;  /* 0x00c2f00001087983 */ /* 0x000ee40000300800 */
[----:B------:R-:W-:Y:S02]  /*77480*/  STL.64 [R1+0xc258], R26 ;  /* 0x00c2581a01007387 */ /* 0x000fe40000100a00 */
[----:B------:R0:W-:Y:S02]  /*77490*/  STL [R1+0xc290], R24 ;  /* 0x00c2901801007387 */ /* 0x0001e40000100800 */
        /* <DEDUP_REMOVED lines=9> */
[----:B------:R-:W2:Y:S01]  /*77530*/  LDL.LU R27, [R1+0x8ec] ;  /* 0x0008ec00011b7983 */ /* 0x000ea20000300800 */
[C---:B------:R-:W-:Y:S01]  /*77540*/  HMMA.16816.F32 R4, R20.reuse, R10, R4 ;  /* 0x0000000a1404723c */ /* 0x040fe20000001804 */
        /* <DEDUP_REMOVED lines=15> */
[----:B------:R-:W2:Y:S02]  /*77640*/  LDL.LU.64 R4, [R1+0xc2e0] ;  /* 0x00c2e00001047983 */ /* 0x000ea40000300a00 */
[----:B------:R-:W-:Y:S01]  /*77650*/  IMAD.MOV.U32 R29, RZ, RZ, R15 ;  /* 0x000000ffff1d7224 */ /* 0x000fe200078e000f */
[C---:B----4-:R-:W-:Y:S01]  /*77660*/  HMMA.16816.F32 R16, R20.reuse, R6, R16 ;  /* 0x000000061410723c */ /* 0x050fe20000001810 */
[----:B------:R-:W-:Y:S01]  /*77670*/  STL.64 [R1+0xc1a8], R6 ;  /* 0x00c1a80601007387 */ /* 0x000fe20000100a00 */
[----:B--2---:R-:W-:Y:S11]  /*77680*/  STL [R1+0xc1a0], R5 ;  /* 0x00c1a00501007387 */ /* 0x004ff60000100800 */
[----:B------:R-:W-:Y:S10]  /*77690*/  @!UPT UIADD3 URZ, URZ, URZ, URZ ;  /* 0x0000003f3f3ff290 */ /* 0x000ff4000fffe03f */
[----:B------:R-:W-:Y:S01]  /*776a0*/  STL.64 [R1+0x910], R16 ;  /* 0x0009101001007387 */ /* 0x000fe20000100a00 */
[----:B------:R-:W-:Y:S02]  /*776b0*/  STL.64 [R1+0x918], R18 ;  /* 0x0009181201007387 */ /* 0x000fe40000100a00 */
[----:B------:R-:W0:Y:S01]  /*776c0*/  LDSM.16.MT88.4 R16, [R28+0x4080] ;  /* 0x004080001c10783b */ /* 0x000e220000004200 */
[C---:B------:R-:W-:Y:S01]  /*776d0*/  HMMA.16816.F32 R24, R20.reuse, R14, R24 ;  /* 0x0000000e1418723c */ /* 0x040fe20000001818 */
[----:B0-----:R0:W-:Y:S02]  /*776e0*/  STL.64 [R1+0xc0d8], R18 ;  /* 0x00c0d81201007387 */ /* 0x0011e40000100a00 */
[----:B------:R-:W-:Y:S02]  /*776f0*/  STL.64 [R1+0xc0d0], R16 ;  /* 0x00c0d01001007387 */ /* 0x000fe40000100a00 */
[----:B0-----:R-:W2:Y:S11]  /*77700*/  LDL.64 R18, [R1+0x98] ;  /* 0x0000980001127983 */ /* 0x001eb60000100a00 */
[----:B------:R-:W-:Y:S07]  /*77710*/  @!UPT UIADD3 URZ, URZ, URZ, URZ ;  /* 0x0000003f3f3ff290 */ /* 0x000fee000fffe03f */
[----:B------:R-:W-:Y:S02]  /*77720*/  STL.64 [R1+0xba0], R24 ;  /* 0x000ba01801007387 */ /* 0x000fe40000100a00 */
[----:B------:R0:W-:Y:S02]  /*77730*/  STL.64 [R1+0xba8], R26 ;  /* 0x000ba81a01007387 */ /* 0x0001e40000100a00 */
[----:B0-----:R-:W4:Y:S01]  /*77740*/  LDL.LU.64 R26, [R1+0xc2d8] ;  /* 0x00c2d800011a7983 */ /* 0x001f220000300a00 */
[----:B------:R-:W4:Y:S02]  /*77750*/  LDL.LU.64 R24, [R1+0xc2d0] ;  /* 0x00c2d00001187983 */ /* 0x000f240000300a00 */
[----:B------:R-:W4:Y:S02]  /*77760*/  LDL.LU.64 R14, [R1+0xc2c8] ;  /* 0x00c2c800010e7983 */ /* 0x000f240000300a00 */
[C---:B----4-:R-:W-:Y:S01]  /*77770*/  HMMA.16816.F32 R12, R20.reuse, R14, R24 ;  /* 0x0000000e140c723c */ /* 0x050fe20000001818 */
[----:B------:R-:W4:Y:S01]  /*77780*/  LDL.LU.64 R26, [R1+0xc2c0] ;  /* 0x00c2c000011a7983 */ /* 0x000f220000300a00 */
[----:B------:R-:W4:Y:S11]  /*77790*/  LDL.LU.64 R24, [R1+0xc2b8] ;  /* 0x00c2b80001187983 */ /* 0x000f360000300a00 */
[----:B------:R-:W-:Y:S10]  /*777a0*/  @!UPT UIADD3 URZ, URZ, URZ, URZ ;  /* 0x0000003f3f3ff290 */ /* 0x000ff4000fffe03f */
        /* <DEDUP_REMOVED lines=11> */
[----:B------:R-:W4:Y:S11]  /*77860*/  LDL.LU R24, [R1+0xc290] ;  /* 0x00c2900001187983 */ /* 0x000f360000300800 */
[----:B------:R-:W-:Y:S10]  /*77870*/  @!UPT UIADD3 URZ, URZ, URZ, URZ ;  /* 0x0000003f3f3ff290 */ /* 0x000ff4000fffe03f */
[----:B------:R-:W-:Y:S01]  /*77880*/  STL.64 [R1+0x8e0], R12 ;  /* 0x0008e00c01007387 */ /* 0x000fe20000100a00 */
[----:B------:R0:W-:Y:S03]  /*77890*/  STL.64 [R1+0x8e8], R14 ;  /* 0x0008e80e01007387 */ /* 0x0001e60000100a00 */
[----:B0-----:R-:W3:Y:S01]  /*778a0*/  LDL.LU.64 R14, [R1+0xc288] ;  /* 0x00c28800010e7983 */ /* 0x001ee20000300a00 */
[----:B------:R-:W3:Y:S02]  /*778b0*/  LDL.LU.64 R12, [R1+0xc280] ;  /* 0x00c28000010c7983 */ /* 0x000ee40000300a00 */
[----:B--2---:R-:W-:Y:S01]  /*778c0*/  IMAD.MOV.U32 R9, RZ, RZ, R18 ;  /* 0x000000ffff097224 */ /* 0x004fe200078e0012 */
[----:B---3--:R-:W-:Y:S11]  /*778d0*/  HMMA.16816.F32 R12, R20, R18, R12 ;  /* 0x00000012140c723c */ /* 0x008ff6000000180c */
[----:B------:R-:W-:Y:S11]  /*778e0*/  @!UPT UIADD3 URZ, URZ, URZ, URZ ;  /* 0x0000003f3f3ff290 */ /* 0x000ff6000fffe03f */
[----:B------:R-:W-:Y:S01]  /*778f0*/  @!UPT UIADD3 URZ, URZ, URZ, URZ ;  /* 0x0000003f3f3ff290 */ /* 0x000fe2000fffe03f */
[----:B------:R-:W-:Y:S01]  /*77900*/  STL.64 [R1+0x8d0], R12 ;  /* 0x0008d00c01007387 */ /* 0x000fe20000100a00 */
[----:B------:R0:W-:Y:S03]  /*77910*/  STL.64 [R1+0x8d8], R14 ;  /* 0x0008d80e01007387 */ /* 0x0001e60000100a00 */
[----:B0-----:R-:W2:Y:S01]  /*77920*/  LDL.LU.64 R14, [R1+0xc278] ;  /* 0x00c27800010e7983 */ /* 0x001ea20000300a00 */
[----:B------:R-:W3:Y:S02]  /*77930*/  LDL.LU.64 R12, [R1+0xc270] ;  /* 0x00c27000010c7983 */ /* 0x000ee40000300a00 */
[----:B------:R-:W-:Y:S02]  /*77940*/  STL.64 [R1+0xc1b8], R10 ;  /* 0x00c1b80a01007387 */ /* 0x000fe40000100a00 */
[----:B------:R0:W-:Y:S02]  /*77950*/  STL.64 [R1+0xc1b0], R8 ;  /* 0x00c1b00801007387 */ /* 0x0001e40000100a00 */
[----:B0-----:R-:W2:Y:S01]  /*77960*/  LDL.LU R8, [R1+0x7d0] ;  /* 0x0007d00001087983 */ /* 0x001ea20000300800 */
[----:B------:R-:W2:Y:S02]  /*77970*/  LDL.LU R9, [R1+0x7d4] ;  /* 0x0007d40001097983 */ /* 0x000ea40000300800 */
[----:B------:R-:W2:Y:S02]  /*77980*/  LDL.LU R10, [R1+0x7d8] ;  /* 0x0007d800010a7983 */ /* 0x000ea40000300800 */
[----:B------:R-:W2:Y:S02]  /*77990*/  LDL.LU R11, [R1+0x7dc] ;  /* 0x0007dc00010b7983 */ /* 0x000ea40000300800 */
[----:B------:R-:W-:Y:S01]  /*779a0*/  IMAD.MOV.U32 R3, RZ, RZ, R19 ;  /* 0x000000ffff037224 */ /* 0x000fe200078e0013 */
[----:B--2---:R0:W-:Y:S01]  /*779b0*/  STL.64 [R1+0xc1c8], R10 ;  /* 0x00c1c80a01007387 */ /* 0x0041e20000100a00 */
[----:B------:R-:W-:Y:S02]  /*779c0*/  STL.64 [R1+0xc1c0], R8 ;  /* 0x00c1c00801007387 */ /* 0x000fe40000100a00 */
[----:B------:R-:W2:Y:S02]  /*779d0*/  LDL.LU R16, [R1+0x800] ;  /* 0x0008000001107983 */ /* 0x000ea40000300800 */
[----:B------:R-:W2:Y:S01]  /*779e0*/  LDL.LU R17, [R1+0x804] ;  /* 0x0008040001117983 */ /* 0x000ea20000300800 */
[----:B------:R-:W2:Y:S01]  /*779f0*/  LDL.LU R18, [R1+0x808] ;  /* 0x0008080001127983 */ /* 0x000ea20000300800 */
[----:B------:R-:W2:Y:S02]  /*77a00*/  LDL.LU R19, [R1+0x80c] ;  /* 0x00080c0001137983 */ /* 0x000ea40000300800 */
[----:B0-----:R-:W-:-:S02]  /*77a10*/  IMAD.MOV.U32 R10, RZ, RZ, R15 ;  /* 0x000000ffff0a7224 */ /* 0x001fc400078e000f */
[----:B------:R-:W-:Y:S02]  /*77a20*/  IMAD.MOV.U32 R11, RZ, RZ, R14 ;  /* 0x000000ffff0b7224 */ /* 0x000fe400078e000e */
[----:B----4-:R-:W-:Y:S02]  /*77a30*/  IMAD.MOV.U32 R14, RZ, RZ, R24 ;  /* 0x000000ffff0e7224 */ /* 0x010fe400078e0018 */
[----:B---3--:R-:W-:-:S05]  /*77a40*/  IMAD.MOV.U32 R15, RZ, RZ, R13 ;  /* 0x000000ffff0f7224 */ /* 0x008fca00078e000d */
[----:B------:R-:W-:Y:S04]  /*77a50*/  STL.64 [R1+0xc238], R14 ;  /* 0x00c2380e01007387 */ /* 0x000fe80000100a00 */
[----:B--2---:R-:W-:Y:S01]  /*77a60*/  STL.64 [R1+0xc218], R18 ;  /* 0x00c2181201007387 */ /* 0x004fe20000100a00 */
[----:B------:R0:W-:Y:S03]  /*77a70*/  STL.64 [R1+0xc210], R16 ;  /* 0x00c2101001007387 */ /* 0x0001e60000100a00 */
[----:B0-----:R-:W2:Y:S01]  /*77a80*/  LDL.LU R16, [R1+0x140] ;  /* 0x0001400001107983 */ /* 0x001ea20000300800 */
[----:B------:R-:W2:Y:S02]  /*77a90*/  LDL.LU R17, [R1+0x144] ;  /* 0x0001440001117983 */ /* 0x000ea40000300800 */
[----:B------:R-:W3:Y:S02]  /*77aa0*/  LDL.LU R18, [R1+0x148] ;  /* 0x0001480001127983 */ /* 0x000ee40000300800 */
[----:B------:R-:W3:Y:S01]  /*77ab0*/  LDL.LU R19, [R1+0x14c] ;  /* 0x00014c0001137983 */ /* 0x000ee20000300800 */
[----:B------:R-:W4:Y:S01]  /*77ac0*/  LDL.LU R24, [R1+0x8a0] ;  /* 0x0008a00001187983 */ /* 0x000f220000300800 */
[----:B------:R-:W4:Y:S02]  /*77ad0*/  LDL.LU R25, [R1+0x8a4] ;  /* 0x0008a40001197983 */ /* 0x000f240000300800 */
[----:B------:R-:W2:Y:S02]  /*77ae0*/  LDL.LU R26, [R1+0x8a8] ;  /* 0x0008a800011a7983 */ /* 0x000ea40000300800 */
[----:B------:R-:W2:Y:S02]  /*77af0*/  LDL.LU R27, [R1+0x8ac] ;  /* 0x0008ac00011b7983 */ /* 0x000ea40000300800 */
[----:B------:R-:W-:-:S02]  /*77b00*/  IMAD.MOV.U32 R14, RZ, RZ, R2 ;  /* 0x000000ffff0e7224 */ /* 0x000fc400078e0002 */
[----:B------:R-:W-:Y:S01]  /*77b10*/  IMAD.MOV.U32 R15, RZ, RZ, R0 ;  /* 0x000000ffff0f7224 */ /* 0x000fe200078e0000 */
[----:B--2---:R-:W-:Y:S01]  /*77b20*/  STL.64 [R1+0xc268], R26 ;  /* 0x00c2681a01007387 */ /* 0x004fe20000100a00 */
[----:B----4-:R0:W-:Y:S03]  /*77b30*/  STL.64 [R1+0xc260], R24 ;  /* 0x00c2601801007387 */ /* 0x0101e60000100a00 */
[----:B0-----:R-:W2:Y:S01]  /*77b40*/  LDL.LU R24, [R1+0x8b0] ;  /* 0x0008b00001187983 */ /* 0x001ea20000300800 */
[----:B------:R-:W2:Y:S02]  /*77b50*/  LDL.LU R25, [R1+0x8b4] ;  /* 0x0008b40001197983 */ /* 0x000ea40000300800 */
[----:B------:R-:W2:Y:S02]  /*77b60*/  LDL.LU R26, [R1+0x8b8] ;  /* 0x0008b800011a7983 */ /* 0x000ea40000300800 */
[----:B------:R-:W2:Y:S01]  /*77b70*/  LDL.LU R27, [R1+0x8bc] ;  /* 0x0008bc00011b7983 */ /* 0x000ea20000300800 */
[----:B------:R0:W-:Y:S04]  /*77b80*/  STL.64 [R1+0xc250], R14 ;  /* 0x00c2500e01007387 */ /* 0x0001e80000100a00 */
[----:B0-----:R-:W4:Y:S01]  /*77b90*/  LDL.64 R14, [R1+0x78] ;  /* 0x00007800010e7983 */ /* 0x001f220000100a00 */
[----:B---3--:R-:W-:Y:S02]  /*77ba0*/  STL.64 [R1+0xc230], R18 ;  /* 0x00c2301201007387 */ /* 0x008fe40000100a00 */
[----:B------:R0:W-:Y:S02]  /*77bb0*/  STL.64 [R1+0xc228], R16 ;  /* 0x00c2281001007387 */ /* 0x0001e40000100a00 */
[----:B0-----:R-:W3:Y:S01]  /*77bc0*/  LDL.LU R16, [R1+0x880] ;  /* 0x0008800001107983 */ /* 0x001ee20000300800 */
[----:B------:R-:W3:Y:S02]  /*77bd0*/  LDL.LU R17, [R1+0x884] ;  /* 0x0008840001117983 */ /* 0x000ee40000300800 */
[----:B------:R-:W2:Y:S02]  /*77be0*/  LDL.LU R18, [R1+0x888] ;  /* 0x0008880001127983 */ /* 0x000ea40000300800 */
[----:B------:R-:W2:Y:S02]  /*77bf0*/  LDL.LU R19, [R1+0x88c] ;  /* 0x00088c0001137983 */ /* 0x000ea40000300800 */
[----:B------:R-:W-:-:S02]  /*77c00*/  IMAD.MOV.U32 R6, RZ, RZ, R12 ;  /* 0x000000ffff067224 */ /* 0x000fc400078e000c */
[----:B------:R-:W-:Y:S01]  /*77c10*/  IMAD.MOV.U32 R7, RZ, RZ, R4 ;  /* 0x000000ffff077224 */ /* 0x000fe200078e0004 */
[----:B--2---:R-:W-:Y:S01]  /*77c20*/  STL.64 [R1+0xc248], R18 ;  /* 0x00c2481201007387 */ /* 0x004fe20000100a00 */
[----:B---3--:R0:W-:Y:S03]  /*77c30*/  STL.64 [R1+0xc240], R16 ;  /* 0x00c2401001007387 */ /* 0x0081e60000100a00 */
[----:B0-----:R-:W2:Y:S01]  /*77c40*/  LDL.LU R16, [R1+0x890] ;  /* 0x0008900001107983 */ /* 0x001ea20000300800 */
[----:B------:R-:W2:Y:S02]  /*77c50*/  LDL.LU R17, [R1+0x894] ;  /* 0x0008940001117983 */ /* 0x000ea40000300800 */
[----:B------:R-:W2:Y:S02]  /*77c60*/  LDL.LU R18, [R1+0x898] ;  /* 0x0008980001127983 */ /* 0x000ea40000300800 */
[----:B------:R-:W2:Y:S01]  /*77c70*/  LDL.LU R19, [R1+0x89c] ;  /* 0x00089c0001137983 */ /* 0x000ea20000300800 */
[----:B------:R0:W-:Y:S04]  /*77c80*/  STL.64 [R1+0xc1e0], R10 ;  /* 0x00c1e00a01007387 */ /* 0x0001e80000100a00 */
[----:B0-----:R-:W3:Y:S01]  /*77c90*/  LDL.64 R10, [R1+0x18] ;  /* 0x00001800010a7983 */ /* 0x001ee20000100a00 */
[C---:B------:R-:W-:Y:S03]  /*77ca0*/  HMMA.16816.F32 R4, R20.reuse, R6, R24 ;  /* 0x000000061404723c */ /* 0x040fe60000001818 */
[----:B---3--:R0:W-:Y:S04]  /*77cb0*/  STL.64 [R1+0xc1f8], R10 ;  /* 0x00c1f80a01007387 */ /* 0x0081e80000100a00 */
[----:B0-----:R-:W3:Y:S01]  /*77cc0*/  LDL.64 R10, [R1+0x28] ;  /* 0x00002800010a7983 */ /* 0x001ee20000100a00 */
[----:B------:R-:W4:Y:S02]  /*77cd0*/  LDL.LU.64 R26, [R1+0xc268] ;  /* 0x00c26800011a7983 */ /* 0x000f240000300a00 */
[----:B------:R-:W4:Y:S11]  /*77ce0*/  LDL.LU.64 R24, [R1+0xc260] ;  /* 0x00c2600001187983 */ /* 0x000f360000300a00 */
[----:B------:R-:W-:Y:S02]  /*77cf0*/  @!UPT UIADD3 URZ, URZ, URZ, URZ ;  /* 0x0000003f3f3ff290 */ /* 0x000fe4000fffe03f */
[----:B------:R0:W-:Y:S01]  /*77d00*/  STL.64 [R1+0x8c0], R4 ;  /* 0x0008c00401007387 */ /* 0x0001e20000100a00 */
[----:B------:R1:W-:Y:S04]  /*77d10*/  STL.64 [R1+0x8c8], R6 ;  /* 0x0008c80601007387 */ /* 0x0003e80000100a00 */
[----:B0-----:R-:W2:Y:S01]  /*77d20*/  LDL.LU R4, [R1+0x7c0] ;  /* 0x0007c00001047983 */ /* 0x001ea20000300800 */
[----:B------:R-:W2:Y:S02]  /*77d30*/  LDL.LU R5, [R1+0x7c4] ;  /* 0x0007c40001057983 */ /* 0x000ea40000300800 */
[----:B-1----:R-:W2:Y:S02]  /*77d40*/  LDL.LU R6, [R1+0x7c8] ;  /* 0x0007c80001067983 */ /* 0x002ea40000300800 */
[----:B------:R-:W2:Y:S02]  /*77d50*/  LDL.LU R7, [R1+0x7cc] ;  /* 0x0007cc0001077983 */ /* 0x000ea40000300800 */
[----:B--2---:R-:W-:Y:S01]  /*77d60*/  STL.64 [R1+0xc1d8], R6 ;  /* 0x00c1d80601007387 */ /* 0x004fe20000100a00 */
[----:B------:R0:W-:Y:S03]  /*77d70*/  STL.64 [R1+0xc1d0], R4 ;  /* 0x00c1d00401007387 */ /* 0x0001e60000100a00 */
        /* <DEDUP_REMOVED lines=10> */
[----:B------:R-:W2:Y:S11]  /*77e20*/  LDL.LU R7, [R1+0x7fc] ;  /* 0x0007fc0001077983 */ /* 0x000eb60000300800 */
[----:B------:R-:W-:Y:S02]  /*77e30*/  @!UPT UIADD3 URZ, URZ, URZ, URZ ;  /* 0x0000003f3f3ff290 */ /* 0x000fe4000fffe03f */
[----:B------:R0:W-:Y:S01]  /*77e40*/  STL.64 [R1+0x8b0], R24 ;  /* 0x0008b01801007387 */ /* 0x0001e20000100a00 */
[----:B------:R1:W-:Y:S02]  /*77e50*/  STL.64 [R1+0x8b8], R26 ;  /* 0x0008b81a01007387 */ /* 0x0003e40000100a00 */
[----:B0-----:R-:W-:Y:S01]  /*77e60*/  IMAD.MOV.U32 R25, RZ, RZ, R14 ;  /* 0x000000ffff197224 */ /* 0x001fe200078e000e */
[----:B-1----:R-:W4:Y:S01]  /*77e70*/  LDL.LU.64 R26, [R1+0xc258] ;  /* 0x00c25800011a7983 */ /* 0x002f220000300a00 */
        /* <DEDUP_REMOVED lines=16> */
[----:B--2---:R-:W-:Y:S02]  /*77f80*/  HMMA.16816.F32 R20, R20, R14, R16 ;  /* 0x0000000e1414723c */ /* 0x004fe40000001810 */
[----:B------:R-:W3:Y:S01]  /*77f90*/  LDL.LU.64 R18, [R1+0xc218] ;  /* 0x00c2180001127983 */ /* 0x000ee20000300a00 */
[----:B------:R-:W3:Y:S02]  /*77fa0*/  LDL.LU.64 R16, [R1+0xc210] ;  /* 0x00c2100001107983 */ /* 0x000ee40000300a00 */
[----:B------:R-:W-:-:S02]  /*77fb0*/  IMAD.MOV.U32 R2, RZ, RZ, R14 ;  /* 0x000000ffff027224 */ /* 0x000fc400078e000e */
[----:B------:R-:W-:Y:S11]  /*77fc0*/  IMAD.MOV.U32 R0, RZ, RZ, R15 ;  /* 0x000000ffff007224 */ /* 0x000ff600078e000f */
[----:B------:R-:W-:Y:S05]  /*77fd0*/  @!UPT UIADD3 URZ, URZ, URZ, URZ ;  /* 0x0000003f3f3ff290 */ /* 0x000fea000fffe03f */
        /* <DEDUP_REMOVED lines=8> */
[C---:B---3--:R-:W-:Y:S11]  /*78060*/  HMMA.16816.F32 R16, R12.reuse, R10, R16 ;  /* 0x0000000a0c10723c */ /* 0x048ff60000001810 */
[----:B------:R-:W-:Y:S11]  /*78070*/  @!UPT UIADD3 URZ, URZ, URZ, URZ ;  /* 0x0000003f3f3ff290 */ /* 0x000ff6000fffe03f */
[----:B------:R-:W-:Y:S01]  /*78080*/  @!UPT UIADD3 URZ, URZ, URZ, URZ ;  /* 0x0000003f3f3ff290 */ /* 0x000fe2000fffe03f */
[----:B------:R0:W-:Y:S01]  /*78090*/  STL.64 [R1+0x800], R16 ;  /* 0x0008001001007387 */ /* 0x0001e20000100a00 */
[----:B------:R1:W-:Y:S02]  /*780a0*/  STL.64 [R1+0x808], R18 ;  /* 0x0008081201007387 */ /* 0x0003e40000100a00 */
[----:B0-----:R-:W-:Y:S02]  /*780b0*/  IMAD.MOV.U32 R17, RZ, RZ, R10 ;  /* 0x000000ffff117224 */ /* 0x001fe400078e000a */
[----:B------:R-:W-:Y:S02]  /*780c0*/  IMAD.MOV.U32 R16, RZ, RZ, R11 ;  /* 0x000000ffff107224 */ /* 0x000fe400078e000b */
[----:B------:R-:W3:Y:S02]  /*780d0*/  LDL.LU.64 R10, [R1+0xc1f8] ;  /* 0x00c1f800010a7983 */ /* 0x000ee40000300a00 */
[----:B---3--:R-:W-:Y:S01]  /*780e0*/  HMMA.16816.F32 R4, R12, R10, R4 ;  /* 0x0000000a0c04723c */ /* 0x008fe20000001804 */
[----:B-1----:R-:W-:-:S02]  /*780f0*/  IMAD.MOV.U32 R19, RZ, RZ, R10 ;  /* 0x000000ffff137224 */ /* 0x002fc400078e000a */
[----:B------:R-:W-:Y:S11]  /*78100*/  IMAD.MOV.U32 R18, RZ, RZ, R11 ;  /* 0x000000ffff127224 */ /* 0x000ff600078e000b */
[----:B------:R-:W-:Y:S09]  /*78110*/  @!UPT UIADD3 URZ, URZ, URZ, URZ ;  /* 0x0000003f3f3ff290 */ /* 0x000ff2000fffe03f */
[----:B------:R-:W-:Y:S01]  /*78120*/  STL.64 [R1+0x7f0], R4 ;  /* 0x0007f00401007387 */ /* 0x000fe20000100a00 */
[----:B------:R0:W-:Y:S03]  /*78130*/  STL.64 [R1+0x7f8], R6 ;  /* 0x0007f80601007387 */ /* 0x0001e60000100a00 */
[----:B0-----:R-:W3:Y:S01]  /*78140*/  LDL.LU.64 R6, [R1+0xc1f0] ;  /* 0x00c1f00001067983 */ /* 0x001ee20000300a00 */
[----:B------:R-:W3:Y:S02]  /*78150*/  LDL.LU.64 R4, [R1+0xc1e8] ;  /* 0x00c1e80001047983 */ /* 0x000ee40000300a00 */
[----:B------:R-:W3:Y:S02]  /*78160*/  LDL.LU.64 R10, [R1+0xc1e0] ;  /* 0x00c1e000010a7983 */ /* 0x000ee40000300a00 */
[----:B------:R0:W-:Y:S01]  /*78170*/  STL.64 [R1+0xc190], R18 ;  /* 0x00c1901201007387 */ /* 0x0001e20000100a00 */
[----:B------:R-:W-:Y:S04]  /*78180*/  STL.64 [R1+0xc188], R16 ;  /* 0x00c1881001007387 */ /* 0x000fe80000100a00 */
[----:B0-----:R-:W2:Y:S01]  /*78190*/  LDL R18, [R1+0x38] ;  /* 0x0000380001127983 */ /* 0x001ea20000100800 */
[C---:B---3--:R-:W-:Y:S03]  /*781a0*/  HMMA.16816.F32 R8, R12.reuse, R10, R4 ;  /* 0x0000000a0c08723c */ /* 0x048fe60000001804 */
[----:B------:R-:W3:Y:S01]  /*781b0*/  LDL.LU.64 R6, [R1+0xc1d8] ;  /* 0x00c1d80001067983 */ /* 0x000ee20000300a00 */
[----:B------:R-:W3:Y:S11]  /*781c0*/  LDL.LU.64 R4, [R1+0xc1d0] ;  /* 0x00c1d00001047983 */ /* 0x000ef60000300a00 */
[----:B------:R-:W-:Y:S08]  /*781d0*/  @!UPT UIADD3 URZ, URZ, URZ, URZ ;  /* 0x0000003f3f3ff290 */ /* 0x000ff0000fffe03f */
[----:B------:R-:W-:Y:S01]  /*781e0*/  STL.64 [R1+0x7e0], R8 ;  /* 0x0007e00801007387 */ /* 0x000fe20000100a00 */
[----:B------:R0:W-:Y:S03]  /*781f0*/  STL.64 [R1+0x7e8], R10 ;  /* 0x0007e80a01007387 */ /* 0x0001e60000100a00 */
[----:B0-----:R-:W4:Y:S01]  /*78200*/  LDL.LU.64 R10, [R1+0xc1c8] ;  /* 0x00c1c800010a7983 */ /* 0x001f220000300a00 */
[----:B------:R-:W4:Y:S02]  /*78210*/  LDL.LU.64 R8, [R1+0xc1c0] ;  /* 0x00c1c00001087983 */ /* 0x000f240000300a00 */
[C---:B----4-:R-:W-:Y:S11]  /*78220*/  HMMA.16816.F32 R8, R12.reuse, R26, R8 ;  /* 0x0000001a0c08723c */ /* 0x050ff60000001808 */
[----:B------:R-:W-:Y:S11]  /*78230*/  @!UPT UIADD3 URZ, URZ, URZ, URZ ;  /* 0x0000003f3f3ff290 */ /* 0x000ff6000fffe03f */
[----:B------:R-:W-:Y:S01]  /*78240*/  @!UPT UIADD3 URZ, URZ, URZ, URZ ;  /* 0x0000003f3f3ff290 */ /* 0x000fe2000fffe03f */
[----:B------:R-:W-:Y:S01]  /*78250*/  STL.64 [R1+0x7d0], R8 ;  /* 0x0007d00801007387 */ /* 0x000fe20000100a00 */
[----:B------:R0:W-:Y:S03]  /*78260*/  STL.64 [R1+0x7d8], R10 ;  /* 0x0007d80a01007387 */ /* 0x0001e60000100a00 */
[----:B0-----:R-:W3:Y:S01]  /*78270*/  LDL.LU.64 R10, [R1+0xc1b8] ;  /* 0x00c1b800010a7983 */ /* 0x001ee20000300a00 */
[----:B------:R-:W4:Y:S02]  /*78280*/  LDL.LU.64 R8, [R1+0xc1b0] ;  /* 0x00c1b00001087983 */ /* 0x000f240000300a00 */
[----:B------:R-:W-:Y:S02]  /*78290*/  STL.64 [R1+0xc098], R26 ;  /* 0x00c0981a01007387 */ /* 0x000fe40000100a00 */
[----:B------:R0:W-:Y:S02]  /*782a0*/  STL.64 [R1+0xc198], R24 ;  /* 0x00c1981801007387 */ /* 0x0001e40000100a00 */
        /* <DEDUP_REMOVED lines=12> */
[----:B----4-:R-:W-:Y:S01]  /*78370*/  STL [R1+0xc0f8], R8 ;  /* 0x00c0f80801007387 */ /* 0x010fe20000100800 */
[----:B--2---:R-:W-:Y:S01]  /*78380*/  HMMA.16816.F32 R20, R12, R6, R20 ;  /* 0x000000060c14723c */ /* 0x004fe20000001814 */
[----:B------:R0:W-:Y:S01]  /*78390*/  STL.64 [R1+0xc080], R6 ;  /* 0x00c0800601007387 */ /* 0x0001e20000100a00 */
[----:B---3--:R-:W-:Y:S11]  /*783a0*/  STL [R1+0xc07c], R5 ;  /* 0x00c07c0501007387 */ /* 0x008ff60000100800 */
[----:B------:R-:W-:Y:S10]  /*783b0*/  @!UPT UIADD3 URZ, URZ, URZ, URZ ;  /* 0x0000003f3f3ff290 */ /* 0x000ff4000fffe03f */
[----:B------:R-:W-:Y:S01]  /*783c0*/  STL.64 [R1+0x7b0], R20 ;  /* 0x0007b01401007387 */ /* 0x000fe20000100a00 */
[----:B------:R-:W-:Y:S02]  /*783d0*/  STL.64 [R1+0x7b8], R22 ;  /* 0x0007b81601007387 */ /* 0x000fe40000100a00 */
[----:B------:R-:W1:Y:S04]  /*783e0*/  LDSM.16.MT88.4 R20, [R28+0x4100] ;  /* 0x004100001c14783b */ /* 0x000e680000004200 */
[----:B0-----:R-:W2:Y:S01]  /*783f0*/  LDL.64 R6, [R1+0xc8] ;  /* 0x0000c80001067983 */ /* 0x001ea20000100a00 */
[----:B------:R-:W-:Y:S04]  /*78400*/  STL [R1+0xc068], R28 ;  /* 0x00c0681c01007387 */ /* 0x000fe80000100800 */
[----:B-1----:R0:W-:Y:S01]  /*78410*/  STL.64 [R1+0xbf90], R22 ;  /* 0x00bf901601007387 */ /* 0x0021e20000100a00 */
[----:B------:R1:W-:Y:S02]  /*78420*/  STL.64 [R1+0xbf88], R20 ;  /* 0x00bf881401007387 */ /* 0x0003e40000100a00 */
[----:B0-----:R-:W-:-:S02]  /*78430*/  IMAD.MOV.U32 R22, RZ, RZ, R2 ;  /* 0x000000ffff167224 */ /* 0x001fc400078e0002 */
[----:B------:R-:W-:-:S05]  /*78440*/  IMAD.MOV.U32 R23, RZ, RZ, R0 ;  /* 0x000000ffff177224 */ /* 0x000fca00078e0000 */
[----:B------:R0:W-:Y:S01]  /*78450*/  STL.64 [R1+0xc168], R22 ;  /* 0x00c1681601007387 */ /* 0x0001e20000100a00 */
[----:B-1----:R-:W3:Y:S02]  /*78460*/  LDL.LU R20, [R1+0xf80] ;  /* 0x000f800001147983 */ /* 0x002ee40000300800 */
[----:B------:R-:W3:Y:S01]  /*78470*/  LDL.LU R21, [R1+0xf84] ;  /* 0x000f840001157983 */ /* 0x000ee20000300800 */
[----:B0-----:R-:W3:Y:S01]  /*78480*/  LDL.LU R22, [R1+0xf88] ;  /* 0x000f880001167983 */ /* 0x001ee20000300800 */
[----:B------:R-:W3:Y:S02]  /*78490*/  LDL.LU R23, [R1+0xf8c] ;  /* 0x000f8c0001177983 */ /* 0x000ee40000300800 */
[----:B------:R-:W-:-:S07]  /*784a0*/  IMAD.MOV.U32 R19, RZ, RZ, R29 ;  /* 0x000000ffff137224 */ /* 0x000fce00078e001d */
[C---:B------:R-:W-:Y:S01]  /*784b0*/  HMMA.16816.F32 R16, R12.reuse, R18, R24 ;  /* 0x000000120c10723c */ /* 0x040fe20000001818 */
[----:B------:R-:W4:Y:S11]  /*784c0*/  LDL.LU.64 R24, [R1+0xc198] ;  /* 0x00c1980001187983 */ /* 0x000f360000300a00 */
[----:B------:R-:W-:Y:S11]  /*784d0*/  @!UPT UIADD3 URZ, URZ, URZ, URZ ;  /* 0x0000003f3f3ff290 */ /* 0x000ff6000fffe03f */
[----:B------:R-:W-:Y:S01]  /*784e0*/  STL.64 [R1+0x1210], R16 ;  /* 0x0012101001007387 */ /* 0x000fe20000100a00 */
[----:B------:R0:W-:Y:S03]  /*784f0*/  STL.64 [R1+0x1218], R18 ;  /* 0x0012181201007387 */ /* 0x0001e60000100a00 */
[----:B0-----:R-:W4:Y:S01]  /*78500*/  LDL.LU.64 R18, [R1+0xc190] ;  /* 0x00c1900001127983 */ /* 0x001f220000300a00 */
[----:B------:R-:W4:Y:S02]  /*78510*/  LDL.LU.64 R16, [R1+0xc188] ;  /* 0x00c1880001107983 */ /* 0x000f240000300a00 */
[----:B--2---:R-:W-:Y:S02]  /*78520*/  IMAD.MOV.U32 R2, RZ, RZ, R6 ;  /* 0x000000ffff027224 */ /* 0x004fe400078e0006 */
[----:B------:R-:W-:Y:S01]  /*78530*/  IMAD.MOV.U32 R0, RZ, RZ, R7 ;  /* 0x000000ffff007224 */ /* 0x000fe200078e0007 */
[----:B---3--:R-:W-:Y:S11]  /*78540*/  HMMA.16816.F32 R20, R12, R6, R20 ;  /* 0x000000060c14723c */ /* 0x008ff60000001814 */
[----:B------:R-:W-:Y:S11]  /*78550*/  @!UPT UIADD3 URZ, URZ, URZ, URZ ;  /* 0x0000003f3f3ff290 */ /* 0x000ff6000fffe03f */
[----:B------:R-:W-:Y:S01]  /*78560*/  @!UPT UIADD3 URZ, URZ, URZ, URZ ;  /* 0x0000003f3f3ff290 */ /* 0x000fe2000fffe03f */
[----:B------:R-:W-:Y:S01]  /*78570*/  STL.64 [R1+0xf90], R20 ;  /* 0x000f901401007387 */ /* 0x000fe20000100a00 */
[----:B------:R-:W-:Y:S02]  /*78580*/  STL.64 [R1+0xf98], R22 ;  /* 0x000f981601007387 */ /* 0x000fe40000100a00 */
[----:B------:R-:W2:Y:S02]  /*78590*/  LDL.LU R4, [R1+0x6e0] ;  /* 0x0006e00001047983 */ /* 0x000ea40000300800 */
[----:B------:R-:W2:Y:S01]  /*785a0*/  LDL.LU R5, [R1+0x6e4] ;  /* 0x0006e40001057983 */ /* 0x000ea20000300800 */
[----:B------:R-:W3:Y:S01]  /*785b0*/  LDL.LU R6, [R1+0x6e8] ;  /* 0x0006e80001067983 */ /* 0x000ee20000300800 */
[----:B------:R-:W3:Y:S02]  /*785c0*/  LDL.LU R7, [R1+0x6ec] ;  /* 0x0006ec0001077983 */ /* 0x000ee40000300800 */
[----:B------:R-:W2:Y:S02]  /*785d0*/  LDL.64 R26, [R1+0x8] ;  /* 0x00000800011a7983 */ /* 0x000ea40000100a00 */
[----:B--2---:R4:W-:Y:S02]  /*785e0*/  STL.64 [R1+0xc0a0], R26 ;  /* 0x00c0a01a01007387 */ /* 0x0049e40000100a00 */
[----:B----4-:R-:W-:-:S02]  /*785f0*/  IMAD.MOV.U32 R26, RZ, RZ, R19 ;  /* 0x000000ffff1a7224 */ /* 0x010fc400078e0013 */
[----:B------:R-:W-:-:S05]  /*78600*/  IMAD.MOV.U32 R27, RZ, RZ, R18 ;  /* 0x000000ffff1b7224 */ /* 0x000fca00078e0012 */
[----:B------:R0:W-:Y:S01]  /*78610*/  STL.64 [R1+0xc0b8], R26 ;  /* 0x00c0b81a01007387 */ /* 0x0001e20000100a00 */
[----:B---3--:R-:W-:Y:S02]  /*78620*/  STL.64 [R1+0xc090], R6 ;  /* 0x00c0900601007387 */ /* 0x008fe40000100a00 */
[----:B------:R1:W-:Y:S02]  /*78630*/  STL.64 [R1+0xc088], R4 ;  /* 0x00c0880401007387 */ /* 0x0003e40000100a00 */
[----:B0-----:R-:W-:Y:S02]  /*78640*/  IMAD.MOV.U32 R26, RZ, RZ, R17 ;  /* 0x000000ffff1a7224 */ /* 0x001fe400078e0011 */
[----:B------:R-:W-:Y:S01]  /*78650*/  IMAD.MOV.U32 R27, RZ, RZ, R16 ;  /* 0x000000ffff1b7224 */ /* 0x000fe200078e0010 */
[----:B-1----:R-:W2:Y:S01]  /*78660*/  LDL.LU R4, [R1+0x6f0] ;  /* 0x0006f00001047983 */ /* 0x002ea20000300800 */
[----:B------:R-:W2:Y:S02]  /*78670*/  LDL.LU R5, [R1+0x6f4] ;  /* 0x0006f40001057983 */ /* 0x000ea40000300800 */
[----:B------:R-:W3:Y:S02]  /*78680*/  LDL.LU R6, [R1+0x6f8] ;  /* 0x0006f80001067983 */ /* 0x000ee40000300800 */
[----:B------:R-:W3:Y:S01]  /*78690*/  LDL.LU R7, [R1+0x6fc] ;  /* 0x0006fc0001077983 */ /* 0x000ee20000300800 */
[----:B------:R-:W-:Y:S01]  /*786a0*/  STL.64 [R1+0xc0e0], R26 ;  /* 0x00c0e01a01007387 */ /* 0x000fe20000100a00 */
[----:B------:R-:W4:Y:S02]  /*786b0*/  LDL.LU R16, [R1+0x7a0] ;  /* 0x0007a00001107983 */ /* 0x000f240000300800 */
[----:B------:R-:W4:Y:S02]  /*786c0*/  LDL.LU R17, [R1+0x7a4] ;  /* 0x0007a40001117983 */ /* 0x000f240000300800 */
[----:B------:R-:W2:Y:S01]  /*786d0*/  LDL.LU R18, [R1+0x7a8] ;  /* 0x0007a80001127983 */ /* 0x000ea20000300800 */
[----:B------:R-:W2:Y:S01]  /*786e0*/  LDL.LU R19, [R1+0x7ac] ;  /* 0x0007ac0001137983 */ /* 0x000ea20000300800 */
[----:B------:R-:W2:Y:S03]  /*786f0*/  LDL.64 R10, [R1+0x68] ;  /* 0x00006800010a7983 */ /* 0x000ea60000100a00 */
[----:B--2---:R-:W-:Y:S01]  /*78700*/  STL.64 [R1+0xc118], R10 ;  /* 0x00c1180a01007387 */ /* 0x004fe20000100a00 */
[----:B------:R-:W-:Y:S02]  /*78710*/  STL.64 [R1+0xc0f0], R18 ;  /* 0x00c0f01201007387 */ /* 0x000fe40000100a00 */
[----:B----4-:R0:W-:Y:S02]  /*78720*/  STL.64 [R1+0xc0e8], R16 ;  /* 0x00c0e81001007387 */ /* 0x0101e40000100a00 */
[----:B0-----:R-:W2:Y:S01]  /*78730*/  LDL.LU R16, [R1+0xf10] ;  /* 0x000f100001107983 */ /* 0x001ea20000300800 */
[----:B------:R-:W2:Y:S02]  /*78740*/  LDL.LU R17, [R1+0xf14] ;  /* 0x000f140001117983 */ /* 0x000ea40000300800 */
[----:B------:R-:W4:Y:S02]  /*78750*/  LDL.LU R18, [R1+0xf18] ;  /* 0x000f180001127983 */ /* 0x000f240000300800 */
[----:B------:R-:W4:Y:S02]  /*78760*/  LDL.LU R19, [R1+0xf1c] ;  /* 0x000f1c0001137983 */ /* 0x000f240000300800 */
[----:B------:R-:W-:-:S02]  /*78770*/  IMAD.MOV.U32 R10, RZ, RZ, R25 ;  /* 0x000000ffff0a7224 */ /* 0x000fc400078e0019 */
[----:B------:R-:W-:-:S05]  /*78780*/  IMAD.MOV.U32 R11, RZ, RZ, R24 ;  /* 0x000000ffff0b7224 */ /* 0x000fca00078e0018 */
[----:B------:R-:W-:Y:S04]  /*78790*/  STL.64 [R1+0xc130], R10 ;  /* 0x00c1300a01007387 */ /* 0x000fe80000100a00 */
[----:B----4-:R-:W-:Y:S01]  /*787a0*/  STL.64 [R1+0xc110], R18 ;  /* 0x00c1101201007387 */ /* 0x010fe20000100a00 */
[----:B--2---:R0:W-:Y:S03]  /*787b0*/  STL.64 [R1+0xc108], R16 ;  /* 0x00c1081001007387 */ /* 0x0041e60000100a00 */
[----:B0-----:R-:W2:Y:S01]  /*787c0*/  LDL.LU R16, [R1+0xf20] ;  /* 0x000f200001107983 */ /* 0x001ea20000300800 */
[----:B------:R-:W2:Y:S02]  /*787d0*/  LDL.LU R17, [R1+0xf24] ;  /* 0x000f240001117983 */ /* 0x000ea40000300800 */
[----:B------:R-:W4:Y:S02]  /*787e0*/  LDL.LU R18, [R1+0xf28] ;  /* 0x000f280001127983 */ /* 0x000f240000300800 */
[----:B------:R-:W4:Y:S01]  /*787f0*/  LDL.LU R19, [R1+0xf2c] ;  /* 0x000f2c0001137983 */ /* 0x000f220000300800 */
[----:B------:R-:W2:Y:S04]  /*78800*/  LDL.64 R10, [R1+0x88] ;  /* 0x00008800010a7983 */ /* 0x000ea80000100a00 */
[----:B--2---:R0:W-:Y:S02]  /*78810*/  STL.64 [R1+0xc148], R10 ;  /* 0x00c1480a01007387 */ /* 0x0041e40000100a00 */
[----:B0-----:R-:W-:-:S02]  /*78820*/  IMAD.MOV.U32 R10, RZ, RZ, R9 ;  /* 0x000000ffff0a7224 */ /* 0x001fc400078e0009 */
[----:B------:R-:W-:-:S05]  /*78830*/  IMAD.MOV.U32 R11, RZ, RZ, R3 ;  /* 0x000000ffff0b7224 */ /* 0x000fca00078e0003 */
[----:B------:R-:W-:Y:S01]  /*78840*/  STL.64 [R1+0xc160], R10 ;  /* 0x00c1600a01007387 */ /* 0x000fe20000100a00 */
[----:B----4-:R-:W-:Y:S02]  /*78850*/  STL.64 [R1+0xc128], R18 ;  /* 0x00c1281201007387 */ /* 0x010fe40000100a00 */
[----:B------:R0:W-:Y:S02]  /*78860*/  STL.64 [R1+0xc120], R16 ;  /* 0x00c1201001007387 */ /* 0x0001e40000100a00 */
        /* <DEDUP_REMOVED lines=29> */
[----:B------:R-:W4:Y:S01]  /*78a40*/  LDL.64 R26, [R1+0x58] ;  /* 0x00005800011a7983 */ /* 0x000f220000100a00 */
[----:B---3--:R-:W-:Y:S02]  /*78a50*/  STL.64 [R1+0xc0b0], R6 ;  /* 0x00c0b00601007387 */ /* 0x008fe40000100a00 */
[----:B------:R0:W-:Y:S02]  /*78a60*/  STL.64 [R1+0xc0a8], R4 ;  /* 0x00c0a80401007387 */ /* 0x0001e40000100a00 */
[----:B0-----:R-:W3:Y:S01]  /*78a70*/  LDL.LU R4, [R1+0x710] ;  /* 0x0007100001047983 */ /* 0x001ee20000300800 */
[----:B------:R-:W3:Y:S02]  /*78a80*/  LDL.LU R5, [R1+0x714] ;  /* 0x0007140001057983 */ /* 0x000ee40000300800 */
[----:B------:R-:W2:Y:S02]  /*78a90*/  LDL.LU R6, [R1+0x718] ;  /* 0x0007180001067983 */ /* 0x000ea40000300800 */
[----:B------:R-:W2:Y:S01]  /*78aa0*/  LDL.LU R7, [R1+0x71c] ;  /* 0x00071c0001077983 */ /* 0x000ea20000300800 */
[----:B------:R-:W-:Y:S01]  /*78ab0*/  HMMA.16816.F32 R8, R12, R22, R8 ;  /* 0x000000160c08723c */ /* 0x000fe20000001808 */
        /* <DEDUP_REMOVED lines=8> */
[----:B------:R-:W-:Y:S01]  /*78b40*/  STL [R1+0xc070], R0 ;  /* 0x00c0700001007387 */ /* 0x000fe20000100800 */
[----:B------:R-:W-:Y:S08]  /*78b50*/  STL [R1+0xc06c], R2 ;  /* 0x00c06c0201007387 */ /* 0x000ff00000100800 */
[----:B------:R-:W-:Y:S02]  /*78b60*/  STL.64 [R1+0xf80], R8 ;  /* 0x000f800801007387 */ /* 0x000fe40000100a00 */
[----:B------:R0:W-:Y:S02]  /*78b70*/  STL.64 [R1+0xf88], R10 ;  /* 0x000f880a01007387 */ /* 0x0001e40000100a00 */
[----:B0-----:R-:W3:Y:S01]  /*78b80*/  LDL.LU.64 R10, [R1+0xc180] ;  /* 0x00c18000010a7983 */ /* 0x001ee20000300a00 */
[----:B------:R-:W3:Y:S02]  /*78b90*/  LDL.LU.64 R22, [R1+0xc178] ;  /* 0x00c1780001167983 */ /* 0x000ee40000300a00 */
[----:B------:R-:W3:Y:S02]  /*78ba0*/  LDL.LU.64 R20, [R1+0xc170] ;  /* 0x00c1700001147983 */ /* 0x000ee40000300a00 */
[----:B------:R-:W-:Y:S01]  /*78bb0*/  STL [R1+0xc078], R3 ;  /* 0x00c0780301007387 */ /* 0x000fe20000100800 */
[----:B------:R-:W-:Y:S01]  /*78bc0*/  STL [R1+0xc074], R29 ;  /* 0x00c0741d01007387 */ /* 0x000fe20000100800 */
[C---:B---3--:R-:W-:Y:S11]  /*78bd0*/  HMMA.16816.F32 R20, R12.reuse, R10, R20 ;  /* 0x0000000a0c14723c */ /* 0x048ff60000001814 */
[----:B------:R-:W-:Y:S11]  /*78be0*/  @!UPT UIADD3 URZ, URZ, URZ, URZ ;  /* 0x0000003f3f3ff290 */ /* 0x000ff6000fffe03f */
[----:B------:R-:W-:Y:S01]  /*78bf0*/  @!UPT UIADD3 URZ, URZ, URZ, URZ ;  /* 0x0000003f3f3ff290 */ /* 0x000fe2000fffe03f */
[----:B------:R0:W-:Y:S01]  /*78c00*/  STL.64 [R1+0xf70], R20 ;  /* 0x000f701401007387 */ /* 0x0001e20000100a00 */
[----:B------:R1:W-:Y:S02]  /*78c10*/  STL.64 [R1+0xf78], R22 ;  /* 0x000f781601007387 */ /* 0x0003e40000100a00 */
[----:B0-----:R-:W-:Y:S01]  /*78c20*/  IMAD.MOV.U32 R21, RZ, RZ, R10 ;  /* 0x000000ffff157224 */ /* 0x001fe200078e000a */
[----:B-1----:R-:W3:Y:S01]  /*78c30*/  LDL.LU.64 R22, [R1+0xc168] ;  /* 0x00c1680001167983 */ /* 0x002ee20000300a00 */
        /* <DEDUP_REMOVED lines=35> */
[----:B------:R-:W2:Y:S01]  /*78e70*/  LDL.LU R8, [R1+0xc0f8] ;  /* 0x00c0f80001087983 */ /* 0x000ea20000300800 */
[C---:B----4-:R-:W-:Y:S11]  /*78e80*/  HMMA.16816.F32 R16, R12.reuse, R26, R16 ;  /* 0x0000001a0c10723c */ /* 0x050ff60000001810 */
        /* <DEDUP_REMOVED lines=8> */
[----:B------:R-:W4:Y:S01]  /*78f10*/  LDL.LU.64 R26, [R1+0xc0e0] ;  /* 0x00c0e000011a7983 */ /* 0x000f220000300a00 */
[----:B---3--:R-:W-:Y:S03]  /*78f20*/  HMMA.16816.F32 R12, R12, R22, R16 ;  /* 0x000000160c0c723c */ /* 0x008fe60000001810 */
[----:B------:R-:W4:Y:S01]  /*78f30*/  LDL.LU.64 R18, [R1+0xc0d8] ;  /* 0x00c0d80001127983 */ /* 0x000f220000300a00 */
[----:B------:R-:W4:Y:S11]  /*78f40*/  LDL.LU.64 R16, [R1+0xc0d0] ;  /* 0x00c0d00001107983 */ /* 0x000f360000300a00 */
[----:B------:R-:W-:Y:S08]  /*78f50*/  @!UPT UIADD3 URZ, URZ, URZ, URZ ;  /* 0x0000003f3f3ff290 */ /* 0x000ff0000fffe03f */
[----:B------:R0:W-:Y:S01]  /*78f60*/  STL.64 [R1+0x7a0], R12 ;  /* 0x0007a00c01007387 */ /* 0x0001e20000100a00 */
[----:B------:R1:W-:Y:S03]  /*78f70*/  STL.64 [R1+0x7a8], R14 ;  /* 0x0007a80e01007387 */ /* 0x0003e60000100a00 */
[----:B0-----:R-:W3:Y:S01]  /*78f80*/  LDL.LU R12, [R1+0x700] ;  /* 0x00070000010c7983 */ /* 0x001ee20000300800 */
[----:B------:R-:W3:Y:S02]  /*78f90*/  LDL.LU R13, [R1+0x704] ;  /* 0x00070400010d7983 */ /* 0x000ee40000300800 */
[----:B-1----:R-:W3:Y:S02]  /*78fa0*/  LDL.LU R14, [R1+0x708] ;  /* 0x00070800010e7983 */ /* 0x002ee40000300800 */
[----:B------:R-:W3:Y:S01]  /*78fb0*/  LDL.LU R15, [R1+0x70c] ;  /* 0x00070c00010f7983 */ /* 0x000ee20000300800 */
[----:B------:R-:W-:Y:S01]  /*78fc0*/  STL.64 [R1+0xbfa0], R22 ;  /* 0x00bfa01601007387 */ /* 0x000fe20000100a00 */
[C---:B----4-:R-:W-:Y:S03]  /*78fd0*/  HMMA.16816.F32 R24, R16.reuse, R26, R4 ;  /* 0x0000001a1018723c */ /* 0x050fe60000001804 */
[----:B------:R-:W4:Y:S01]  /*78fe0*/  LDL.LU.64 R6, [R1+0xc0c8] ;  /* 0x00c0c80001067983 */ /* 0x000f220000300a00 */
[----:B------:R-:W4:Y:S11]  /*78ff0*/  LDL.LU.64 R4, [R1+0xc0c0] ;  /* 0x00c0c00001047983 */ /* 0x000f360000300a00 */
[----:B------:R-:W-:Y:S08]  /*79000*/  @!UPT UIADD3 URZ, URZ, URZ, URZ ;  /* 0x0000003f3f3ff290 */ /* 0x000ff0000fffe03f */
        /* <DEDUP_REMOVED lines=9> */
[----:B0-----:R-:W3:Y:S02]  /*790a0*/  LDL.LU.64 R26, [R1+0xc0a0] ;  /* 0x00c0a000011a7983 */ /* 0x001ee40000300a00 */
[C---:B---3--:R-:W-:Y:S11]  /*790b0*/  HMMA.16816.F32 R12, R16.reuse, R26, R12 ;  /* 0x0000001a100c723c */ /* 0x048ff6000000180c */
[----:B------:R-:W-:Y:S11]  /*790c0*/  @!UPT UIADD3 URZ, URZ, URZ, URZ ;  /* 0x0000003f3f3ff290 */ /* 0x000ff6000fffe03f */
[----:B------:R-:W-:Y:S01]  /*790d0*/  @!UPT UIADD3 URZ, URZ, URZ, URZ ;  /* 0x0000003f3f3ff290 */ /* 0x000fe2000fffe03f */
[----:B------:R0:W-:Y:S01]  /*790e0*/  STL.64 [R1+0x700], R12 ;  /* 0x0007000c01007387 */ /* 0x0001e20000100a00 */
[----:B------:R-:W-:Y:S02]  /*790f0*/  STL.64 [R1+0x708], R14 ;  /* 0x0007080e01007387 */ /* 0x000fe40000100a00 */
[----:B0-----:R-:W-:Y:S02]  /*79100*/  IMAD.MOV.U32 R13, RZ, RZ, R26 ;  /* 0x000000ffff0d7224 */ /* 0x001fe400078e001a */
[----:B------:R-:W-:Y:S02]  /*79110*/  IMAD.MOV.U32 R12, RZ, RZ, R27 ;  /* 0x000000ffff0c7224 */ /* 0x000fe400078e001b */
[----:B------:R-:W4:Y:S02]  /*79120*/  LDL.LU.64 R26, [R1+0xc098] ;  /* 0x00c09800011a7983 */ /* 0x000f240000300a00 */
[C---:B----4-:R-:W-:Y:S11]  /*79130*/  HMMA.16816.F32 R4, R16.reuse, R26, R4 ;  /* 0x0000001a1004723c */ /* 0x050ff60000001804 */
[----:B------:R-:W-:Y:S11]  /*79140*/  @!UPT UIADD3 URZ, URZ, URZ, URZ ;  /* 0x0000003f3f3ff290 */ /* 0x000ff6000fffe03f */
[----:B------:R-:W-:Y:S01]  /*79150*/  @!UPT UIADD3 URZ, URZ, URZ, URZ ;  /* 0x0000003f3f3ff290 */ /* 0x000fe2000fffe03f */
[----:B------:R-:W-:Y:S01]  /*79160*/  STL.64 [R1+0x6f0], R4 ;  /* 0x0006f00401007387 */ /* 0x000fe20000100a00 */
[----:B------:R0:W-:Y:S03]  /*79170*/  STL.64 [R1+0x6f8], R6 ;  /* 0x0006f80601007387 */ /* 0x0001e60000100a00 */
[----:B0-----:R-:W2:Y:S01]  /*79180*/  LDL.LU.64 R6, [R1+0xc090] ;  /* 0x00c0900001067983 */ /* 0x001ea20000300a00 */
[----:B------:R-:W2:Y:S02]  /*79190*/  LDL.LU.64 R4, [R1+0xc088] ;  /* 0x00c0880001047983 */ /* 0x000ea40000300a00 */
[----:B------:R0:W-:Y:S02]  /*791a0*/  STL.64 [R1+0xbf68], R26 ;  /* 0x00bf681a01007387 */ /* 0x0001e40000100a00 */
[----:B------:R-:W3:Y:S01]  /*791b0*/  LDL.LU R24, [R1+0x6d0] ;  /* 0x0006d00001187983 */ /* 0x000ee20000300800 */
[----:B------:R-:W3:Y:S04]  /*791c0*/  LDL.LU R25, [R1+0x6d4] ;  /* 0x0006d40001197983 */ /* 0x000ee80000300800 */
[----:B0-----:R-:W3:Y:S01]  /*791d0*/  LDL.LU R26, [R1+0x6d8] ;  /* 0x0006d800011a7983 */ /* 0x001ee20000300800 */
[----:B------:R-:W3:Y:S01]  /*791e0*/  LDL.LU R27, [R1+0x6dc] ;  /* 0x0006dc00011b7983 */ /* 0x000ee20000300800 */
[C---:B--2---:R-:W-:Y:S11]  /*791f0*/  HMMA.16816.F32 R4, R16.reuse, R10, R4 ;  /* 0x0000000a1004723c */ /* 0x044ff60000001804 */
[----:B------:R-:W-:Y:S11]  /*79200*/  @!UPT UIADD3 URZ, URZ, URZ, URZ ;  /* 0x0000003f3f3ff290 */ /* 0x000ff6000fffe03f */
[----:B------:R-:W-:Y:S01]  /*79210*/  @!UPT UIADD3 URZ, URZ, URZ, URZ ;  /* 0x0000003f3f3ff290 */ /* 0x000fe2000fffe03f */
[----:B------:R-:W-:Y:S01]  /*79220*/  STL.64 [R1+0x6e0], R4 ;  /* 0x0006e00401007387 */ /* 0x000fe20000100a00 */
[----:B------:R0:W-:Y:S03]  /*79230*/  STL.64 [R1+0x6e8], R6 ;  /* 0x0006e80601007387 */ /* 0x0001e60000100a00 */
[----:B0-----:R-:W3:Y:S01]  /*79240*/  LDL.LU.64 R6, [R1+0xc080] ;  /* 0x00c0800001067983 */ /* 0x001ee20000300a00 */
[----:B------:R-:W2:Y:S02]  /*79250*/  LDL.LU R5, [R1+0xc07c] ;  /* 0x00c07c0001057983 */ /* 0x000ea40000300800 */
[----:B------:R-:W-:Y:S02]  /*79260*/  STL.64 [R1+0xbfe0], R10 ;  /* 0x00bfe00a01007387 */ /* 0x000fe40000100a00 */
[----:B------:R-:W-:Y:S01]  /*79270*/  STL [R1+0xbfd8], R8 ;  /* 0x00bfd80801007387 */ /* 0x000fe20000100800 */
[----:B---3--:R-:W-:Y:S01]  /*79280*/  HMMA.16816.F32 R24, R16, R6, R24 ;  /* 0x000000061018723c */ /* 0x008fe20000001818 */
[----:B------:R-:W-:Y:S01]  /*79290*/  STL.64 [R1+0xbf38], R6 ;  /* 0x00bf380601007387 */ /* 0x000fe20000100a00 */
[----:B--2---:R0:W-:Y:S11]  /*792a0*/  STL [R1+0xbf30], R5 ;  /* 0x00bf300501007387 */ /* 0x0041f60000100800 */
[----:B------:R-:W-:Y:S10]  /*792b0*/  @!UPT UIADD3 URZ, URZ, URZ, URZ ;  /* 0x0000003f3f3ff290 */ /* 0x000ff4000fffe03f */
[----:B------:R1:W-:Y:S01]  /*792c0*/  STL.64 [R1+0x6d0], R24 ;  /* 0x0006d01801007387 */ /* 0x0003e20000100a00 */
[----:B------:R2:W-:Y:S02]  /*792d0*/  STL.64 [R1+0x6d8], R26 ;  /* 0x0006d81a01007387 */ /* 0x0005e40000100a00 */
[----:B------:R-:W3:Y:S02]  /*792e0*/  LDL.LU R4, [R1+0x610] ;  /* 0x0006100001047983 */ /* 0x000ee40000300800 */
[----:B0-----:R-:W3:Y:S01]  /*792f0*/  LDL.LU R5, [R1+0x614] ;  /* 0x0006140001057983 */ /* 0x001ee20000300800 */
[----:B------:R-:W4:Y:S01]  /*79300*/  LDL.LU R6, [R1+0x618] ;  /* 0x0006180001067983 */ /* 0x000f220000300800 */
[----:B------:R-:W4:Y:S03]  /*79310*/  LDL.LU R7, [R1+0x61c] ;  /* 0x00061c0001077983 */ /* 0x000f260000300800 */
[----:B----4-:R-:W-:Y:S01]  /*79320*/  STL.64 [R1+0xbf48], R6 ;  /* 0x00bf480601007387 */ /* 0x010fe20000100a00 */
[----:B---3--:R-:W-:Y:S02]  /*79330*/  STL.64 [R1+0xbf40], R4 ;  /* 0x00bf400401007387 */ /* 0x008fe40000100a00 */
[----:B-1----:R-:W3:Y:S02]  /*79340*/  LDL.LU R24, [R1+0x630] ;  /* 0x0006300001187983 */ /* 0x002ee40000300800 */
[----:B------:R-:W3:Y:S01]  /*79350*/  LDL.LU R25, [R1+0x634] ;  /* 0x0006340001197983 */ /* 0x000ee20000300800 */
[----:B--2---:R-:W2:Y:S01]  /*79360*/  LDL.LU R26, [R1+0x638] ;  /* 0x00063800011a7983 */ /* 0x004ea20000300800 */
[----:B------:R-:W2:Y:S03]  /*79370*/  LDL.LU R27, [R1+0x63c] ;  /* 0x00063c00011b7983 */ /* 0x000ea60000300800 */
[----:B--2---:R0:W-:Y:S01]  /*79380*/  STL.64 [R1+0xbf78], R26 ;  /* 0x00bf781a01007387 */ /* 0x0041e20000100a00 */
[----:B---3--:R1:W-:Y:S03]  /*79390*/  STL.64 [R1+0xbf70], R24 ;  /* 0x00bf701801007387 */ /* 0x0083e60000100a00 */
[----:B0-----:R-:W2:Y:S04]  /*793a0*/  LDL.64 R26, [R1+0x28] ;  /* 0x00002800011a7983 */ /* 0x001ea80000100a00 */
[----:B--2---:R0:W-:Y:S01]  /*793b0*/  STL.64 [R1+0xbf98], R26 ;  /* 0x00bf981a01007387 */ /* 0x0041e20000100a00 */
[----:B-1----:R-:W2:Y:S02]  /*793c0*/  LDL.LU R24, [R1+0x6c0] ;  /* 0x0006c00001187983 */ /* 0x002ea40000300800 */
[----:B------:R-:W2:Y:S01]  /*793d0*/  LDL.LU R25, [R1+0x6c4] ;  /* 0x0006c40001197983 */ /* 0x000ea20000300800 */
[----:B0-----:R-:W3:Y:S01]  /*793e0*/  LDL.LU R26, [R1+0x6c8] ;  /* 0x0006c800011a7983 */ /* 0x001ee20000300800 */
[----:B------:R-:W3:Y:S02]  /*793f0*/  LDL.LU R27, [R1+0x6cc] ;  /* 0x0006cc00011b7983 */ /* 0x000ee40000300800 */
[----:B------:R-:W-:-:S02]  /*79400*/  IMAD.MOV.U32 R22, RZ, RZ, R3 ;  /* 0x000000ffff167224 */ /* 0x000fc400078e0003 */
[----:B------:R-:W-:Y:S01]  /*79410*/  IMAD.MOV.U32 R23, RZ, RZ, R29 ;  /* 0x000000ffff177224 */ /* 0x000fe200078e001d */
[----:B---3--:R-:W-:Y:S01]  /*79420*/  STL.64 [R1+0xbfb0], R26 ;  /* 0x00bfb01a01007387 */ /* 0x008fe20000100a00 */
[----:B--2---:R0:W-:Y:S02]  /*79430*/  STL.64 [R1+0xbfa8], R24 ;  /* 0x00bfa81801007387 */ /* 0x0041e40000100a00 */
[----:B------:R-:W2:Y:S02]  /*79440*/  LDL.LU R3, [R1+0xc078] ;  /* 0x00c0780001037983 */ /* 0x000ea40000300800 */
[----:B------:R-:W3:Y:S01]  /*79450*/  LDL.LU R29, [R1+0xc074] ;  /* 0x00c07400011d7983 */ /* 0x000ee20000300800 */
[----:B------:R1:W-:Y:S04]  /*79460*/  STL.64 [R1+0xbfb8], R22 ;  /* 0x00bfb81601007387 */ /* 0x0003e80000100a00 */
[----:B0-----:R-:W4:Y:S01]  /*79470*/  LDL.LU R24, [R1+0xdf0] ;  /* 0x000df00001187983 */ /* 0x001f220000300800 */
[----:B------:R-:W4:Y:S02]  /*79480*/  LDL.LU R25, [R1+0xdf4] ;  /* 0x000df40001197983 */ /* 0x000f240000300800 */
[----:B------:R-:W2:Y:S02]  /*79490*/  LDL.LU R26, [R1+0xdf8] ;  /* 0x000df800011a7983 */ /* 0x000ea40000300800 */
[----:B------:R-:W2:Y:S02]  /*794a0*/  LDL.LU R27, [R1+0xdfc] ;  /* 0x000dfc00011b7983 */ /* 0x000ea40000300800 */
[----:B-1----:R-:W-:-:S02]  /*794b0*/  IMAD.MOV.U32 R22, RZ, RZ, R0 ;  /* 0x000000ffff167224 */ /* 0x002fc400078e0000 */
[----:B------:R-:W-:Y:S01]  /*794c0*/  IMAD.MOV.U32 R23, RZ, RZ, R9 ;  /* 0x000000ffff177224 */ /* 0x000fe200078e0009 */
[----:B--2---:R-:W-:Y:S01]  /*794d0*/  STL.64 [R1+0xbfc8], R26 ;  /* 0x00bfc81a01007387 */ /* 0x004fe20000100a00 */
[----:B----4-:R-:W-:Y:S02]  /*794e0*/  STL.64 [R1+0xbfc0], R24 ;  /* 0x00bfc01801007387 */ /* 0x010fe40000100a00 */
[----:B------:R-:W2:Y:S02]  /*794f0*/  LDL.LU R0, [R1+0xc070] ;  /* 0x00c0700001007983 */ /* 0x000ea40000300800 */
[----:B------:R-:W4:Y:S01]  /*79500*/  LDL.LU R8, [R1+0xe10] ;  /* 0x000e100001087983 */ /* 0x000f220000300800 */
[----:B------:R-:W4:Y:S01]  /*79510*/  LDL.LU R9, [R1+0xe14] ;  /* 0x000e140001097983 */ /* 0x000f220000300800 */
[----:B------:R-:W2:Y:S02]  /*79520*/  LDL.LU R10, [R1+0xe18] ;  /* 0x000e1800010a7983 */ /* 0x000ea40000300800 */
[----:B------:R-:W2:Y:S02]  /*79530*/  LDL.LU R11, [R1+0xe1c] ;  /* 0x000e1c00010b7983 */ /* 0x000ea40000300800 */
[----:B--2---:R0:W-:Y:S01]  /*79540*/  STL.64 [R1+0xbff0], R10 ;  /* 0x00bff00a01007387 */ /* 0x0041e20000100a00 */
[----:B----4-:R-:W-:Y:S02]  /*79550*/  STL.64 [R1+0xbfe8], R8 ;  /* 0x00bfe80801007387 */ /* 0x010fe40000100a00 */
[----:B0-----:R-:W-:-:S02]  /*79560*/  IMAD.MOV.U32 R10, RZ, RZ, R2 ;  /* 0x000000ffff0a7224 */ /* 0x001fc400078e0002 */
[----:B------:R-:W-:Y:S01]  /*79570*/  IMAD.MOV.U32 R11, RZ, RZ, R28 ;  /* 0x000000ffff0b7224 */ /* 0x000fe200078e001c */
[----:B------:R-:W2:Y:S01]  /*79580*/  LDL.LU R2, [R1+0xc06c] ;  /* 0x00c06c0001027983 */ /* 0x000ea20000300800 */
[----:B------:R-:W4:Y:S03]  /*79590*/  LDL.LU R28, [R1+0xc068] ;  /* 0x00c06800011c7983 */ /* 0x000f260000300800 */
[----:B------:R0:W-:Y:S04]  /*795a0*/  STL.64 [R1+0xc000], R10 ;  /* 0x00c0000a01007387 */ /* 0x0001e80000100a00 */
[----:B0-----:R-:W2:Y:S04]  /*795b0*/  LDL.64 R10, [R1+0x98] ;  /* 0x00009800010a7983 */ /* 0x001ea80000100a00 */
[----:B--2---:R0:W-:Y:S02]  /*795c0*/  STL.64 [R1+0xc018], R10 ;  /* 0x00c0180a01007387 */ /* 0x0041e40000100a00 */
[----:B0-----:R-:W-:-:S02]  /*795d0*/  IMAD.MOV.U32 R10, RZ, RZ, R21 ;  /* 0x000000ffff0a7224 */ /* 0x001fc400078e0015 */
[----:B------:R-:W-:-:S05]  /*795e0*/  IMAD.MOV.U32 R11, RZ, RZ, R20 ;  /* 0x000000ffff0b7224 */ /* 0x000fca00078e0014 */
[----:B------:R-:W-:Y:S01]  /*795f0*/  STL.64 [R1+0xc030], R10 ;  /* 0x00c0300a01007387 */ /* 0x000fe20000100a00 */
[----:B------:R0:W-:Y:S03]  /*79600*/  STL.64 [R1+0xbfd0], R22 ;  /* 0x00bfd01601007387 */ /* 0x0001e60000100a00 */
[----:B0-----:R-:W2:Y:S01]  /*79610*/  LDL.64 R22, [R1+0x78] ;  /* 0x0000780001167983 */ /* 0x001ea20000100a00 */
[----:B---3--:R-:W-:Y:S02]  /*79620*/  IMAD.MOV.U32 R10, RZ, RZ, R29 ;  /* 0x000000ffff0a7224 */ /* 0x008fe400078e001d */
[----:B------:R-:W-:Y:S01]  /*79630*/  IMAD.MOV.U32 R11, RZ, RZ, R3 ;  /* 0x000000ffff0b7224 */ /* 0x000fe200078e0003 */
[----:B--2---:R0:W-:Y:S01]  /*79640*/  STL.64 [R1+0xbff8], R22 ;  /* 0x00bff81601007387 */ /* 0x0041e20000100a00 */
[----:B------:R-:W2:Y:S02]  /*79650*/  LDL.LU R20, [R1+0xe20] ;  /* 0x000e200001147983 */ /* 0x000ea40000300800 */
[----:B------:R-:W2:Y:S01]  /*79660*/  LDL.LU R21, [R1+0xe24] ;  /* 0x000e240001157983 */ /* 0x000ea20000300800 */
[----:B0-----:R-:W3:Y:S01]  /*79670*/  LDL.LU R22, [R1+0xe28] ;  /* 0x000e280001167983 */ /* 0x001ee20000300800 */
[----:B------:R-:W3:Y:S02]  /*79680*/  LDL.LU R23, [R1+0xe2c] ;  /* 0x000e2c0001177983 */ /* 0x000ee40000300800 */
[----:B------:R-:W-:Y:S01]  /*79690*/  STL.64 [R1+0xc048], R10 ;  /* 0x00c0480a01007387 */ /* 0x000fe20000100a00 */
[----:B---3--:R-:W-:Y:S01]  /*796a0*/  STL.64 [R1+0xc010], R22 ;  /* 0x00c0101601007387 */ /* 0x008fe20000100a00 */
[----:B--2---:R0:W-:Y:S03]  /*796b0*/  STL.64 [R1+0xc008], R20 ;  /* 0x00c0081401007387 */ /* 0x0041e60000100a00 */
[----:B0-----:R-:W2:Y:S01]  /*796c0*/  LDL.LU R20, [R1+0xe30] ;  /* 0x000e300001147983 */ /* 0x001ea20000300800 */
[----:B------:R-:W2:Y:S02]  /*796d0*/  LDL.LU R21, [R1+0xe34] ;  /* 0x000e340001157983 */ /* 0x000ea40000300800 */
[----:B------:R-:W3:Y:S02]  /*796e0*/  LDL.LU R22, [R1+0xe38] ;  /* 0x000e380001167983 */ /* 0x000ee40000300800 */
[----:B------:R-:W3:Y:S02]  /*796f0*/  LDL.LU R23, [R1+0xe3c] ;  /* 0x000e3c0001177983 */ /* 0x000ee40000300800 */
[----:B------:R-:W-:-:S02]  /*79700*/  IMAD.MOV.U32 R10, RZ, RZ, R2 ;  /* 0x000000ffff0a7224 */ /* 0x000fc400078e0002 */
[----:B------:R-:W-:-:S05]  /*79710*/  IMAD.MOV.U32 R11, RZ, RZ, R0 ;  /* 0x000000ffff0b7224 */ /* 0x000fca00078e0000 */
[----:B------:R0:W-:Y:S01]  /*79720*/  STL.64 [R1+0xc060], R10 ;  /* 0x00c0600a01007387 */ /* 0x0001e20000100a00 */
[----:B------:R-:W4:Y:S02]  /*79730*/  LDL.LU R8, [R1+0xe70] ;  /* 0x000e700001087983 */ /* 0x000f240000300800 */
[----:B------:R-:W4:Y:S01]  /*79740*/  LDL.LU R9, [R1+0xe74] ;  /* 0x000e740001097983 */ /* 0x000f220000300800 */
[----:B0-----:R-:W4:Y:S01]  /*79750*/  LDL.LU R10, [R1+0xe78] ;  /* 0x000e7800010a7983 */ /* 0x001f220000300800 */
[----:B------:R-:W4:Y:S03]  /*79760*/  LDL.LU R11, [R1+0xe7c] ;  /* 0x000e7c00010b7983 */ /* 0x000f260000300800 */
        /* <DEDUP_REMOVED lines=11> */
[----:B------:R-:W3:Y:S02]  /*79820*/  LDL.LU R23, [R1+0xe5c] ;  /* 0x000e5c0001177983 */ /* 0x000ee40000300800 */
[----:B------:R-:W-:-:S02]  /*79830*/  IMAD.MOV.U32 R6, RZ, RZ, R13 ;  /* 0x000000ffff067224 */ /* 0x000fc400078e000d */
[----:B------:R-:W-:Y:S02]  /*79840*/  IMAD.MOV.U32 R7, RZ, RZ, R12 ;  /* 0x000000ffff077224 */ /* 0x000fe400078e000c */
[----:B----4-:R-:W0:Y:S04]  /*79850*/  LDSM.16.MT88.4 R12, [R28+0x4180] ;  /* 0x004180001c0c783b */ /* 0x010e280000004200 */
[----:B---3--:R-:W-:Y:S01]  /*79860*/  STL.64 [R1+0xc058], R22 ;  /* 0x00c0581601007387 */ /* 0x008fe20000100a00 */
[----:B--2---:R1:W-:Y:S03]  /*79870*/  STL.64 [R1+0xc050], R20 ;  /* 0x00c0501401007387 */ /* 0x0043e60000100a00 */
[----:B-1----:R-:W2:Y:S01]  /*79880*/  LDL.LU R20, [R1+0xe60] ;  /* 0x000e600001147983 */ /* 0x002ea20000300800 */
[----:B------:R-:W2:Y:S02]  /*79890*/  LDL.LU R21, [R1+0xe64] ;  /* 0x000e640001157983 */ /* 0x000ea40000300800 */
[----:B------:R-:W2:Y:S02]  /*798a0*/  LDL.LU R22, [R1+0xe68] ;  /* 0x000e680001167983 */ /* 0x000ea40000300800 */
[----:B------:R-:W2:Y:S01]  /*798b0*/  LDL.LU R23, [R1+0xe6c] ;  /* 0x000e6c0001177983 */ /* 0x000ea20000300800 */
[----:B------:R-:W3:Y:S01]  /*798c0*/  LDL.LU R24, [R1+0xe00] ;  /* 0x000e000001187983 */ /* 0x000ee20000300800 */
[----:B------:R-:W3:Y:S02]  /*798d0*/  LDL.LU R25, [R1+0xe04] ;  /* 0x000e040001197983 */ /* 0x000ee40000300800 */
[----:B------:R-:W3:Y:S02]  /*798e0*/  LDL.LU R26, [R1+0xe08] ;  /* 0x000e0800011a7983 */ /* 0x000ee40000300800 */
[----:B------:R-:W3:Y:S01]  /*798f0*/  LDL.LU R27, [R1+0xe0c] ;  /* 0x000e0c00011b7983 */ /* 0x000ee20000300800 */
[----:B------:R1:W-:Y:S04]  /*79900*/  STL.64 [R1+0xbf60], R6 ;  /* 0x00bf600601007387 */ /* 0x0003e80000100a00 */
[----:B-1----:R-:W4:Y:S04]  /*79910*/  LDL.64 R6, [R1+0x18] ;  /* 0x0000180001067983 */ /* 0x002f280000100a00 */
[----:B----4-:R1:W-:Y:S01]  /*79920*/  STL.64 [R1+0xbf80], R6 ;  /* 0x00bf800601007387 */ /* 0x0103e20000100a00 */
[----:B------:R-:W4:Y:S02]  /*79930*/  LDL.LU R4, [R1+0x640] ;  /* 0x0006400001047983 */ /* 0x000f240000300800 */
[----:B------:R-:W4:Y:S01]  /*79940*/  LDL.LU R5, [R1+0x644] ;  /* 0x0006440001057983 */ /* 0x000f220000300800 */
[----:B-1----:R-:W4:Y:S01]  /*79950*/  LDL.LU R6, [R1+0x648] ;  /* 0x0006480001067983 */ /* 0x002f220000300800 */
[----:B------:R-:W4:Y:S02]  /*79960*/  LDL.LU R7, [R1+0x64c] ;  /* 0x00064c0001077983 */ /* 0x000f240000300800 */
[----:B0-----:R-:W-:Y:S02]  /*79970*/  STL [R1+0xbe60], R13 ;  /* 0x00be600d01007387 */ /* 0x001fe40000100800 */
[----:B------:R-:W-:Y:S01]  /*79980*/  STL [R1+0xbe5c], R14 ;  /* 0x00be5c0e01007387 */ /* 0x000fe20000100800 */
[----:B------:R0:W-:Y:S01]  /*79990*/  STL [R1+0xbe58], R15 ;  /* 0x00be580f01007387 */ /* 0x0001e20000100800 */
[----:B------:R-:W-:Y:S03]  /*799a0*/  STL [R1+0xbf20], R12 ;  /* 0x00bf200c01007387 */ /* 0x000fe60000100800 */
[----:B0-----:R-:W2:Y:S02]  /*799b0*/  LDL.64 R14, [R1+0x38] ;  /* 0x00003800010e7983 */ /* 0x001ea40000100a00 */
[C---:B--2---:R-:W-:Y:S11]  /*799c0*/  HMMA.16816.F32 R8, R16.reuse, R14, R8 ;  /* 0x0000000e1008723c */ /* 0x044ff60000001808 */
[----:B------:R-:W-:Y:S11]  /*799d0*/  @!UPT UIADD3 URZ, URZ, URZ, URZ ;  /* 0x0000003f3f3ff290 */ /* 0x000ff6000fffe03f */
[----:B------:R-:W-:Y:S01]  /*799e0*/  @!UPT UIADD3 URZ, URZ, URZ, URZ ;  /* 0x0000003f3f3ff290 */ /* 0x000fe2000fffe03f */
        /* <DEDUP_REMOVED lines=33> */
[----:B------:R-:W-:Y:S01]  /*79c00*/  STL.64 [R1+0xbf58], R14 ;  /* 0x00bf580e01007387 */ /* 0x000fe20000100a00 */
[----:B------:R0:W-:Y:S04]  /*79c10*/  STL.64 [R1+0xbf50], R12 ;  /* 0x00bf500c01007387 */ /* 0x0001e80000100a00 */
[----:B0-----:R-:W3:Y:S01]  /*79c20*/  LDL.LU R12, [R1+0x620] ;  /* 0x00062000010c7983 */ /* 0x001ee20000300800 */
[----:B------:R-:W3:Y:S02]  /*79c30*/  LDL.LU R13, [R1+0x624] ;  /* 0x00062400010d7983 */ /* 0x000ee40000300800 */
[----:B------:R-:W3:Y:S02]  /*79c40*/  LDL.LU R14, [R1+0x628] ;  /* 0x00062800010e7983 */ /* 0x000ee40000300800 */
[----:B------:R-:W3:Y:S01]  /*79c50*/  LDL.LU R15, [R1+0x62c] ;  /* 0x00062c00010f7983 */ /* 0x000ee20000300800 */
[C---:B--2---:R-:W-:Y:S01]  /*79c60*/  HMMA.16816.F32 R8, R16.reuse, R10, R20 ;  /* 0x0000000a1008723c */ /* 0x044fe20000001814 */
[----:B------:R-:W2:Y:S11]  /*79c70*/  LDL.LU.64 R22, [R1+0xbff8] ;  /* 0x00bff80001167983 */ /* 0x000eb60000300a00 */
[----:B------:R-:W-:Y:S11]  /*79c80*/  @!UPT UIADD3 URZ, URZ, URZ, URZ ;  /* 0x0000003f3f3ff290 */ /* 0x000ff6000fffe03f */
[----:B------:R-:W-:Y:S01]  /*79c90*/  STL.64 [R1+0xe30], R8 ;  /* 0x000e300801007387 */ /* 0x000fe20000100a00 */
[----:B------:R0:W-:Y:S03]  /*79ca0*/  STL.64 [R1+0xe38], R10 ;  /* 0x000e380a01007387 */ /* 0x0001e60000100a00 */
[----:B0-----:R-:W3:Y:S01]  /*79cb0*/  LDL.LU.64 R10, [R1+0xbff0] ;  /* 0x00bff000010a7983 */ /* 0x001ee20000300a00 */
[----:B------:R-:W3:Y:S02]  /*79cc0*/  LDL.LU.64 R8, [R1+0xbfe8] ;  /* 0x00bfe80001087983 */ /* 0x000ee40000300a00 */
[----:B--2---:R-:W-:Y:S01]  /*79cd0*/  IMAD.MOV.U32 R3, RZ, RZ, R23 ;  /* 0x000000ffff037224 */ /* 0x004fe200078e0017 */
[C---:B---3--:R-:W-:Y:S11]  /*79ce0*/  HMMA.16816.F32 R8, R16.reuse, R22, R8 ;  /* 0x000000161008723c */ /* 0x048ff60000001808 */
        /* <DEDUP_REMOVED lines=23> */
[----:B------:R-:W4:Y:S01]  /*79e60*/  LDL.LU.64 R26, [R1+0xbf98] ;  /* 0x00bf9800011a7983 */ /* 0x000f220000300a00 */
[----:B------:R-:W4:Y:S02]  /*79e70*/  LDL.LU.64 R22, [R1+0xbf90] ;  /* 0x00bf900001167983 */ /* 0x000f240000300a00 */
[----:B------:R-:W4:Y:S11]  /*79e80*/  LDL.LU.64 R20, [R1+0xbf88] ;  /* 0x00bf880001147983 */ /* 0x000f360000300a00 */
[----:B------:R-:W-:Y:S07]  /*79e90*/  @!UPT UIADD3 URZ, URZ, URZ, URZ ;  /* 0x0000003f3f3ff290 */ /* 0x000fee000fffe03f */
[----:B------:R0:W-:Y:S01]  /*79ea0*/  STL.64 [R1+0x6c0], R16 ;  /* 0x0006c01001007387 */ /* 0x0001e20000100a00 */
[----:B------:R1:W-:Y:S03]  /*79eb0*/  STL.64 [R1+0x6c8], R18 ;  /* 0x0006c81201007387 */ /* 0x0003e60000100a00 */
[----:B0-----:R-:W2:Y:S01]  /*79ec0*/  LDL.LU R16, [R1+0x5f0] ;  /* 0x0005f00001107983 */ /* 0x001ea20000300800 */
[----:B------:R-:W2:Y:S02]  /*79ed0*/  LDL.LU R17, [R1+0x5f4] ;  /* 0x0005f40001117983 */ /* 0x000ea40000300800 */
[----:B-1----:R-:W2:Y:S02]  /*79ee0*/  LDL.LU R18, [R1+0x5f8] ;  /* 0x0005f80001127983 */ /* 0x002ea40000300800 */
[----:B------:R-:W2:Y:S01]  /*79ef0*/  LDL.LU R19, [R1+0x5fc] ;  /* 0x0005fc0001137983 */ /* 0x000ea20000300800 */
[----:B----4-:R-:W-:Y:S01]  /*79f00*/  HMMA.16816.F32 R4, R20, R26, R4 ;  /* 0x0000001a1404723c */ /* 0x010fe20000001804 */
[----:B------:R-:W-:-:S02]  /*79f10*/  IMAD.MOV.U32 R2, RZ, RZ, R26 ;  /* 0x000000ffff027224 */ /* 0x000fc400078e001a */
[----:B------:R-:W-:Y:S11]  /*79f20*/  IMAD.MOV.U32 R0, RZ, RZ, R27 ;  /* 0x000000ffff007224 */ /* 0x000ff600078e001b */
[----:B------:R-:W-:Y:S09]  /*79f30*/  @!UPT UIADD3 URZ, URZ, URZ, URZ ;  /* 0x0000003f3f3ff290 */ /* 0x000ff2000fffe03f */
[----:B------:R-:W-:Y:S01]  /*79f40*/  STL.64 [R1+0x640], R4 ;  /* 0x0006400401007387 */ /* 0x000fe20000100a00 */
[----:B------:R0:W-:Y:S03]  /*79f50*/  STL.64 [R1+0x648], R6 ;  /* 0x0006480601007387 */ /* 0x0001e60000100a00 */
[----:B0-----:R-:W4:Y:S01]  /*79f60*/  LDL.LU.64 R6, [R1+0xbf80] ;  /* 0x00bf800001067983 */ /* 0x001f220000300a00 */
[----:B------:R-:W4:Y:S02]  /*79f70*/  LDL.LU.64 R26, [R1+0xbf78] ;  /* 0x00bf7800011a7983 */ /* 0x000f240000300a00 */
[----:B------:R-:W4:Y:S02]  /*79f80*/  LDL.LU.64 R24, [R1+0xbf70] ;  /* 0x00bf700001187983 */ /* 0x000f240000300a00 */
[C---:B----4-:R-:W-:Y:S11]  /*79f90*/  HMMA.16816.F32 R24, R20.reuse, R6, R24 ;  /* 0x000000061418723c */ /* 0x050ff60000001818 */
[----:B------:R-:W-:Y:S11]  /*79fa0*/  @!UPT UIADD3 URZ, URZ, URZ, URZ ;  /* 0x0000003f3f3ff290 */ /* 0x000ff6000fffe03f */
[----:B------:R-:W-:Y:S01]  /*79fb0*/  @!UPT UIADD3 URZ, URZ, URZ, URZ ;  /* 0x0000003f3f3ff290 */ /* 0x000fe2000fffe03f */
        /* <DEDUP_REMOVED lines=19> */
[----:B0-----:R-:W4:Y:S01]  /*7a0f0*/  LDL.LU.64 R6, [R1+0xbf38] ;  /* 0x00bf380001067983 */ /* 0x001f220000300a00 */
[----:B------:R-:W2:Y:S02]  /*7a100*/  LDL.LU R5, [R1+0xbf30] ;  /* 0x00bf300001057983 */ /* 0x000ea40000300800 */
[----:B------:R-:W-:Y:S02]  /*7a110*/  STL.64 [R1+0xbe20], R26 ;  /* 0x00be201a01007387 */ /* 0x000fe40000100a00 */
[----:B------:R0:W-:Y:S02]  /*7a120*/  STL.64 [R1+0xbe78], R24 ;  /* 0x00be781801007387 */ /* 0x0001e40000100a00 */
[----:B0-----:R-:W2:Y:S01]  /*7a130*/  LDL.LU R24, [R1+0x600] ;  /* 0x0006000001187983 */ /* 0x001ea20000300800 */
[----:B------:R-:W2:Y:S02]  /*7a140*/  LDL.LU R25, [R1+0x604] ;  /* 0x0006040001197983 */ /* 0x000ea40000300800 */
[----:B------:R-:W2:Y:S02]  /*7a150*/  LDL.LU R26, [R1+0x608] ;  /* 0x00060800011a7983 */ /* 0x000ea40000300800 */
[----:B------:R-:W2:Y:S01]  /*7a160*/  LDL.LU R27, [R1+0x60c] ;  /* 0x00060c00011b7983 */ /* 0x000ea20000300800 */
[----:B------:R-:W-:Y:S01]  /*7a170*/  STL.64 [R1+0xbef0], R10 ;  /* 0x00bef00a01007387 */ /* 0x000fe20000100a00 */
[----:B---3--:R-:W-:Y:S01]  /*7a180*/  STL [R1+0xbee8], R8 ;  /* 0x00bee80801007387 */ /* 0x008fe20000100800 */
[C---:B----4-:R-:W-:Y:S08]  /*7a190*/  HMMA.16816.F32 R16, R20.reuse, R6, R16 ;  /* 0x000000061410723c */ /* 0x050ff00000001810 */
[----:B--2---:R-:W-:Y:S11]  /*7a1a0*/  HMMA.16816.F32 R24, R20, R10, R24 ;  /* 0x0000000a1418723c */ /* 0x004ff60000001818 */
[----:B------:R-:W-:Y:S11]  /*7a1b0*/  @!UPT UIADD3 URZ, URZ, URZ, URZ ;  /* 0x0000003f3f3ff290 */ /* 0x000ff6000fffe03f */
[----:B------:R-:W-:Y:S01]  /*7a1c0*/  @!UPT UIADD3 URZ, URZ, URZ, URZ ;  /* 0x0000003f3f3ff290 */ /* 0x000fe2000fffe03f */
[----:B------:R-:W-:Y:S01]  /*7a1d0*/  STL.64 [R1+0x600], R24 ;  /* 0x0006001801007387 */ /* 0x000fe20000100a00 */
[----:B------:R-:W-:Y:S02]  /*7a1e0*/  STL.64 [R1+0x608], R26 ;  /* 0x0006081a01007387 */ /* 0x000fe40000100a00 */
[----:B------:R0:W-:Y:S02]  /*7a1f0*/  STL.64 [R1+0xbe88], R6 ;  /* 0x00be880601007387 */ /* 0x0001e40000100a00 */
[----:B------:R1:W-:Y:S01]  /*7a200*/  STL [R1+0xbe80], R5 ;  /* 0x00be800501007387 */ /* 0x0003e20000100800 */
[----:B------:R-:W-:Y:S01]  /*7a210*/  STL.64 [R1+0x5f0], R16 ;  /* 0x0005f01001007387 */ /* 0x000fe20000100a00 */
[----:B------:R-:W-:Y:S02]  /*7a220*/  STL.64 [R1+0x5f8], R18 ;  /* 0x0005f81201007387 */ /* 0x000fe40000100a00 */
[----:B------:R-:W2:Y:S01]  /*7a230*/  LDSM.16.MT88.4 R16, [R28+0x4200] ;  /* 0x004200001c10783b */ /* 0x000ea20000004200 */
[----:B0-----:R-:W3:Y:S04]  /*7a240*/  LDL.64 R6, [R1+0x68] ;  /* 0x0000680001067983 */ /* 0x001ee80000100a00 */
[----:B---3--:R0:W-:Y:S01]  /*7a250*/  STL.64 [R1+0xbea0], R6 ;  /* 0x00bea00601007387 */ /* 0x0081e20000100a00 */
[----:B------:R-:W3:Y:S02]  /*7a260*/  LDL.LU R24, [R1+0xcd0] ;  /* 0x000cd00001187983 */ /* 0x000ee40000300800 */
[----:B------:R-:W3:Y:S02]  /*7a270*/  LDL.LU R25, [R1+0xcd4] ;  /* 0x000cd40001197983 */ /* 0x000ee40000300800 */
[----:B------:R-:W4:Y:S01]  /*7a280*/  LDL.LU R26, [R1+0xcd8] ;  /* 0x000cd800011a7983 */ /* 0x000f220000300800 */
[----:B------:R-:W4:Y:S01]  /*7a290*/  LDL.LU R27, [R1+0xcdc] ;  /* 0x000cdc00011b7983 */ /* 0x000f220000300800 */
[----:B------:R-:W2:Y:S02]  /*7a2a0*/  LDL.LU R4, [R1+0xcf0] ;  /* 0x000cf00001047983 */ /* 0x000ea40000300800 */
[----:B-1----:R-:W2:Y:S01]  /*7a2b0*/  LDL.LU R5, [R1+0xcf4] ;  /* 0x000cf40001057983 */ /* 0x002ea20000300800 */
[----:B0-----:R-:W2:Y:S01]  /*7a2c0*/  LDL.LU R6, [R1+0xcf8] ;  /* 0x000cf80001067983 */ /* 0x001ea20000300800 */
[----:B------:R-:W2:Y:S03]  /*7a2d0*/  LDL.LU R7, [R1+0xcfc] ;  /* 0x000cfc0001077983 */ /* 0x000ea60000300800 */
[----:B--2---:R0:W-:Y:S01]  /*7a2e0*/  STL.64 [R1+0xbeb0], R6 ;  /* 0x00beb00601007387 */ /* 0x0041e20000100a00 */
[----:B------:R-:W-:Y:S03]  /*7a2f0*/  STL.64 [R1+0xbea8], R4 ;  /* 0x00bea80401007387 */ /* 0x000fe60000100a00 */
[----:B0-----:R-:W2:Y:S04]  /*7a300*/  LDL.64 R6, [R1+0x88] ;  /* 0x0000880001067983 */ /* 0x001ea80000100a00 */
[----:B--2---:R-:W-:Y:S01]  /*7a310*/  STL.64 [R1+0xbec8], R6 ;  /* 0x00bec80601007387 */ /* 0x004fe20000100a00 */
[----:B------:R-:W2:Y:S03]  /*7a320*/  LDL.64 R10, [R1+0xb8] ;  /* 0x0000b800010a7983 */ /* 0x000ea60000100a00 */
[----:B--2---:R0:W-:Y:S01]  /*7a330*/  STL.64 [R1+0xbf08], R10 ;  /* 0x00bf080a01007387 */ /* 0x0041e20000100a00 */
[----:B------:R1:W-:Y:S03]  /*7a340*/  STL [R1+0xbf00], R9 ;  /* 0x00bf000901007387 */ /* 0x0003e60000100800 */
[----:B0-----:R-:W2:Y:S01]  /*7a350*/  LDL.64 R10, [R1+0xc8] ;  /* 0x0000c800010a7983 */ /* 0x001ea20000100a00 */
[----:B------:R-:W-:-:S02]  /*7a360*/  IMAD.MOV.U32 R6, RZ, RZ, R13 ;  /* 0x000000ffff067224 */ /* 0x000fc400078e000d */
[----:B------:R-:W-:Y:S01]  /*7a370*/  IMAD.MOV.U32 R7, RZ, RZ, R12 ;  /* 0x000000ffff077224 */ /* 0x000fe200078e000c */
[----:B--2---:R0:W-:Y:S01]  /*7a380*/  STL.64 [R1+0xbf28], R10 ;  /* 0x00bf280a01007387 */ /* 0x0041e20000100a00 */
[----:B------:R-:W2:Y:S02]  /*7a390*/  LDL.LU R8, [R1+0xd50] ;  /* 0x000d500001087983 */ /* 0x000ea40000300800 */
[----:B-1----:R-:W2:Y:S01]  /*7a3a0*/  LDL.LU R9, [R1+0xd54] ;  /* 0x000d540001097983 */ /* 0x002ea20000300800 */
[----:B0-----:R-:W2:Y:S01]  /*7a3b0*/  LDL.LU R10, [R1+0xd58] ;  /* 0x000d5800010a7983 */ /* 0x001ea20000300800 */
[----:B------:R-:W2:Y:S02]  /*7a3c0*/  LDL.LU R11, [R1+0xd5c] ;  /* 0x000d5c00010b7983 */ /* 0x000ea40000300800 */
[----:B------:R-:W-:Y:S02]  /*7a3d0*/  STL.64 [R1+0xbee0], R6 ;  /* 0x00bee00601007387 */ /* 0x000fe40000100a00 */
[----:B----4-:R-:W-:Y:S01]  /*7a3e0*/  STL.64 [R1+0xbe98], R26 ;  /* 0x00be981a01007387 */ /* 0x010fe20000100a00 */
[----:B---3--:R0:W-:Y:S04]  /*7a3f0*/  STL.64 [R1+0xbe90], R24 ;  /* 0x00be901801007387 */ /* 0x0081e80000100a00 */
[----:B0-----:R-:W3:Y:S01]  /*7a400*/  LDL.LU R24, [R1+0xce0] ;  /* 0x000ce00001187983 */ /* 0x001ee20000300800 */
[----:B------:R-:W3:Y:S02]  /*7a410*/  LDL.LU R25, [R1+0xce4] ;  /* 0x000ce40001197983 */ /* 0x000ee40000300800 */
[----:B------:R-:W4:Y:S02]  /*7a420*/  LDL.LU R26, [R1+0xce8] ;  /* 0x000ce800011a7983 */ /* 0x000f240000300800 */
[----:B------:R-:W4:Y:S01]  /*7a430*/  LDL.LU R27, [R1+0xcec] ;  /* 0x000cec00011b7983 */ /* 0x000f220000300800 */
[----:B------:R-:W2:Y:S04]  /*7a440*/  LDL.64 R6, [R1+0xa8] ;  /* 0x0000a80001067983 */ /* 0x000ea80000100a00 */
[----:B--2---:R0:W-:Y:S01]  /*7a450*/  STL.64 [R1+0xbef8], R6 ;  /* 0x00bef80601007387 */ /* 0x0041e20000100a00 */
[----:B------:R-:W2:Y:S02]  /*7a460*/  LDL.LU R4, [R1+0xd30] ;  /* 0x000d300001047983 */ /* 0x000ea40000300800 */
[----:B------:R-:W2:Y:S01]  /*7a470*/  LDL.LU R5, [R1+0xd34] ;  /* 0x000d340001057983 */ /* 0x000ea20000300800 */
[----:B0-----:R-:W2:Y:S01]  /*7a480*/  LDL.LU R6, [R1+0xd38] ;  /* 0x000d380001067983 */ /* 0x001ea20000300800 */
[----:B------:R-:W2:Y:S01]  /*7a490*/  LDL.LU R7, [R1+0xd3c] ;  /* 0x000d3c0001077983 */ /* 0x000ea20000300800 */
[C---:B------:R-:W-:Y:S02]  /*7a4a0*/  HMMA.16816.F32 R8, R20.reuse, R14, R8 ;  /* 0x0000000e1408723c */ /* 0x040fe40000001808 */
[----:B--2---:R-:W-:Y:S01]  /*7a4b0*/  STL.64 [R1+0xbf18], R6 ;  /* 0x00bf180601007387 */ /* 0x004fe20000100a00 */
[----:B------:R0:W-:Y:S03]  /*7a4c0*/  STL.64 [R1+0xbf10], R4 ;  /* 0x00bf100401007387 */ /* 0x0001e60000100a00 */
[----:B0-----:R-:W2:Y:S01]  /*7a4d0*/  LDL.LU R4, [R1+0xd40] ;  /* 0x000d400001047983 */ /* 0x001ea20000300800 */
[----:B------:R-:W2:Y:S02]  /*7a4e0*/  LDL.LU R5, [R1+0xd44] ;  /* 0x000d440001057983 */ /* 0x000ea40000300800 */
[----:B------:R-:W2:Y:S02]  /*7a4f0*/  LDL.LU R6, [R1+0xd48] ;  /* 0x000d480001067983 */ /* 0x000ea40000300800 */
[----:B------:R-:W2:Y:S01]  /*7a500*/  LDL.LU R7, [R1+0xd4c] ;  /* 0x000d4c0001077983 */ /* 0x000ea20000300800 */
        /* <DEDUP_REMOVED lines=12> */
[----:B------:R-:W-:Y:S01]  /*7a5d0*/  STL [R1+0xbdb8], R28 ;  /* 0x00bdb81c01007387 */ /* 0x000fe20000100800 */
[----:B------:R0:W-:Y:S02]  /*7a5e0*/  STL.64 [R1+0xbd60], R18 ;  /* 0x00bd601201007387 */ /* 0x0001e40000100a00 */
[----:B------:R-:W-:Y:S01]  /*7a5f0*/  STL.64 [R1+0xbd58], R16 ;  /* 0x00bd581001007387 */ /* 0x000fe20000100a00 */
[----:B0-----:R-:W4:Y:S01]  /*7a600*/  LDL.64 R18, [R1+0x58] ;  /* 0x0000580001127983 */ /* 0x001f220000100a00 */
[----:B------:R-:W-:Y:S02]  /*7a610*/  STL.64 [R1+0x11d0], R8 ;  /* 0x0011d00801007387 */ /* 0x000fe40000100a00 */
[----:B------:R0:W-:Y:S02]  /*7a620*/  STL.64 [R1+0x11d8], R10 ;  /* 0x0011d80a01007387 */ /* 0x0001e40000100a00 */
[----:B0-----:R-:W2:Y:S01]  /*7a630*/  LDL.LU.64 R10, [R1+0xbf28] ;  /* 0x00bf2800010a7983 */ /* 0x001ea20000300a00 */
[----:B------:R-:W3:Y:S02]  /*7a640*/  LDL.LU R12, [R1+0xbf20] ;  /* 0x00bf2000010c7983 */ /* 0x000ee40000300800 */
[----:B------:R-:W-:Y:S01]  /*7a650*/  IMAD.MOV.U32 R15, RZ, RZ, R14 ;  /* 0x000000ffff0f7224 */ /* 0x000fe200078e000e */
        /* <DEDUP_REMOVED lines=9> */
[----:B------:R-:W4:Y:S01]  /*7a6f0*/  LDL.LU R9, [R1+0xbf00] ;  /* 0x00bf000001097983 */ /* 0x000f220000300800 */
[----:B------:R4:W-:Y:S01]  /*7a700*/  STL.64 [R1+0xbe70], R14 ;  /* 0x00be700e01007387 */ /* 0x0009e20000100a00 */
[----:B---3--:R-:W-:Y:S01]  /*7a710*/  STL.64 [R1+0xbe68], R12 ;  /* 0x00be680c01007387 */ /* 0x008fe20000100a00 */
[----:B--2---:R-:W-:Y:S01]  /*7a720*/  HMMA.16816.F32 R4, R20, R10, R4 ;  /* 0x0000000a1404723c */ /* 0x004fe20000001804 */
[----:B----4-:R-:W-:-:S02]  /*7a730*/  IMAD.MOV.U32 R14, RZ, RZ, R9 ;  /* 0x000000ffff0e7224 */ /* 0x010fc400078e0009 */
[----:B------:R-:W-:Y:S11]  /*7a740*/  IMAD.MOV.U32 R9, RZ, RZ, R11 ;  /* 0x000000ffff097224 */ /* 0x000ff600078e000b */
[----:B------:R-:W-:Y:S09]  /*7a750*/  @!UPT UIADD3 URZ, URZ, URZ, URZ ;  /* 0x0000003f3f3ff290 */ /* 0x000ff2000fffe03f */
[----:B------:R-:W-:Y:S01]  /*7a760*/  STL.64 [R1+0xd40], R4 ;  /* 0x000d400401007387 */ /* 0x000fe20000100a00 */
[----:B------:R0:W-:Y:S03]  /*7a770*/  STL.64 [R1+0xd48], R6 ;  /* 0x000d480601007387 */ /* 0x0001e60000100a00 */
[----:B0-----:R-:W2:Y:S01]  /*7a780*/  LDL.LU.64 R6, [R1+0xbef8] ;  /* 0x00bef80001067983 */ /* 0x001ea20000300a00 */
[----:B------:R-:W3:Y:S02]  /*7a790*/  LDL.LU.64 R10, [R1+0xbef0] ;  /* 0x00bef000010a7983 */ /* 0x000ee40000300a00 */
[----:B------:R-:W4:Y:S01]  /*7a7a0*/  LDL.LU R8, [R1+0xbee8] ;  /* 0x00bee80001087983 */ /* 0x000f220000300800 */
[----:B---3--:R-:W-:Y:S01]  /*7a7b0*/  STL.64 [R1+0xbe18], R10 ;  /* 0x00be180a01007387 */ /* 0x008fe20000100a00 */
[----:B----4-:R0:W-:Y:S03]  /*7a7c0*/  STL.64 [R1+0xbe10], R8 ;  /* 0x00be100801007387 */ /* 0x0101e60000100a00 */
[----:B0-----:R-:W2:Y:S01]  /*7a7d0*/  LDL.LU R8, [R1+0xd20] ;  /* 0x000d200001087983 */ /* 0x001ea20000300800 */
[----:B------:R-:W2:Y:S02]  /*7a7e0*/  LDL.LU R9, [R1+0xd24] ;  /* 0x000d240001097983 */ /* 0x000ea40000300800 */
[----:B------:R-:W2:Y:S02]  /*7a7f0*/  LDL.LU R10, [R1+0xd28] ;  /* 0x000d2800010a7983 */ /* 0x000ea40000300800 */
[----:B------:R-:W2:Y:S02]  /*7a800*/  LDL.LU R11, [R1+0xd2c] ;  /* 0x000d2c00010b7983 */ /* 0x000ea40000300800 */
[C---:B--2---:R-:W-:Y:S11]  /*7a810*/  HMMA.16816.F32 R8, R20.reuse, R6, R8 ;  /* 0x000000061408723c */ /* 0x044ff60000001808 */
[----:B------:R-:W-:Y:S11]  /*7a820*/  @!UPT UIADD3 URZ, URZ, URZ, URZ ;  /* 0x0000003f3f3ff290 */ /* 0x000ff6000fffe03f */
[----:B------:R-:W-:Y:S01]  /*7a830*/  @!UPT UIADD3 URZ, URZ, URZ, URZ ;  /* 0x0000003f3f3ff290 */ /* 0x000fe2000fffe03f */
[----:B------:R0:W-:Y:S01]  /*7a840*/  STL.64 [R1+0xd30], R8 ;  /* 0x000d300801007387 */ /* 0x0001e20000100a00 */
[----:B------:R-:W-:Y:S02]  /*7a850*/  STL.64 [R1+0xd38], R10 ;  /* 0x000d380a01007387 */ /* 0x000fe40000100a00 */
[----:B0-----:R-:W-:Y:S02]  /*7a860*/  IMAD.MOV.U32 R9, RZ, RZ, R6 ;  /* 0x000000ffff097224 */ /* 0x001fe400078e0006 */
        /* <DEDUP_REMOVED lines=10> */
[----:B------:R-:W-:Y:S11]  /*7a910*/  IMAD.MOV.U32 R28, RZ, RZ, R7 ;  /* 0x000000ffff1c7224 */ /* 0x000ff600078e0007 */
[----:B------:R-:W-:Y:S11]  /*7a920*/  @!UPT UIADD3 URZ, URZ, URZ, URZ ;  /* 0x0000003f3f3ff290 */ /* 0x000ff6000fffe03f */
[----:B------:R-:W-:Y:S01]  /*7a930*/  STL.64 [R1+0xd10], R24 ;  /* 0x000d101801007387 */ /* 0x000fe20000100a00 */
[----:B------:R0:W-:Y:S03]  /*7a940*/  STL.64 [R1+0xd18], R26 ;  /* 0x000d181a01007387 */ /* 0x0001e60000100a00 */
[----:B0-----:R-:W2:Y:S01]  /*7a950*/  LDL.LU.64 R26, [R1+0xbec0] ;  /* 0x00bec000011a7983 */ /* 0x001ea20000300a00 */
[----:B------:R-:W2:Y:S02]  /*7a960*/  LDL.LU.64 R24, [R1+0xbeb8] ;  /* 0x00beb80001187983 */ /* 0x000ea40000300a00 */
[----:B------:R-:W3:Y:S02]  /*7a970*/  LDL.LU.64 R6, [R1+0xbeb0] ;  /* 0x00beb00001067983 */ /* 0x000ee40000300a00 */
[----:B------:R-:W3:Y:S02]  /*7a980*/  LDL.LU.64 R4, [R1+0xbea8] ;  /* 0x00bea80001047983 */ /* 0x000ee40000300a00 */
[----:B------:R-:W-:Y:S01]  /*7a990*/  IMAD.MOV.U32 R15, RZ, RZ, R3 ;  /* 0x000000ffff0f7224 */ /* 0x000fe200078e0003 */
[----:B------:R-:W-:Y:S06]  /*7a9a0*/  STL [R1+0xbdbc], R28 ;  /* 0x00bdbc1c01007387 */ /* 0x000fec0000100800 */
[C---:B---3--:R-:W-:Y:S01]  /*7a9b0*/  HMMA.16816.F32 R12, R20.reuse, R14, R4 ;  /* 0x0000000e140c723c */ /* 0x048fe20000001804 */
[----:B------:R-:W2:Y:S11]  /*7a9c0*/  LDL.LU.64 R6, [R1+0xbea0] ;  /* 0x00bea00001067983 */ /* 0x000eb60000300a00 */
[----:B------:R-:W-:Y:S11]  /*7a9d0*/  @!UPT UIADD3 URZ, URZ, URZ, URZ ;  /* 0x0000003f3f3ff290 */ /* 0x000ff6000fffe03f */
[----:B------:R0:W-:Y:S01]  /*7a9e0*/  STL.64 [R1+0xd00], R12 ;  /* 0x000d000c01007387 */ /* 0x0001e20000100a00 */
[----:B------:R1:W-:Y:S03]  /*7a9f0*/  STL.64 [R1+0xd08], R14 ;  /* 0x000d080e01007387 */ /* 0x0003e60000100a00 */
[----:B0-----:R-:W3:Y:S01]  /*7aa00*/  LDL.LU R12, [R1+0x5e0] ;  /* 0x0005e000010c7983 */ /* 0x001ee20000300800 */
[----:B------:R-:W3:Y:S02]  /*7aa10*/  LDL.LU R13, [R1+0x5e4] ;  /* 0x0005e400010d7983 */ /* 0x000ee40000300800 */
[----:B-1----:R-:W3:Y:S02]  /*7aa20*/  LDL.LU R14, [R1+0x5e8] ;  /* 0x0005e800010e7983 */ /* 0x002ee40000300800 */
[----:B------:R-:W3:Y:S01]  /*7aa30*/  LDL.LU R15, [R1+0x5ec] ;  /* 0x0005ec00010f7983 */ /* 0x000ee20000300800 */
[----:B--2---:R-:W-:Y:S01]  /*7aa40*/  HMMA.16816.F32 R24, R20, R6, R24 ;  /* 0x000000061418723c */ /* 0x004fe20000001818 */
[----:B------:R-:W-:Y:S11]  /*7aa50*/  IMAD.MOV.U32 R28, RZ, RZ, R6 ;  /* 0x000000ffff1c7224 */ /* 0x000ff600078e0006 */
[----:B------:R-:W-:Y:S11]  /*7aa60*/  @!UPT UIADD3 URZ, URZ, URZ, URZ ;  /* 0x0000003f3f3ff290 */ /* 0x000ff6000fffe03f */
[----:B------:R-:W-:Y:S01]  /*7aa70*/  STL.64 [R1+0xcf0], R24 ;  /* 0x000cf01801007387 */ /* 0x000fe20000100a00 */
[----:B------:R0:W-:Y:S03]  /*7aa80*/  STL.64 [R1+0xcf8], R26 ;  /* 0x000cf81a01007387 */ /* 0x0001e60000100a00 */
[----:B0-----:R-:W2:Y:S01]  /*7aa90*/  LDL.LU.64 R26, [R1+0xbe98] ;  /* 0x00be9800011a7983 */ /* 0x001ea20000300a00 */
[----:B------:R-:W2:Y:S02]  /*7aaa0*/  LDL.LU.64 R24, [R1+0xbe90] ;  /* 0x00be900001187983 */ /* 0x000ea40000300a00 */
[----:B------:R-:W-:Y:S02]  /*7aab0*/  IMAD.MOV.U32 R4, RZ, RZ, R7 ;  /* 0x000000ffff047224 */ /* 0x000fe400078e0007 */
[----:B------:R-:W4:Y:S01]  /*7aac0*/  LDL.LU.64 R6, [R1+0xbe88] ;  /* 0x00be880001067983 */ /* 0x000f220000300a00 */
[----:B------:R-:W3:Y:S02]  /*7aad0*/  LDL.LU R5, [R1+0xbe80] ;  /* 0x00be800001057983 */ /* 0x000ee40000300800 */
[----:B------:R-:W-:-:S02]  /*7aae0*/  IMAD.MOV.U32 R29, RZ, RZ, R18 ;  /* 0x000000ffff1d7224 */ /* 0x000fc400078e0012 */
[----:B------:R-:W-:Y:S01]  /*7aaf0*/  IMAD.MOV.U32 R3, RZ, RZ, R19 ;  /* 0x000000ffff037224 */ /* 0x000fe200078e0013 */
[----:B--2---:R-:W-:Y:S01]  /*7ab00*/  HMMA.16816.F32 R24, R20, R18, R24 ;  /* 0x000000121418723c */ /* 0x004fe20000001818 */
[----:B----4-:R0:W-:Y:S01]  /*7ab10*/  STL.64 [R1+0xbe08], R6 ;  /* 0x00be080601007387 */ /* 0x0101e20000100a00 */
[----:B---3--:R-:W-:Y:S03]  /*7ab20*/  STL.64 [R1+0xbe00], R4 ;  /* 0x00be000401007387 */ /* 0x008fe60000100a00 */
[----:B0-----:R-:W2:Y:S11]  /*7ab30*/  LDL.64 R6, [R1+0x48] ;  /* 0x0000480001067983 */ /* 0x001eb60000100a00 */
[----:B------:R-:W-:Y:S07]  /*7ab40*/  @!UPT UIADD3 URZ, URZ, URZ, URZ ;  /* 0x0000003f3f3ff290 */ /* 0x000fee000fffe03f */
[----:B------:R0:W-:Y:S01]  /*7ab50*/  STL.64 [R1+0xce0], R24 ;  /* 0x000ce01801007387 */ /* 0x0001e20000100a00 */
[----:B------:R-:W-:Y:S03]  /*7ab60*/  STL.64 [R1+0xce8], R26 ;  /* 0x000ce81a01007387 */ /* 0x000fe60000100a00 */
[----:B0-----:R-:W3:Y:S01]  /*7ab70*/  LDL.LU.64 R24, [R1+0xbe78] ;  /* 0x00be780001187983 */ /* 0x001ee20000300a00 */
[----:B------:R-:W4:Y:S02]  /*7ab80*/  LDL.LU R16, [R1+0x540] ;  /* 0x0005400001107983 */ /* 0x000f240000300800 */
[----:B------:R-:W4:Y:S02]  /*7ab90*/  LDL.LU R17, [R1+0x544] ;  /* 0x0005440001117983 */ /* 0x000f240000300800 */
[----:B------:R-:W2:Y:S01]  /*7aba0*/  LDL.LU R18, [R1+0x548] ;  /* 0x0005480001127983 */ /* 0x000ea20000300800 */
[----:B------:R-:W2:Y:S04]  /*7abb0*/  LDL.LU R19, [R1+0x54c] ;  /* 0x00054c0001137983 */ /* 0x000ea80000300800 */
[----:B--2---:R3:W-:Y:S01]  /*7abc0*/  STL.64 [R1+0xbe30], R18 ;  /* 0x00be301201007387 */ /* 0x0047e20000100a00 */
[----:B----4-:R-:W-:Y:S02]  /*7abd0*/  STL.64 [R1+0xbe28], R16 ;  /* 0x00be281001007387 */ /* 0x010fe40000100a00 */
[----:B---3--:R-:W-:-:S02]  /*7abe0*/  IMAD.MOV.U32 R18, RZ, RZ, R25 ;  /* 0x000000ffff127224 */ /* 0x008fc400078e0019 */
[----:B------:R-:W-:-:S05]  /*7abf0*/  IMAD.MOV.U32 R19, RZ, RZ, R24 ;  /* 0x000000ffff137224 */ /* 0x000fca00078e0018 */
[----:B------:R-:W-:Y:S01]  /*7ac00*/  STL.64 [R1+0xbe40], R18 ;  /* 0x00be401201007387 */ /* 0x000fe20000100a00 */
[----:B------:R-:W2:Y:S01]  /*7ac10*/  LDL.64 R26, [R1+0x8] ;  /* 0x00000800011a7983 */ /* 0x000ea20000100a00 */
[----:B------:R-:W-:Y:S02]  /*7ac20*/  HMMA.16816.F32 R20, R20, R6, R12 ;  /* 0x000000061414723c */ /* 0x000fe4000000180c */
[----:B--2---:R0:W-:Y:S01]  /*7ac30*/  STL.64 [R1+0xbe38], R26 ;  /* 0x00be381a01007387 */ /* 0x0041e20000100a00 */
[----:B------:R-:W2:Y:S02]  /*7ac40*/  LDL.LU R24, [R1+0x550] ;  /* 0x0005500001187983 */ /* 0x000ea40000300800 */
        /* <DEDUP_REMOVED lines=10> */
[----:B------:R-:W4:Y:S02]  /*7acf0*/  LDL.LU.64 R12, [R1+0xbe68] ;  /* 0x00be6800010c7983 */ /* 0x000f240000300a00 */
[----:B------:R-:W-:Y:S02]  /*7ad00*/  STL.64 [R1+0x5e0], R20 ;  /* 0x0005e01401007387 */ /* 0x000fe40000100a00 */
[----:B------:R0:W-:Y:S02]  /*7ad10*/  STL.64 [R1+0x5e8], R22 ;  /* 0x0005e81601007387 */ /* 0x0001e40000100a00 */
[----:B0-----:R-:W-:-:S02]  /*7ad20*/  IMAD.MOV.U32 R22, RZ, RZ, R9 ;  /* 0x000000ffff167224 */ /* 0x001fc400078e0009 */
[----:B------:R-:W-:-:S05]  /*7ad30*/  IMAD.MOV.U32 R23, RZ, RZ, R8 ;  /* 0x000000ffff177224 */ /* 0x000fca00078e0008 */
[----:B------:R0:W-:Y:S01]  /*7ad40*/  STL.64 [R1+0xbdc0], R22 ;  /* 0x00bdc01601007387 */ /* 0x0001e20000100a00 */
[----:B------:R-:W2:Y:S02]  /*7ad50*/  LDL.LU R20, [R1+0x4e0] ;  /* 0x0004e00001147983 */ /* 0x000ea40000300800 */
[----:B------:R-:W2:Y:S01]  /*7ad60*/  LDL.LU R21, [R1+0x4e4] ;  /* 0x0004e40001157983 */ /* 0x000ea20000300800 */
[----:B0-----:R-:W2:Y:S01]  /*7ad70*/  LDL.LU R22, [R1+0x4e8] ;  /* 0x0004e80001167983 */ /* 0x001ea20000300800 */
[----:B------:R-:W2:Y:S02]  /*7ad80*/  LDL.LU R23, [R1+0x4ec] ;  /* 0x0004ec0001177983 */ /* 0x000ea40000300800 */
[----:B------:R-:W3:Y:S02]  /*7ad90*/  LDL.LU R8, [R1+0x530] ;  /* 0x0005300001087983 */ /* 0x000ee40000300800 */
[----:B------:R-:W3:Y:S01]  /*7ada0*/  LDL.LU R9, [R1+0x534] ;  /* 0x0005340001097983 */ /* 0x000ee20000300800 */
[----:B------:R-:W3:Y:S01]  /*7adb0*/  LDL.LU R10, [R1+0x538] ;  /* 0x00053800010a7983 */ /* 0x000ee20000300800 */
[----:B------:R-:W3:Y:S02]  /*7adc0*/  LDL.LU R11, [R1+0x53c] ;  /* 0x00053c00010b7983 */ /* 0x000ee40000300800 */
[----:B------:R-:W-:-:S02]  /*7add0*/  IMAD.MOV.U32 R18, RZ, RZ, R2 ;  /* 0x000000ffff127224 */ /* 0x000fc400078e0002 */
[----:B------:R-:W-:Y:S02]  /*7ade0*/  IMAD.MOV.U32 R19, RZ, RZ, R0 ;  /* 0x000000ffff137224 */ /* 0x000fe400078e0000 */
[----:B------:R-:W-:Y:S02]  /*7adf0*/  IMAD.MOV.U32 R2, RZ, RZ, R6 ;  /* 0x000000ffff027224 */ /* 0x000fe400078e0006 */
[----:B------:R-:W-:Y:S01]  /*7ae00*/  IMAD.MOV.U32 R0, RZ, RZ, R7 ;  /* 0x000000ffff007224 */ /* 0x000fe200078e0007 */
[----:B--2---:R4:W-:Y:S01]  /*7ae10*/  STL.64 [R1+0xbdd0], R22 ;  /* 0x00bdd01601007387 */ /* 0x0049e20000100a00 */
[----:B------:R-:W-:Y:S02]  /*7ae20*/  STL.64 [R1+0xbdc8], R20 ;  /* 0x00bdc81401007387 */ /* 0x000fe40000100a00 */
[----:B----4-:R-:W-:Y:S02]  /*7ae30*/  IMAD.MOV.U32 R22, RZ, RZ, R13 ;  /* 0x000000ffff167224 */ /* 0x010fe400078e000d */
[----:B---3--:R-:W-:Y:S01]  /*7ae40*/  IMAD.MOV.U32 R23, RZ, RZ, R14 ;  /* 0x000000ffff177224 */ /* 0x008fe200078e000e */
[----:B------:R-:W2:Y:S01]  /*7ae50*/  LDL.LU R13, [R1+0xbe60] ;  /* 0x00be6000010d7983 */ /* 0x000ea20000300800 */
[----:B------:R-:W2:Y:S02]  /*7ae60*/  LDL.LU R14, [R1+0xbe5c] ;  /* 0x00be5c00010e7983 */ /* 0x000ea40000300800 */
[----:B------:R-:W3:Y:S02]  /*7ae70*/  LDL.LU R4, [R1+0x520] ;  /* 0x0005200001047983 */ /* 0x000ee40000300800 */
[----:B------:R-:W3:Y:S01]  /*7ae80*/  LDL.LU R5, [R1+0x524] ;  /* 0x0005240001057983 */ /* 0x000ee20000300800 */
[----:B------:R-:W3:Y:S01]  /*7ae90*/  LDL.LU R6, [R1+0x528] ;  /* 0x0005280001067983 */ /* 0x000ee20000300800 */
[----:B------:R-:W3:Y:S02]  /*7aea0*/  LDL.LU R7, [R1+0x52c] ;  /* 0x00052c0001077983 */ /* 0x000ee40000300800 */
[----:B------:R0:W-:Y:S02]  /*7aeb0*/  STL.64 [R1+0xbde0], R22 ;  /* 0x00bde01601007387 */ /* 0x0001e40000100a00 */
[----:B0-----:R-:W-:-:S02]  /*7aec0*/  IMAD.MOV.U32 R22, RZ, RZ, R15 ;  /* 0x000000ffff167224 */ /* 0x001fc400078e000f */
[----:B------:R-:W2:Y:S01]  /*7aed0*/  LDL.LU R15, [R1+0xbe58] ;  /* 0x00be5800010f7983 */ /* 0x000ea20000300800 */
[----:B------:R-:W4:Y:S01]  /*7aee0*/  LDL R23, [R1+0x3c] ;  /* 0x00003c0001177983 */ /* 0x000f220000100800 */
[C---:B--2---:R-:W-:Y:S02]  /*7aef0*/  HMMA.16816.F32 R16, R12.reuse, R18, R24 ;  /* 0x000000120c10723c */ /* 0x044fe40000001818 */
[----:B----4-:R0:W-:Y:S01]  /*7af00*/  STL.64 [R1+0xbdf8], R22 ;  /* 0x00bdf81601007387 */ /* 0x0101e20000100a00 */
[----:B------:R-:W2:Y:S02]  /*7af10*/  LDL.LU R20, [R1+0x510] ;  /* 0x0005100001147983 */ /* 0x000ea40000300800 */
[----:B------:R-:W2:Y:S01]  /*7af20*/  LDL.LU R21, [R1+0x514] ;  /* 0x0005140001157983 */ /* 0x000ea20000300800 */
[----:B0-----:R-:W2:Y:S01]  /*7af30*/  LDL.LU R22, [R1+0x518] ;  /* 0x0005180001167983 */ /* 0x001ea20000300800 */
[----:B------:R-:W2:Y:S02]  /*7af40*/  LDL.LU R23, [R1+0x51c] ;  /* 0x00051c0001177983 */ /* 0x000ea40000300800 */
[----:B------:R-:W4:Y:S02]  /*7af50*/  LDL.LU.64 R26, [R1+0xbe50] ;  /* 0x00be5000011a7983 */ /* 0x000f240000300a00 */
[----:B------:R-:W4:Y:S11]  /*7af60*/  LDL.LU.64 R24, [R1+0xbe48] ;  /* 0x00be480001187983 */ /* 0x000f360000300a00 */
[----:B------:R-:W-:Y:S01]  /*7af70*/  @!UPT UIADD3 URZ, URZ, URZ, URZ ;  /* 0x0000003f3f3ff290 */ /* 0x000fe2000fffe03f */
[----:B------:R-:W-:Y:S01]  /*7af80*/  STL.64 [R1+0x560], R16 ;  /* 0x0005601001007387 */ /* 0x000fe20000100a00 */
[----:B------:R0:W-:Y:S03]  /*7af90*/  STL.64 [R1+0x568], R18 ;  /* 0x0005681201007387 */ /* 0x0001e60000100a00 */
[----:B0-----:R-:W4:Y:S02]  /*7afa0*/  LDL.LU.64 R18, [R1+0xbe40] ;  /* 0x00be400001127983 */ /* 0x001f240000300a00 */
[C---:B----4-:R-:W-:Y:S02]  /*7afb0*/  HMMA.16816.F32 R16, R12.reuse, R18, R24 ;  /* 0x000000120c10723c */ /* 0x050fe40000001818 */
[----:B------:R-:W4:Y:S11]  /*7afc0*/  LDL.LU.64 R26, [R1+0xbe38] ;  /* 0x00be3800011a7983 */ /* 0x000f360000300a00 */
        /* <DEDUP_REMOVED lines=8> */
[----:B------:R0:W-:Y:S01]  /*7b050*/  STL.64 [R1+0x540], R16 ;  /* 0x0005401001007387 */ /* 0x0001e20000100a00 */
[----:B------:R-:W-:Y:S02]  /*7b060*/  STL.64 [R1+0x548], R18 ;  /* 0x0005481201007387 */ /* 0x000fe40000100a00 */
[----:B0-----:R-:W-:Y:S02]  /*7b070*/  IMAD.MOV.U32 R17, RZ, RZ, R26 ;  /* 0x000000ffff117224 */ /* 0x001fe400078e001a */
[----:B------:R-:W-:Y:S02]  /*7b080*/  IMAD.MOV.U32 R16, RZ, RZ, R27 ;  /* 0x000000ffff107224 */ /* 0x000fe400078e001b */
[----:B------:R-:W4:Y:S03]  /*7b090*/  LDL.LU.64 R26, [R1+0xbe20] ;  /* 0x00be2000011a7983 */ /* 0x000f260000300a00 */
[----:B------:R0:W-:Y:S02]  /*7b0a0*/  STL.64 [R1+0xbdd8], R16 ;  /* 0x00bdd81001007387 */ /* 0x0001e40000100a00 */
        /* <DEDUP_REMOVED lines=16> */
[----:B------:R0:W-:Y:S02]  /*7b1b0*/  STL.64 [R1+0xbdb0], R26 ;  /* 0x00bdb01a01007387 */ /* 0x0001e40000100a00 */
[----:B------:R-:W2:Y:S01]  /*7b1c0*/  LDL.LU R24, [R1+0x4d0] ;  /* 0x0004d00001187983 */ /* 0x000ea20000300800 */
[----:B------:R-:W2:Y:S04]  /*7b1d0*/  LDL.LU R25, [R1+0x4d4] ;  /* 0x0004d40001197983 */ /* 0x000ea80000300800 */
[----:B0-----:R-:W2:Y:S01]  /*7b1e0*/  LDL.LU R26, [R1+0x4d8] ;  /* 0x0004d800011a7983 */ /* 0x001ea20000300800 */
[----:B------:R-:W2:Y:S01]  /*7b1f0*/  LDL.LU R27, [R1+0x4dc] ;  /* 0x0004dc00011b7983 */ /* 0x000ea20000300800 */
[C---:B---3--:R-:W-:Y:S11]  /*7b200*/  HMMA.16816.F32 R4, R12.reuse, R10, R4 ;  /* 0x0000000a0c04723c */ /* 0x048ff60000001804 */
[----:B------:R-:W-:Y:S11]  /*7b210*/  @!UPT UIADD3 URZ, URZ, URZ, URZ ;  /* 0x0000003f3f3ff290 */ /* 0x000ff6000fffe03f */
[----:B------:R-:W-:Y:S01]  /*7b220*/  @!UPT UIADD3 URZ, URZ, URZ, URZ ;  /* 0x0000003f3f3ff290 */ /* 0x000fe2000fffe03f */
[----:B------:R-:W-:Y:S01]  /*7b230*/  STL.64 [R1+0x520], R4 ;  /* 0x0005200401007387 */ /* 0x000fe20000100a00 */
[----:B------:R0:W-:Y:S03]  /*7b240*/  STL.64 [R1+0x528], R6 ;  /* 0x0005280601007387 */ /* 0x0001e60000100a00 */
[----:B0-----:R-:W3:Y:S01]  /*7b250*/  LDL.LU.64 R6, [R1+0xbe08] ;  /* 0x00be080001067983 */ /* 0x001ee20000300a00 */
[----:B------:R-:W2:Y:S02]  /*7b260*/  LDL.LU.64 R4, [R1+0xbe00] ;  /* 0x00be000001047983 */ /* 0x000ea40000300a00 */
[----:B------:R0:W-:Y:S02]  /*7b270*/  STL.64 [R1+0xbd10], R10 ;  /* 0x00bd100a01007387 */ /* 0x0001e40000100a00 */
[----:B----4-:R-:W-:Y:S01]  /*7b280*/  STL [R1+0xbd08], R8 ;  /* 0x00bd080801007387 */ /* 0x010fe20000100800 */
[----:B0-----:R-:W4:Y:S01]  /*7b290*/  LDL R10, [R1+0xb8] ;  /* 0x0000b800010a7983 */ /* 0x001f220000100800 */
[C---:B---3--:R-:W-:Y:S11]  /*7b2a0*/  HMMA.16816.F32 R20, R12.reuse, R6, R20 ;  /* 0x000000060c14723c */ /* 0x048ff60000001814 */
[----:B------:R-:W-:Y:S11]  /*7b2b0*/  @!UPT UIADD3 URZ, URZ, URZ, URZ ;  /* 0x0000003f3f3ff290 */ /* 0x000ff6000fffe03f */
[----:B------:R-:W-:Y:S01]  /*7b2c0*/  @!UPT UIADD3 URZ, URZ, URZ, URZ ;  /* 0x0000003f3f3ff290 */ /* 0x000fe2000fffe03f */
[----:B------:R-:W-:Y:S01]  /*7b2d0*/  STL.64 [R1+0x510], R20 ;  /* 0x0005101401007387 */ /* 0x000fe20000100a00 */
[----:B------:R0:W-:Y:S03]  /*7b2e0*/  STL.64 [R1+0x518], R22 ;  /* 0x0005181601007387 */ /* 0x0001e60000100a00 */
[----:B0-----:R-:W3:Y:S01]  /*7b2f0*/  LDL.LU.64 R22, [R1+0xbdf8] ;  /* 0x00bdf80001167983 */ /* 0x001ee20000300a00 */
[----:B------:R-:W-:Y:S02]  /*7b300*/  STL.64 [R1+0xbd00], R6 ;  /* 0x00bd000601007387 */ /* 0x000fe40000100a00 */
[----:B--2---:R-:W-:Y:S01]  /*7b310*/  STL [R1+0xbcf8], R5 ;  /* 0x00bcf80501007387 */ /* 0x004fe20000100800 */
[C---:B---3--:R-:W-:Y:S01]  /*7b320*/  HMMA.16816.F32 R20, R12.reuse, R22, R16 ;  /* 0x000000160c14723c */ /* 0x048fe20000001810 */
[----:B------:R-:W2:Y:S01]  /*7b330*/  LDL.LU.64 R18, [R1+0xbdf0] ;  /* 0x00bdf00001127983 */ /* 0x000ea20000300a00 */
[----:B------:R-:W2:Y:S11]  /*7b340*/  LDL.LU.64 R16, [R1+0xbde8] ;  /* 0x00bde80001107983 */ /* 0x000eb60000300a00 */
[----:B------:R-:W-:Y:S10]  /*7b350*/  @!UPT UIADD3 URZ, URZ, URZ, URZ ;  /* 0x0000003f3f3ff290 */ /* 0x000ff4000fffe03f */
[----:B------:R-:W-:Y:S01]  /*7b360*/  STL.64 [R1+0x500], R20 ;  /* 0x0005001401007387 */ /* 0x000fe20000100a00 */
[----:B------:R0:W-:Y:S03]  /*7b370*/  STL.64 [R1+0x508], R22 ;  /* 0x0005081601007387 */ /* 0x0001e60000100a00 */
[----:B0-----:R-:W2:Y:S02]  /*7b380*/  LDL.LU.64 R22, [R1+0xbde0] ;  /* 0x00bde00001167983 */ /* 0x001ea40000300a00 */
[----:B--2---:R-:W-:Y:S02]  /*7b390*/  HMMA.16816.F32 R20, R12, R22, R16 ;  /* 0x000000160c14723c */ /* 0x004fe40000001810 */
[----:B------:R-:W2:Y:S11]  /*7b3a0*/  LDL.LU.64 R16, [R1+0xbdd8] ;  /* 0x00bdd80001107983 */ /* 0x000eb60000300a00 */
[----:B------:R-:W-:Y:S10]  /*7b3b0*/  @!UPT UIADD3 URZ, URZ, URZ, URZ ;  /* 0x0000003f3f3ff290 */ /* 0x000ff4000fffe03f */
[----:B------:R-:W-:Y:S01]  /*7b3c0*/  STL.64 [R1+0x4f0], R20 ;  /* 0x0004f01401007387 */ /* 0x000fe20000100a00 */
[----:B------:R0:W-:Y:S03]  /*7b3d0*/  STL.64 [R1+0x4f8], R22 ;  /* 0x0004f81601007387 */ /* 0x0001e60000100a00 */
[----:B0-----:R-:W4:Y:S01]  /*7b3e0*/  LDL.LU.64 R22, [R1+0xbdd0] ;  /* 0x00bdd00001167983 */ /* 0x001f220000300a00 */
[----:B------:R-:W4:Y:S02]  /*7b3f0*/  LDL.LU.64 R20, [R1+0xbdc8] ;  /* 0x00bdc80001147983 */ /* 0x000f240000300a00 */
[----:B------:R-:W-:-:S07]  /*7b400*/  IMAD.MOV.U32 R11, RZ, RZ, R9 ;  /* 0x000000ffff0b7224 */ /* 0x000fce00078e0009 */
[C---:B----4-:R-:W-:Y:S01]  /*7b410*/  HMMA.16816.F32 R8, R12.reuse, R10, R20 ;  /* 0x0000000a0c08723c */ /* 0x050fe20000001814 */
[----:B------:R-:W3:Y:S11]  /*7b420*/  LDL.LU.64 R22, [R1+0xbdc0] ;  /* 0x00bdc00001167983 */ /* 0x000ef60000300a00 */
[----:B------:R-:W-:Y:S11]  /*7b430*/  @!UPT UIADD3 URZ, URZ, URZ, URZ ;  /* 0x0000003f3f3ff290 */ /* 0x000ff6000fffe03f */
[----:B------:R0:W-:Y:S01]  /*7b440*/  STL.64 [R1+0x4e0], R8 ;  /* 0x0004e00801007387 */ /* 0x0001e20000100a00 */
[----:B------:R1:W-:Y:S03]  /*7b450*/  STL.64 [R1+0x4e8], R10 ;  /* 0x0004e80a01007387 */ /* 0x0003e60000100a00 */
[----:B0-----:R-:W4:Y:S01]  /*7b460*/  LDL.LU R8, [R1+0x3d0] ;  /* 0x0003d00001087983 */ /* 0x001f220000300800 */
[----:B---3--:R-:W-:Y:S11]  /*7b470*/  HMMA.16816.F32 R20, R12, R22, R24 ;  /* 0x000000160c14723c */ /* 0x008ff60000001818 */
[----:B------:R-:W-:Y:S11]  /*7b480*/  @!UPT UIADD3 URZ, URZ, URZ, URZ ;  /* 0x0000003f3f3ff290 */ /* 0x000ff6000fffe03f */
[----:B------:R-:W-:Y:S01]  /*7b490*/  @!UPT UIADD3 URZ, URZ, URZ, URZ ;  /* 0x0000003f3f3ff290 */ /* 0x000fe2000fffe03f */
[----:B------:R-:W-:Y:S01]  /*7b4a0*/  STL.64 [R1+0x4d0], R20 ;  /* 0x0004d01401007387 */ /* 0x000fe20000100a00 */
[----:B------:R0:W-:Y:S02]  /*7b4b0*/  STL.64 [R1+0x4d8], R22 ;  /* 0x0004d81601007387 */ /* 0x0001e40000100a00 */
[----:B------:R-:W4:Y:S02]  /*7b4c0*/  LDL.LU R9, [R1+0x3d4] ;  /* 0x0003d40001097983 */ /* 0x000f240000300800 */
[----:B-1----:R-:W3:Y:S01]  /*7b4d0*/  LDL.LU R10, [R1+0x3d8] ;  /* 0x0003d800010a7983 */ /* 0x002ee20000300800 */
[----:B------:R-:W3:Y:S01]  /*7b4e0*/  LDL.LU R11, [R1+0x3dc] ;  /* 0x0003dc00010b7983 */ /* 0x000ee20000300800 */
[----:B0-----:R-:W-:Y:S02]  /*7b4f0*/  IMAD.MOV.U32 R22, RZ, RZ, R28 ;  /* 0x000000ffff167224 */ /* 0x001fe400078e001c */
[----:B------:R-:W-:Y:S01]  /*7b500*/  IMAD.MOV.U32 R23, RZ, RZ, R4 ;  /* 0x000000ffff177224 */ /* 0x000fe200078e0004 */
[----:B---3--:R2:W-:Y:S01]  /*7b510*/  STL.64 [R1+0xbd20], R10 ;  /* 0x00bd200a01007387 */ /* 0x0085e20000100a00 */
[----:B----4-:R-:W-:Y:S02]  /*7b520*/  STL.64 [R1+0xbd18], R8 ;  /* 0x00bd180801007387 */ /* 0x010fe40000100a00 */
[----:B------:R-:W3:Y:S02]  /*7b530*/  LDL.LU R24, [R1+0x4c0] ;  /* 0x0004c00001187983 */ /* 0x000ee40000300800 */
[----:B------:R-:W3:Y:S01]  /*7b540*/  LDL.LU R25, [R1+0x4c4] ;  /* 0x0004c40001197983 */ /* 0x000ee20000300800 */
[----:B------:R-:W3:Y:S01]  /*7b550*/  LDL.LU R26, [R1+0x4c8] ;  /* 0x0004c800011a7983 */ /* 0x000ee20000300800 */
[----:B------:R-:W3:Y:S02]  /*7b560*/  LDL.LU R27, [R1+0x4cc] ;  /* 0x0004cc00011b7983 */ /* 0x000ee40000300800 */
[----:B--2---:R-:W-:-:S02]  /*7b570*/  IMAD.MOV.U32 R11, RZ, RZ, R16 ;  /* 0x000000ffff0b7224 */ /* 0x004fc400078e0010 */
[----:B------:R-:W-:Y:S01]  /*7b580*/  IMAD.MOV.U32 R10, RZ, RZ, R17 ;  /* 0x000000ffff0a7224 */ /* 0x000fe200078e0011 */
[----:B------:R-:W2:Y:S01]  /*7b590*/  LDL.LU R16, [R1+0x480] ;  /* 0x0004800001107983 */ /* 0x000ea20000300800 */
[----:B------:R-:W2:Y:S02]  /*7b5a0*/  LDL.LU R17, [R1+0x484] ;  /* 0x0004840001117983 */ /* 0x000ea40000300800 */
[----:B------:R-:W4:Y:S02]  /*7b5b0*/  LDL.LU R18, [R1+0x488] ;  /* 0x0004880001127983 */ /* 0x000f240000300800 */
[----:B------:R-:W4:Y:S01]  /*7b5c0*/  LDL.LU R19, [R1+0x48c] ;  /* 0x00048c0001137983 */ /* 0x000f220000300800 */
[----:B------:R-:W2:Y:S01]  /*7b5d0*/  LDL.LU R28, [R1+0xbdbc] ;  /* 0x00bdbc00011c7983 */ /* 0x000ea20000300800 */
[----:B------:R0:W-:Y:S03]  /*7b5e0*/  STL.64 [R1+0xbd80], R22 ;  /* 0x00bd801601007387 */ /* 0x0001e60000100a00 */
[----:B0-----:R-:W2:Y:S04]  /*7b5f0*/  LDL.64 R22, [R1+0x78] ;  /* 0x0000780001167983 */ /* 0x001ea80000100a00 */
[----:B--2---:R0:W-:Y:S01]  /*7b600*/  STL.64 [R1+0xbd98], R22 ;  /* 0x00bd981601007387 */ /* 0x0041e20000100a00 */
[----:B------:R-:W2:Y:S02]  /*7b610*/  LDL.LU R4, [R1+0x490] ;  /* 0x0004900001047983 */ /* 0x000ea40000300800 */
[----:B------:R-:W2:Y:S02]  /*7b620*/  LDL.LU R5, [R1+0x494] ;  /* 0x0004940001057983 */ /* 0x000ea40000300800 */
[----:B------:R-:W2:Y:S01]  /*7b630*/  LDL.LU R6, [R1+0x498] ;  /* 0x0004980001067983 */ /* 0x000ea20000300800 */
[----:B------:R-:W2:Y:S04]  /*7b640*/  LDL.LU R7, [R1+0x49c] ;  /* 0x00049c0001077983 */ /* 0x000ea80000300800 */
[----:B0-----:R-:W3:Y:S01]  /*7b650*/  LDL R22, [R1+0x88] ;  /* 0x0000880001167983 */ /* 0x001ee20000100800 */
[----:B------:R-:W-:-:S02]  /*7b660*/  IMAD.MOV.U32 R23, RZ, RZ, R28 ;  /* 0x000000ffff177224 */ /* 0x000fc400078e001c */
[----:B------:R-:W3:Y:S01]  /*7b670*/  LDL.LU R28, [R1+0xbdb8] ;  /* 0x00bdb800011c7983 */ /* 0x000ee20000300800 */
        /* <DEDUP_REMOVED lines=12> */
[----:B----4-:R-:W-:Y:S01]  /*7b740*/  STL.64 [R1+0xbd70], R18 ;  /* 0x00bd701201007387 */ /* 0x010fe20000100a00 */
[----:B------:R-:W-:Y:S02]  /*7b750*/  STL.64 [R1+0xbd68], R16 ;  /* 0x00bd681001007387 */ /* 0x000fe40000100a00 */
[----:B------:R0:W-:Y:S02]  /*7b760*/  STL.64 [R1+0xbd38], R10 ;  /* 0x00bd380a01007387 */ /* 0x0001e40000100a00 */
[----:B0-----:R-:W3:Y:S02]  /*7b770*/  LDL.64 R10, [R1+0x98] ;  /* 0x00009800010a7983 */ /* 0x001ee40000100a00 */
        /* <DEDUP_REMOVED lines=8> */
[----:B------:R-:W4:Y:S02]  /*7b800*/  LDL.64 R10, [R1+0x18] ;  /* 0x00001800010a7983 */ /* 0x000f240000100a00 */
[----:B----4-:R0:W-:Y:S04]  /*7b810*/  STL.64 [R1+0xbd40], R10 ;  /* 0x00bd400a01007387 */ /* 0x0101e80000100a00 */
[----:B0-----:R-:W4:Y:S01]  /*7b820*/  LDL.64 R10, [R1+0x28] ;  /* 0x00002800010a7983 */ /* 0x001f220000100a00 */
[C---:B--2---:R-:W-:Y:S03]  /*7b830*/  HMMA.16816.F32 R20, R12.reuse, R22, R4 ;  /* 0x000000160c14723c */ /* 0x044fe60000001804 */
[----:B----4-:R0:W-:Y:S01]  /*7b840*/  STL.64 [R1+0xbd78], R10 ;  /* 0x00bd780a01007387 */ /* 0x0101e20000100a00 */
[----:B------:R-:W2:Y:S02]  /*7b850*/  LDL.LU R8, [R1+0xc30] ;  /* 0x000c300001087983 */ /* 0x000ea40000300800 */
[----:B------:R-:W2:Y:S01]  /*7b860*/  LDL.LU R9, [R1+0xc34] ;  /* 0x000c340001097983 */ /* 0x000ea20000300800 */
[----:B0-----:R-:W2:Y:S01]  /*7b870*/  LDL.LU R10, [R1+0xc38] ;  /* 0x000c3800010a7983 */ /* 0x001ea20000300800 */
[----:B------:R-:W2:Y:S02]  /*7b880*/  LDL.LU R11, [R1+0xc3c] ;  /* 0x000c3c00010b7983 */ /* 0x000ea40000300800 */
[----:B---3--:R-:W-:Y:S02]  /*7b890*/  STL.64 [R1+0xbd30], R26 ;  /* 0x00bd301a01007387 */ /* 0x008fe40000100a00 */
[----:B------:R0:W-:Y:S02]  /*7b8a0*/  STL.64 [R1+0xbd28], R24 ;  /* 0x00bd281801007387 */ /* 0x0001e40000100a00 */
        /* <DEDUP_REMOVED lines=10> */
[----:B------:R-:W4:Y:S01]  /*7b950*/  LDL.LU.64 R6, [R1+0xbda8] ;  /* 0x00bda80001067983 */ /* 0x000f220000300a00 */
[----:B------:R-:W4:Y:S02]  /*7b960*/  LDL.LU.64 R4, [R1+0xbda0] ;  /* 0x00bda00001047983 */ /* 0x000f240000300a00 */
[----:B------:R-:W-:Y:S02]  /*7b970*/  STL.64 [R1+0x4b0], R20 ;  /* 0x0004b01401007387 */ /* 0x000fe40000100a00 */
[----:B------:R0:W-:Y:S02]  /*7b980*/  STL.64 [R1+0x4b8], R22 ;  /* 0x0004b81601007387 */ /* 0x0001e40000100a00 */
[----:B0-----:R-:W4:Y:S01]  /*7b990*/  LDL.LU.64 R22, [R1+0xbd98] ;  /* 0x00bd980001167983 */ /* 0x001f220000300a00 */
[----:B------:R-:W-:Y:S01]  /*7b9a0*/  IMAD.MOV.U32 R19, RZ, RZ, R3 ;  /* 0x000000ffff137224 */ /* 0x000fe200078e0003 */
[----:B----4-:R-:W-:Y:S01]  /*7b9b0*/  HMMA.16816.F32 R4, R12, R22, R4 ;  /* 0x000000160c04723c */ /* 0x010fe20000001804 */
[----:B------:R-:W-:Y:S11]  /*7b9c0*/  IMAD.MOV.U32 R3, RZ, RZ, R23 ;  /* 0x000000ffff037224 */ /* 0x000ff600078e0017 */
[----:B------:R-:W-:Y:S11]  /*7b9d0*/  @!UPT UIADD3 URZ, URZ, URZ, URZ ;  /* 0x0000003f3f3ff290 */ /* 0x000ff6000fffe03f */
[----:B------:R-:W-:Y:S01]  /*7b9e0*/  STL.64 [R1+0x4a0], R4 ;  /* 0x0004a00401007387 */ /* 0x000fe20000100a00 */
[----:B------:R0:W-:Y:S03]  /*7b9f0*/  STL.64 [R1+0x4a8], R6 ;  /* 0x0004a80601007387 */ /* 0x0001e60000100a00 */
[----:B0-----:R-:W4:Y:S01]  /*7ba00*/  LDL.LU.64 R6, [R1+0xbd90] ;  /* 0x00bd900001067983 */ /* 0x001f220000300a00 */
[----:B------:R-:W4:Y:S02]  /*7ba10*/  LDL.LU.64 R4, [R1+0xbd88] ;  /* 0x00bd880001047983 */ /* 0x000f240000300a00 */
[----:B------:R-:W4:Y:S02]  /*7ba20*/  LDL.LU.64 R22, [R1+0xbd80] ;  /* 0x00bd800001167983 */ /* 0x000f240000300a00 */
[----:B------:R-:W-:-:S07]  /*7ba30*/  IMAD.MOV.U32 R18, RZ, RZ, R29 ;  /* 0x000000ffff127224 */ /* 0x000fce00078e001d */
[C---:B--2---:R-:W-:Y:S08]  /*7ba40*/  HMMA.16816.F32 R16, R12.reuse, R18, R8 ;  /* 0x000000120c10723c */ /* 0x044ff00000001808 */
[----:B----4-:R-:W-:Y:S01]  /*7ba50*/  HMMA.16816.F32 R4, R12, R22, R4 ;  /* 0x000000160c04723c */ /* 0x010fe20000001804 */
[----:B------:R-:W0:Y:S11]  /*7ba60*/  LDSM.16.MT88.4 R20, [R28+0x4280] ;  /* 0x004280001c14783b */ /* 0x000e360000004200 */
[----:B------:R-:W-:Y:S11]  /*7ba70*/  @!UPT UIADD3 URZ, URZ, URZ, URZ ;  /* 0x0000003f3f3ff290 */ /* 0x000ff6000fffe03f */
[----:B------:R1:W-:Y:S01]  /*7ba80*/  STL.64 [R1+0x490], R4 ;  /* 0x0004900401007387 */ /* 0x0003e20000100a00 */
[----:B------:R2:W-:Y:S03]  /*7ba90*/  STL.64 [R1+0x498], R6 ;  /* 0x0004980601007387 */ /* 0x0005e60000100a00 */
[----:B-1----:R-:W4:Y:S01]  /*7baa0*/  LDL.LU R4, [R1+0x3c0] ;  /* 0x0003c00001047983 */ /* 0x002f220000300800 */
[----:B------:R-:W4:Y:S02]  /*7bab0*/  LDL.LU R5, [R1+0x3c4] ;  /* 0x0003c40001057983 */ /* 0x000f240000300800 */
[----:B--2---:R-:W4:Y:S02]  /*7bac0*/  LDL.LU R6, [R1+0x3c8] ;  /* 0x0003c80001067983 */ /* 0x004f240000300800 */
[----:B------:R-:W4:Y:S01]  /*7bad0*/  LDL.LU R7, [R1+0x3cc] ;  /* 0x0003cc0001077983 */ /* 0x000f220000300800 */
[----:B0-----:R-:W-:Y:S01]  /*7bae0*/  STL.64 [R1+0xbc58], R22 ;  /* 0x00bc581601007387 */ /* 0x001fe20000100a00 */
[----:B------:R-:W-:Y:S02]  /*7baf0*/  STL.64 [R1+0xbc50], R20 ;  /* 0x00bc501401007387 */ /* 0x000fe40000100a00 */
[----:B------:R-:W2:Y:S02]  /*7bb00*/  LDL.LU.64 R10, [R1+0xbd78] ;  /* 0x00bd7800010a7983 */ /* 0x000ea40000300a00 */
[----:B------:R-:W-:Y:S01]  /*7bb10*/  STL.64 [R1+0x11b0], R16 ;  /* 0x0011b01001007387 */ /* 0x000fe20000100a00 */
[----:B------:R0:W-:Y:S04]  /*7bb20*/  STL.64 [R1+0x11b8], R18 ;  /* 0x0011b81201007387 */ /* 0x0001e80000100a00 */
[----:B0-----:R-:W2:Y:S01]  /*7bb30*/  LDL.LU.64 R18, [R1+0xbd70] ;  /* 0x00bd700001127983 */ /* 0x001ea20000300a00 */
[----:B------:R-:W2:Y:S02]  /*7bb40*/  LDL.LU.64 R16, [R1+0xbd68] ;  /* 0x00bd680001107983 */ /* 0x000ea40000300a00 */
[----:B------:R-:W-:-:S02]  /*7bb50*/  IMAD.MOV.U32 R22, RZ, RZ, R2 ;  /* 0x000000ffff167224 */ /* 0x000fc400078e0002 */
[----:B------:R-:W-:-:S07]  /*7bb60*/  IMAD.MOV.U32 R23, RZ, RZ, R0 ;  /* 0x000000ffff177224 */ /* 0x000fce00078e0000 */
[----:B--2---:R-:W-:Y:S01]  /*7bb70*/  HMMA.16816.F32 R12, R12, R22, R16 ;  /* 0x000000160c0c723c */ /* 0x004fe20000001810 */
[----:B------:R-:W3:Y:S01]  /*7bb80*/  LDL.LU.64 R18, [R1+0xbd60] ;  /* 0x00bd600001127983 */ /* 0x000ee20000300a00 */
[----:B------:R-:W3:Y:S11]  /*7bb90*/  LDL.LU.64 R16, [R1+0xbd58] ;  /* 0x00bd580001107983 */ /* 0x000ef60000300a00 */
[----:B------:R-:W-:Y:S10]  /*7bba0*/  @!UPT UIADD3 URZ, URZ, URZ, URZ ;  /* 0x0000003f3f3ff290 */ /* 0x000ff4000fffe03f */
[----:B------:R-:W-:Y:S01]  /*7bbb0*/  STL.64 [R1+0x480], R12 ;  /* 0x0004800c01007387 */ /* 0x000fe20000100a00 */
[----:B------:R0:W-:Y:S03]  /*7bbc0*/  STL.64 [R1+0x488], R14 ;  /* 0x0004880e01007387 */ /* 0x0001e60000100a00 */
[----:B0-----:R-:W2:Y:S01]  /*7bbd0*/  LDL.64 R14, [R1+0x38] ;  /* 0x00003800010e7983 */ /* 0x001ea20000100a00 */
[----:B------:R-:W-:Y:S02]  /*7bbe0*/  IMAD.MOV.U32 R2, RZ, RZ, R10 ;  /* 0x000000ffff027224 */ /* 0x000fe400078e000a */
[----:B------:R-:W-:Y:S01]  /*7bbf0*/  IMAD.MOV.U32 R0, RZ, RZ, R11 ;  /* 0x000000ffff007224 */ /* 0x000fe200078e000b */
[C---:B---3--:R-:W-:Y:S01]  /*7bc00*/  HMMA.16816.F32 R24, R16.reuse, R10, R24 ;  /* 0x0000000a1018723c */ /* 0x048fe20000001818 */
[----:B--2---:R0:W-:Y:S01]  /*7bc10*/  STL.64 [R1+0xbcf0], R14 ;  /* 0x00bcf00e01007387 */ /* 0x0041e20000100a00 */
[----:B------:R-:W2:Y:S02]  /*7bc20*/  LDL.LU R12, [R1+0x3b0] ;  /* 0x0003b000010c7983 */ /* 0x000ea40000300800 */
[----:B------:R-:W2:Y:S01]  /*7bc30*/  LDL.LU R13, [R1+0x3b4] ;  /* 0x0003b400010d7983 */ /* 0x000ea20000300800 */
[----:B0-----:R-:W2:Y:S01]  /*7bc40*/  LDL.LU R14, [R1+0x3b8] ;  /* 0x0003b800010e7983 */ /* 0x001ea20000300800 */
[----:B------:R-:W2:Y:S02]  /*7bc50*/  LDL.LU R15, [R1+0x3bc] ;  /* 0x0003bc00010f7983 */ /* 0x000ea40000300800 */
[----:B------:R0:W-:Y:S02]  /*7bc60*/  STL.64 [R1+0xbc68], R22 ;  /* 0x00bc681601007387 */ /* 0x0001e40000100a00 */
[----:B------:R-:W3:Y:S01]  /*7bc70*/  LDL.LU R20, [R1+0x3f0] ;  /* 0x0003f00001147983 */ /* 0x000ee20000300800 */
[----:B------:R-:W3:Y:S04]  /*7bc80*/  LDL.LU R21, [R1+0x3f4] ;  /* 0x0003f40001157983 */ /* 0x000ee80000300800 */
[----:B0-----:R-:W3:Y:S01]  /*7bc90*/  LDL.LU R22, [R1+0x3f8] ;  /* 0x0003f80001167983 */ /* 0x001ee20000300800 */
[----:B------:R-:W3:Y:S07]  /*7bca0*/  LDL.LU R23, [R1+0x3fc] ;  /* 0x0003fc0001177983 */ /* 0x000eee0000300800 */
[----:B------:R-:W-:Y:S02]  /*7bcb0*/  STL.64 [R1+0x400], R24 ;  /* 0x0004001801007387 */ /* 0x000fe40000100a00 */
[----:B------:R0:W-:Y:S02]  /*7bcc0*/  STL.64 [R1+0x408], R26 ;  /* 0x0004081a01007387 */ /* 0x0001e40000100a00 */
        /* <DEDUP_REMOVED lines=13> */
[----:B------:R-:W3:Y:S11]  /*7bda0*/  LDL.LU.64 R24, [R1+0xbd28] ;  /* 0x00bd280001187983 */ /* 0x000ef60000300a00 */
[----:B------:R-:W-:Y:S09]  /*7bdb0*/  @!UPT UIADD3 URZ, URZ, URZ, URZ ;  /* 0x0000003f3f3ff290 */ /* 0x000ff2000fffe03f */
[----:B------:R-:W-:Y:S01]  /*7bdc0*/  STL.64 [R1+0x3e0], R8 ;  /* 0x0003e00801007387 */ /* 0x000fe20000100a00 */
[----:B------:R0:W-:Y:S03]  /*7bdd0*/  STL.64 [R1+0x3e8], R10 ;  /* 0x0003e80a01007387 */ /* 0x0001e60000100a00 */
[----:B0-----:R-:W2:Y:S01]  /*7bde0*/  LDL.LU.64 R10, [R1+0xbd20] ;  /* 0x00bd2000010a7983 */ /* 0x001ea20000300a00 */
[----:B------:R-:W2:Y:S02]  /*7bdf0*/  LDL.LU.64 R8, [R1+0xbd18] ;  /* 0x00bd180001087983 */ /* 0x000ea40000300a00 */
[C---:B--2---:R-:W-:Y:S11]  /*7be00*/  HMMA.16816.F32 R8, R16.reuse, R26, R8 ;  /* 0x0000001a1008723c */ /* 0x044ff60000001808 */
[----:B------:R-:W-:Y:S11]  /*7be10*/  @!UPT UIADD3 URZ, URZ, URZ, URZ ;  /* 0x0000003f3f3ff290 */ /* 0x000ff6000fffe03f */
[----:B------:R-:W-:Y:S01]  /*7be20*/  @!UPT UIADD3 URZ, URZ, URZ, URZ ;  /* 0x0000003f3f3ff290 */ /* 0x000fe2000fffe03f */
[----:B------:R-:W-:Y:S01]  /*7be30*/  STL.64 [R1+0x3d0], R8 ;  /* 0x0003d00801007387 */ /* 0x000fe20000100a00 */
[----:B------:R0:W-:Y:S03]  /*7be40*/  STL.64 [R1+0x3d8], R10 ;  /* 0x0003d80a01007387 */ /* 0x0001e60000100a00 */
[----:B0-----:R-:W4:Y:S01]  /*7be50*/  LDL.LU.64 R10, [R1+0xbd10] ;  /* 0x00bd1000010a7983 */ /* 0x001f220000300a00 */
[----:B------:R-:W2:Y:S02]  /*7be60*/  LDL.LU R8, [R1+0xbd08] ;  /* 0x00bd080001087983 */ /* 0x000ea40000300800 */
[----:B------:R-:W2:Y:S01]  /*7be70*/  LDL.64 R22, [R1+0xb8] ;  /* 0x0000b80001167983 */ /* 0x000ea20000100a00 */
[C---:B----4-:R-:W-:Y:S01]  /*7be80*/  HMMA.16816.F32 R4, R16.reuse, R10, R4 ;  /* 0x0000000a1004723c */ /* 0x050fe20000001804 */
[----:B--2---:R-:W-:Y:S01]  /*7be90*/  STL.64 [R1+0xbce8], R22 ;  /* 0x00bce81601007387 */ /* 0x004fe20000100a00 */
[----:B------:R0:W-:Y:S03]  /*7bea0*/  STL.64 [R1+0xbce0], R20 ;  /* 0x00bce01401007387 */ /* 0x0001e60000100a00 */
[----:B0-----:R-:W2:Y:S01]  /*7beb0*/  LDL.LU R20, [R1+0xb90] ;  /* 0x000b900001147983 */ /* 0x001ea20000300800 */
[----:B------:R-:W2:Y:S02]  /*7bec0*/  LDL.LU R21, [R1+0xb94] ;  /* 0x000b940001157983 */ /* 0x000ea40000300800 */
[----:B------:R-:W2:Y:S02]  /*7bed0*/  LDL.LU R22, [R1+0xb98] ;  /* 0x000b980001167983 */ /* 0x000ea40000300800 */
[----:B------:R-:W2:Y:S01]  /*7bee0*/  LDL.LU R23, [R1+0xb9c] ;  /* 0x000b9c0001177983 */ /* 0x000ea20000300800 */
[----:B------:R0:W-:Y:S04]  /*7bef0*/  STL [R1+0xbc48], R27 ;  /* 0x00bc481b01007387 */ /* 0x0001e80000100800 */
[----:B0-----:R-:W4:Y:S08]  /*7bf00*/  LDL R27, [R1+0x11c4] ;  /* 0x0011c400011b7983 */ /* 0x001f300000100800 */
[----:B------:R-:W-:Y:S02]  /*7bf10*/  STL.64 [R1+0x3c0], R4 ;  /* 0x0003c00401007387 */ /* 0x000fe40000100a00 */
[----:B------:R0:W-:Y:S02]  /*7bf20*/  STL.64 [R1+0x3c8], R6 ;  /* 0x0003c80601007387 */ /* 0x0001e40000100a00 */
[----:B0-----:R-:W2:Y:S01]  /*7bf30*/  LDL.LU.64 R6, [R1+0xbd00] ;  /* 0x00bd000001067983 */ /* 0x001ea20000300a00 */
[----:B------:R-:W3:Y:S02]  /*7bf40*/  LDL.LU R5, [R1+0xbcf8] ;  /* 0x00bcf80001057983 */ /* 0x000ee40000300800 */
[----:B------:R-:W-:Y:S02]  /*7bf50*/  STL.64 [R1+0xbca8], R10 ;  /* 0x00bca80a01007387 */ /* 0x000fe40000100a00 */
[----:B------:R0:W-:Y:S02]  /*7bf60*/  STL [R1+0xbca0], R8 ;  /* 0x00bca00801007387 */ /* 0x0001e40000100800 */
[----:B0-----:R-:W3:Y:S01]  /*7bf70*/  LDL.LU R8, [R1+0xb80] ;  /* 0x000b800001087983 */ /* 0x001ee20000300800 */
[----:B------:R-:W3:Y:S02]  /*7bf80*/  LDL.LU R9, [R1+0xb84] ;  /* 0x000b840001097983 */ /* 0x000ee40000300800 */
[----:B------:R-:W3:Y:S02]  /*7bf90*/  LDL.LU R10, [R1+0xb88] ;  /* 0x000b8800010a7983 */ /* 0x000ee40000300800 */
[----:B------:R-:W3:Y:S01]  /*7bfa0*/  LDL.LU R11, [R1+0xb8c] ;  /* 0x000b8c00010b7983 */ /* 0x000ee20000300800 */
[C---:B--2---:R-:W-:Y:S11]  /*7bfb0*/  HMMA.16816.F32 R12, R16.reuse, R6, R12 ;  /* 0x00000006100c723c */ /* 0x044ff6000000180c */
[----:B------:R-:W-:Y:S11]  /*7bfc0*/  @!UPT UIADD3 URZ, URZ, URZ, URZ ;  /* 0x0000003f3f3ff290 */ /* 0x000ff6000fffe03f */
[----:B------:R-:W-:Y:S01]  /*7bfd0*/  @!UPT UIADD3 URZ, URZ, URZ, URZ ;  /* 0x0000003f3f3ff290 */ /* 0x000fe2000fffe03f */
[----:B------:R-:W-:Y:S01]  /*7bfe0*/  STL.64 [R1+0x3b0], R12 ;  /* 0x0003b00c01007387 */ /* 0x000fe20000100a00 */
[----:B------:R0:W-:Y:S03]  /*7bff0*/  STL.64 [R1+0x3b8], R14 ;  /* 0x0003b80e01007387 */ /* 0x0001e60000100a00 */
[----:B0-----:R-:W2:Y:S01]  /*7c000*/  LDL.LU.64 R14, [R1+0xbcf0] ;  /* 0x00bcf000010e7983 */ /* 0x001ea20000300a00 */
[----:B------:R-:W-:Y:S02]  /*7c010*/  STL.64 [R1+0xbbe8], R6 ;  /* 0x00bbe80601007387 */ /* 0x000fe40000100a00 */
[----:B---3--:R0:W-:Y:S02]  /*7c020*/  STL [R1+0xbbe0], R5 ;  /* 0x00bbe00501007387 */ /* 0x0081e40000100800 */
[----:B------:R-:W2:Y:S01]  /*7c030*/  LDL.LU R4, [R1+0x3a0] ;  /* 0x0003a00001047983 */ /* 0x000ea20000300800 */
[----:B0-----:R-:W2:Y:S01]  /*7c040*/  LDL.LU R5, [R1+0x3a4] ;  /* 0x0003a40001057983 */ /* 0x001ea20000300800 */
[----:B------:R-:W2:Y:S02]  /*7c050*/  LDL.LU R6, [R1+0x3a8] ;  /* 0x0003a80001067983 */ /* 0x000ea40000300800 */
[----:B------:R-:W2:Y:S02]  /*7c060*/  LDL.LU R7, [R1+0x3ac] ;  /* 0x0003ac0001077983 */ /* 0x000ea40000300800 */
[C---:B--2---:R-:W-:Y:S11]  /*7c070*/  HMMA.16816.F32 R4, R16.reuse, R14, R4 ;  /* 0x0000000e1004723c */ /* 0x044ff60000001804 */
[----:B------:R-:W-:Y:S11]  /*7c080*/  @!UPT UIADD3 URZ, URZ, URZ, URZ ;  /* 0x0000003f3f3ff290 */ /* 0x000ff6000fffe03f */
[----:B------:R-:W-:Y:S01]  /*7c090*/  @!UPT UIADD3 URZ, URZ, URZ, URZ ;  /* 0x0000003f3f3ff290 */ /* 0x000fe2000fffe03f */
[----:B------:R0:W-:Y:S02]  /*7c0a0*/  STL.64 [R1+0x3a0], R4 ;  /* 0x0003a00401007387 */ /* 0x0001e40000100a00 */
[----:B0-----:R-:W-:Y:S02]  /*7c0b0*/  IMAD.MOV.U32 R5, RZ, RZ, R14 ;  /* 0x000000ffff057224 */ /* 0x001fe400078e000e */
[----:B------:R-:W-:Y:S02]  /*7c0c0*/  IMAD.MOV.U32 R4, RZ, RZ, R15 ;  /* 0x000000ffff047224 */ /* 0x000fe400078e000f */
[----:B----4-:R-:W0:Y:S04]  /*7c0d0*/  LDSM.16.MT88.4 R12, [R27+0x4300] ;  /* 0x004300001b0c783b */ /* 0x010e280000004200 */
[----:B------:R-:W-:Y:S01]  /*7c0e0*/  STL.64 [R1+0x3a8], R6 ;  /* 0x0003a80601007387 */ /* 0x000fe20000100a00 */
[----:B------:R-:W-:Y:S03]  /*7c0f0*/  STL.64 [R1+0xbc78], R26 ;  /* 0x00bc781a01007387 */ /* 0x000fe60000100a00 */
[----:B0-----:R0:W-:Y:S01]  /*7c100*/  STL.64 [R1+0xbb30], R14 ;  /* 0x00bb300e01007387 */ /* 0x0011e20000100a00 */
[----:B------:R-:W-:Y:S03]  /*7c110*/  STL.64 [R1+0xbb28], R12 ;  /* 0x00bb280c01007387 */ /* 0x000fe60000100a00 */
[----:B0-----:R-:W2:Y:S04]  /*7c120*/  LDL.64 R14, [R1+0x58] ;  /* 0x00005800010e7983 */ /* 0x001ea80000100a00 */
[----:B--2---:R0:W-:Y:S04]  /*7c130*/  STL.64 [R1+0xbc70], R14 ;  /* 0x00bc700e01007387 */ /* 0x0041e80000100a00 */
        /* <DEDUP_REMOVED lines=8> */
[----:B------:R-:W3:Y:S02]  /*7c1c0*/  LDL.LU.64 R20, [R1+0xbce0] ;  /* 0x00bce00001147983 */ /* 0x000ee40000300a00 */
[----:B------:R-:W-:Y:S02]  /*7c1d0*/  STL.64 [R1+0xbc08], R6 ;  /* 0x00bc080601007387 */ /* 0x000fe40000100a00 */
[----:B------:R0:W-:Y:S02]  /*7c1e0*/  STL.64 [R1+0xbc00], R4 ;  /* 0x00bc000401007387 */ /* 0x0001e40000100a00 */
[----:B0-----:R-:W4:Y:S01]  /*7c1f0*/  LDL.LU R4, [R1+0xa60] ;  /* 0x000a600001047983 */ /* 0x001f220000300800 */
[----:B------:R-:W4:Y:S02]  /*7c200*/  LDL.LU R5, [R1+0xa64] ;  /* 0x000a640001057983 */ /* 0x000f240000300800 */
[----:B------:R-:W2:Y:S02]  /*7c210*/  LDL.LU R6, [R1+0xa68] ;  /* 0x000a680001067983 */ /* 0x000ea40000300800 */
[----:B------:R-:W2:Y:S02]  /*7c220*/  LDL.LU R7, [R1+0xa6c] ;  /* 0x000a6c0001077983 */ /* 0x000ea40000300800 */
[----:B--2---:R3:W-:Y:S01]  /*7c230*/  STL.64 [R1+0xbc18], R6 ;  /* 0x00bc180601007387 */ /* 0x0047e20000100a00 */
[----:B----4-:R-:W-:Y:S02]  /*7c240*/  STL.64 [R1+0xbc10], R4 ;  /* 0x00bc100401007387 */ /* 0x010fe40000100a00 */
[----:B---3--:R-:W-:-:S02]  /*7c250*/  IMAD.MOV.U32 R6, RZ, RZ, R21 ;  /* 0x000000ffff067224 */ /* 0x008fc400078e0015 */
[----:B------:R-:W-:-:S05]  /*7c260*/  IMAD.MOV.U32 R7, RZ, RZ, R20 ;  /* 0x000000ffff077224 */ /* 0x000fca00078e0014 */
[----:B------:R0:W-:Y:S02]  /*7c270*/  STL.64 [R1+0xbc30], R6 ;  /* 0x00bc300601007387 */ /* 0x0001e40000100a00 */
[----:B0-----:R-:W-:Y:S11]  /*7c280*/  HMMA.16816.F32 R4, R16, R22, R8 ;  /* 0x000000161004723c */ /* 0x001ff60000001808 */
[----:B------:R-:W-:Y:S11]  /*7c290*/  @!UPT UIADD3 URZ, URZ, URZ, URZ ;  /* 0x0000003f3f3ff290 */ /* 0x000ff6000fffe03f */
[----:B------:R-:W-:Y:S01]  /*7c2a0*/  @!UPT UIADD3 URZ, URZ, URZ, URZ ;  /* 0x0000003f3f3ff290 */ /* 0x000fe2000fffe03f */
[----:B------:R-:W-:Y:S01]  /*7c2b0*/  STL.64 [R1+0xb90], R4 ;  /* 0x000b900401007387 */ /* 0x000fe20000100a00 */
[----:B------:R-:W-:Y:S02]  /*7c2c0*/  STL.64 [R1+0xb98], R6 ;  /* 0x000b980601007387 */ /* 0x000fe40000100a00 */
[----:B------:R-:W2:Y:S02]  /*7c2d0*/  LDL.LU R8, [R1+0xb50] ;  /* 0x000b500001087983 */ /* 0x000ea40000300800 */
[----:B------:R-:W2:Y:S01]  /*7c2e0*/  LDL.LU R9, [R1+0xb54] ;  /* 0x000b540001097983 */ /* 0x000ea20000300800 */
[----:B------:R-:W3:Y:S01]  /*7c2f0*/  LDL.LU R10, [R1+0xb58] ;  /* 0x000b5800010a7983 */ /* 0x000ee20000300800 */
[----:B------:R-:W3:Y:S03]  /*7c300*/  LDL.LU R11, [R1+0xb5c] ;  /* 0x000b5c00010b7983 */ /* 0x000ee60000300800 */
[----:B---3--:R0:W-:Y:S01]  /*7c310*/  STL.64 [R1+0xbcb8], R10 ;  /* 0x00bcb80a01007387 */ /* 0x0081e20000100a00 */
[----:B--2---:R-:W-:Y:S02]  /*7c320*/  STL.64 [R1+0xbcb0], R8 ;  /* 0x00bcb00801007387 */ /* 0x004fe40000100a00 */
[----:B0-----:R-:W-:-:S02]  /*7c330*/  IMAD.MOV.U32 R10, RZ, RZ, R25 ;  /* 0x000000ffff0a7224 */ /* 0x001fc400078e0019 */
[----:B------:R-:W-:-:S05]  /*7c340*/  IMAD.MOV.U32 R11, RZ, RZ, R24 ;  /* 0x000000ffff0b7224 */ /* 0x000fca00078e0018 */
[----:B------:R0:W-:Y:S04]  /*7c350*/  STL.64 [R1+0xbcc8], R10 ;  /* 0x00bcc80a01007387 */ /* 0x0001e80000100a00 */
[----:B0-----:R-:W2:Y:S01]  /*7c360*/  LDL.64 R10, [R1+0xa8] ;  /* 0x0000a800010a7983 */ /* 0x001ea20000100a00 */
[----:B------:R-:W3:Y:S02]  /*7c370*/  LDL.LU R24, [R1+0xb30] ;  /* 0x000b300001187983 */ /* 0x000ee40000300800 */
[----:B------:R-:W3:Y:S02]  /*7c380*/  LDL.LU R25, [R1+0xb34] ;  /* 0x000b340001197983 */ /* 0x000ee40000300800 */
[----:B------:R-:W4:Y:S01]  /*7c390*/  LDL.LU R26, [R1+0xb38] ;  /* 0x000b3800011a7983 */ /* 0x000f220000300800 */
[----:B------:R-:W4:Y:S04]  /*7c3a0*/  LDL.LU R27, [R1+0xb3c] ;  /* 0x000b3c00011b7983 */ /* 0x000f280000300800 */
[----:B----4-:R0:W-:Y:S01]  /*7c3b0*/  STL.64 [R1+0xbc88], R26 ;  /* 0x00bc881a01007387 */ /* 0x0101e20000100a00 */
[----:B---3--:R-:W-:Y:S03]  /*7c3c0*/  STL.64 [R1+0xbc80], R24 ;  /* 0x00bc801801007387 */ /* 0x008fe60000100a00 */
[----:B0-----:R-:W3:Y:S01]  /*7c3d0*/  LDL R26, [R1+0x78] ;  /* 0x00007800011a7983 */ /* 0x001ee20000100800 */
[----:B------:R-:W-:-:S05]  /*7c3e0*/  IMAD.MOV.U32 R27, RZ, RZ, R3 ;  /* 0x000000ffff1b7224 */ /* 0x000fca00078e0003 */
[----:B---3--:R0:W-:Y:S04]  /*7c3f0*/  STL.64 [R1+0xbc98], R26 ;  /* 0x00bc981a01007387 */ /* 0x0081e80000100a00 */
[----:B0-----:R-:W3:Y:S04]  /*7c400*/  LDL.64 R26, [R1+0x88] ;  /* 0x00008800011a7983 */ /* 0x001ee80000100a00 */
[----:B---3--:R0:W-:Y:S01]  /*7c410*/  STL.64 [R1+0xbcc0], R26 ;  /* 0x00bcc01a01007387 */ /* 0x0081e20000100a00 */
[----:B------:R-:W3:Y:S02]  /*7c420*/  LDL.LU R24, [R1+0xb60] ;  /* 0x000b600001187983 */ /* 0x000ee40000300800 */
[----:B------:R-:W3:Y:S01]  /*7c430*/  LDL.LU R25, [R1+0xb64] ;  /* 0x000b640001197983 */ /* 0x000ee20000300800 */
[----:B0-----:R-:W4:Y:S01]  /*7c440*/  LDL.LU R26, [R1+0xb68] ;  /* 0x000b6800011a7983 */ /* 0x001f220000300800 */
[----:B------:R-:W4:Y:S03]  /*7c450*/  LDL.LU R27, [R1+0xb6c] ;  /* 0x000b6c00011b7983 */ /* 0x000f260000300800 */
[----:B----4-:R-:W-:Y:S01]  /*7c460*/  STL.64 [R1+0xbcd8], R26 ;  /* 0x00bcd81a01007387 */ /* 0x010fe20000100a00 */
[----:B---3--:R0:W-:Y:S03]  /*7c470*/  STL.64 [R1+0xbcd0], R24 ;  /* 0x00bcd01801007387 */ /* 0x0081e60000100a00 */
[----:B0-----:R-:W3:Y:S01]  /*7c480*/  LDL.LU R24, [R1+0xb70] ;  /* 0x000b700001187983 */ /* 0x001ee20000300800 */
[----:B------:R-:W3:Y:S02]  /*7c490*/  LDL.LU R25, [R1+0xb74] ;  /* 0x000b740001197983 */ /* 0x000ee40000300800 */
[----:B------:R-:W3:Y:S02]  /*7c4a0*/  LDL.LU R26, [R1+0xb78] ;  /* 0x000b7800011a7983 */ /* 0x000ee40000300800 */
[----:B------:R-:W3:Y:S01]  /*7c4b0*/  LDL.LU R27, [R1+0xb7c] ;  /* 0x000b7c00011b7983 */ /* 0x000ee20000300800 */
[----:B------:R-:W4:Y:S01]  /*7c4c0*/  LDL.64 R14, [R1+0x68] ;  /* 0x00006800010e7983 */ /* 0x000f220000100a00 */
[----:B------:R-:W-:-:S02]  /*7c4d0*/  IMAD.MOV.U32 R6, RZ, RZ, R2 ;  /* 0x000000ffff067224 */ /* 0x000fc400078e0002 */
[----:B------:R-:W-:Y:S02]  /*7c4e0*/  IMAD.MOV.U32 R7, RZ, RZ, R0 ;  /* 0x000000ffff077224 */ /* 0x000fe400078e0000 */
[----:B------:R-:W-:Y:S02]  /*7c4f0*/  IMAD.MOV.U32 R28, RZ, RZ, R22 ;  /* 0x000000ffff1c7224 */ /* 0x000fe400078e0016 */
[----:B------:R-:W-:Y:S02]  /*7c500*/  IMAD.MOV.U32 R29, RZ, RZ, R23 ;  /* 0x000000ffff1d7224 */ /* 0x000fe400078e0017 */
[----:B--2---:R-:W-:Y:S02]  /*7c510*/  IMAD.MOV.U32 R3, RZ, RZ, R10 ;  /* 0x000000ffff037224 */ /* 0x004fe400078e000a */
[----:B------:R-:W-:Y:S01]  /*7c520*/  IMAD.MOV.U32 R2, RZ, RZ, R11 ;  /* 0x000000ffff027224 */ /* 0x000fe200078e000b */
[C---:B---3--:R-:W-:Y:S01]  /*7c530*/  HMMA.16816.F32 R24, R16.reuse, R10, R24 ;  /* 0x0000000a1018723c */ /* 0x048fe20000001818 */
[----:B----4-:R0:W-:Y:S01]  /*7c540*/  STL.64 [R1+0xbc90], R14 ;  /* 0x00bc900e01007387 */ /* 0x0101e20000100a00 */
        /* <DEDUP_REMOVED lines=8> */
[----:B------:R0:W-:Y:S02]  /*7c5d0*/  STL.64 [R1+0xbc60], R6 ;  /* 0x00bc600601007387 */ /* 0x0001e40000100a00 */
[----:B------:R-:W4:Y:S01]  /*7c5e0*/  LDL.LU R4, [R1+0x390] ;  /* 0x0003900001047983 */ /* 0x000f220000300800 */
[----:B------:R-:W4:Y:S04]  /*7c5f0*/  LDL.LU R5, [R1+0x394] ;  /* 0x0003940001057983 */ /* 0x000f280000300800 */
[----:B0-----:R-:W4:Y:S01]  /*7c600*/  LDL.LU R6, [R1+0x398] ;  /* 0x0003980001067983 */ /* 0x001f220000300800 */
[----:B------:R-:W4:Y:S02]  /*7c610*/  LDL.LU R7, [R1+0x39c] ;  /* 0x00039c0001077983 */ /* 0x000f240000300800 */
[----:B------:R-:W-:Y:S02]  /*7c620*/  STL.64 [R1+0xb80], R24 ;  /* 0x000b801801007387 */ /* 0x000fe40000100a00 */
[----:B------:R0:W-:Y:S02]  /*7c630*/  STL.64 [R1+0xb88], R26 ;  /* 0x000b881a01007387 */ /* 0x0001e40000100a00 */
[----:B0-----:R-:W2:Y:S01]  /*7c640*/  LDL.LU.64 R26, [R1+0xbcd8] ;  /* 0x00bcd800011a7983 */ /* 0x001ea20000300a00 */
[----:B------:R-:W2:Y:S02]  /*7c650*/  LDL.LU.64 R24, [R1+0xbcd0] ;  /* 0x00bcd00001187983 */ /* 0x000ea40000300a00 */
[----:B------:R-:W2:Y:S02]  /*7c660*/  LDL.LU.64 R10, [R1+0xbcc8] ;  /* 0x00bcc800010a7983 */ /* 0x000ea40000300a00 */
[C---:B--2---:R-:W-:Y:S01]  /*7c670*/  HMMA.16816.F32 R8, R16.reuse, R10, R24 ;  /* 0x0000000a1008723c */ /* 0x044fe20000001818 */
[----:B------:R-:W2:Y:S11]  /*7c680*/  LDL.LU.64 R26, [R1+0xbcc0] ;  /* 0x00bcc000011a7983 */ /* 0x000eb60000300a00 */
[----:B------:R-:W-:Y:S11]  /*7c690*/  @!UPT UIADD3 URZ, URZ, URZ, URZ ;  /* 0x0000003f3f3ff290 */ /* 0x000ff6000fffe03f */
        /* <DEDUP_REMOVED lines=9> */
[----:B0-----:R-:W2:Y:S01]  /*7c730*/  LDL.LU.64 R10, [R1+0xbca8] ;  /* 0x00bca800010a7983 */ /* 0x001ea20000300a00 */
[----:B------:R-:W3:Y:S02]  /*7c740*/  LDL.LU R8, [R1+0xbca0] ;  /* 0x00bca00001087983 */ /* 0x000ee40000300800 */
[----:B------:R-:W-:Y:S02]  /*7c750*/  IMAD.MOV.U32 R9, RZ, RZ, R26 ;  /* 0x000000ffff097224 */ /* 0x000fe400078e001a */
[----:B------:R-:W-:Y:S02]  /*7c760*/  IMAD.MOV.U32 R0, RZ, RZ, R27 ;  /* 0x000000ffff007224 */ /* 0x000fe400078e001b */
[----:B------:R-:W4:Y:S04]  /*7c770*/  LDL.LU.64 R26, [R1+0xbc98] ;  /* 0x00bc9800011a7983 */ /* 0x000f280000300a00 */
        /* <DEDUP_REMOVED lines=11> */
[----:B------:R-:W2:Y:S02]  /*7c830*/  LDL.LU R10, [R1+0xa88] ;  /* 0x000a8800010a7983 */ /* 0x000ea40000300800 */
[----:B------:R-:W2:Y:S01]  /*7c840*/  LDL.LU R11, [R1+0xa8c] ;  /* 0x000a8c00010b7983 */ /* 0x000ea20000300800 */
[----:B------:R-:W3:Y:S11]  /*7c850*/  LDL.LU.64 R14, [R1+0xbc90] ;  /* 0x00bc9000010e7983 */ /* 0x000ef60000300a00 */
[----:B------:R-:W-:Y:S01]  /*7c860*/  @!UPT UIADD3 URZ, URZ, URZ, URZ ;  /* 0x0000003f3f3ff290 */ /* 0x000fe2000fffe03f */
[----:B------:R-:W-:Y:S02]  /*7c870*/  STL.64 [R1+0xb50], R24 ;  /* 0x000b501801007387 */ /* 0x000fe40000100a00 */
[----:B------:R0:W-:Y:S02]  /*7c880*/  STL.64 [R1+0xb58], R26 ;  /* 0x000b581a01007387 */ /* 0x0001e40000100a00 */
[----:B0-----:R-:W3:Y:S01]  /*7c890*/  LDL.LU.64 R26, [R1+0xbc88] ;  /* 0x00bc8800011a7983 */ /* 0x001ee20000300a00 */
[----:B------:R-:W3:Y:S02]  /*7c8a0*/  LDL.LU.64 R24, [R1+0xbc80] ;  /* 0x00bc800001187983 */ /* 0x000ee40000300a00 */
        /* <DEDUP_REMOVED lines=8> */
[----:B------:R-:W4:Y:S02]  /*7c930*/  LDL.LU.64 R14, [R1+0xbc70] ;  /* 0x00bc7000010e7983 */ /* 0x000f240000300a00 */
[C---:B----4-:R-:W-:Y:S11]  /*7c940*/  HMMA.16816.F32 R20, R16.reuse, R14, R20 ;  /* 0x0000000e1014723c */ /* 0x050ff60000001814 */
[----:B------:R-:W-:Y:S11]  /*7c950*/  @!UPT UIADD3 URZ, URZ, URZ, URZ ;  /* 0x0000003f3f3ff290 */ /* 0x000ff6000fffe03f */
[----:B------:R-:W-:Y:S01]  /*7c960*/  @!UPT UIADD3 URZ, URZ, URZ, URZ ;  /* 0x0000003f3f3ff290 */ /* 0x000fe2000fffe03f */
[----:B------:R-:W-:Y:S01]  /*7c970*/  STL.64 [R1+0xb30], R20 ;  /* 0x000b301401007387 */ /* 0x000fe20000100a00 */
[----:B------:R0:W-:Y:S03]  /*7c980*/  STL.64 [R1+0xb38], R22 ;  /* 0x000b381601007387 */ /* 0x0001e60000100a00 */
[----:B0-----:R-:W4:Y:S01]  /*7c990*/  LDL.LU.64 R22, [R1+0xbc68] ;  /* 0x00bc680001167983 */ /* 0x001f220000300a00 */
[----:B------:R0:W-:Y:S02]  /*7c9a0*/  STL.64 [R1+0xbb38], R14 ;  /* 0x00bb380e01007387 */ /* 0x0001e40000100a00 */
[----:B------:R-:W2:Y:S02]  /*7c9b0*/  LDL.LU R12, [R1+0xa50] ;  /* 0x000a5000010c7983 */ /* 0x000ea40000300800 */
[----:B------:R-:W2:Y:S01]  /*7c9c0*/  LDL.LU R13, [R1+0xa54] ;  /* 0x000a5400010d7983 */ /* 0x000ea20000300800 */
[----:B0-----:R-:W2:Y:S01]  /*7c9d0*/  LDL.LU R14, [R1+0xa58] ;  /* 0x000a5800010e7983 */ /* 0x001ea20000300800 */
[----:B------:R-:W2:Y:S01]  /*7c9e0*/  LDL.LU R15, [R1+0xa5c] ;  /* 0x000a5c00010f7983 */ /* 0x000ea20000300800 */
[----:B----4-:R-:W-:Y:S02]  /*7c9f0*/  HMMA.16816.F32 R16, R16, R22, R4 ;  /* 0x000000161010723c */ /* 0x010fe40000001804 */
[----:B------:R-:W2:Y:S01]  /*7ca00*/  LDL.LU.64 R6, [R1+0xbc60] ;  /* 0x00bc600001067983 */ /* 0x000ea20000300a00 */
[----:B------:R-:W2:Y:S02]  /*7ca10*/  LDL.LU.64 R22, [R1+0xbc58] ;  /* 0x00bc580001167983 */ /* 0x000ea40000300a00 */
[----:B------:R-:W2:Y:S11]  /*7ca20*/  LDL.LU.64 R20, [R1+0xbc50] ;  /* 0x00bc500001147983 */ /* 0x000eb60000300a00 */
[----:B------:R-:W-:Y:S07]  /*7ca30*/  @!UPT UIADD3 URZ, URZ, URZ, URZ ;  /* 0x0000003f3f3ff290 */ /* 0x000fee000fffe03f */
[----:B------:R-:W-:Y:S01]  /*7ca40*/  STL.64 [R1+0x390], R16 ;  /* 0x0003901001007387 */ /* 0x000fe20000100a00 */
[----:B------:R-:W-:Y:S02]  /*7ca50*/  STL.64 [R1+0x398], R18 ;  /* 0x0003981201007387 */ /* 0x000fe40000100a00 */
[----:B---3--:R0:W1:Y:S02]  /*7ca60*/  LDSM.16.MT88.4 R16, [R27+0x4380] ;  /* 0x004380001b10783b */ /* 0x0080640000004200 */
[----:B0-----:R-:W3:Y:S04]  /*7ca70*/  LDL.LU R27, [R1+0xbc48] ;  /* 0x00bc4800011b7983 */ /* 0x001ee80000300800 */
[----:B-1----:R0:W-:Y:S01]  /*7ca80*/  STL.64 [R1+0xb9c0], R18 ;  /* 0x00b9c01201007387 */ /* 0x0021e20000100a00 */
[----:B------:R-:W-:Y:S03]  /*7ca90*/  STL.64 [R1+0xb9b8], R16 ;  /* 0x00b9b81001007387 */ /* 0x000fe60000100a00 */
[----:B0-----:R-:W4:Y:S01]  /*7caa0*/  LDL.64 R18, [R1+0x48] ;  /* 0x0000480001127983 */ /* 0x001f220000100a00 */
[C---:B--2---:R-:W-:Y:S03]  /*7cab0*/  HMMA.16816.F32 R4, R20.reuse, R6, R8 ;  /* 0x000000061404723c */ /* 0x044fe60000001808 */
[----:B----4-:R0:W-:Y:S04]  /*7cac0*/  STL.64 [R1+0xbb78], R18 ;  /* 0x00bb781201007387 */ /* 0x0101e80000100a00 */
[----:B0-----:R-:W2:Y:S04]  /*7cad0*/  LDL R18, [R1+0x8] ;  /* 0x0000080001127983 */ /* 0x001ea80000100800 */
[----:B------:R-:W2:Y:S01]  /*7cae0*/  LDL R19, [R1+0xc] ;  /* 0x00000c0001137983 */ /* 0x000ea20000100800 */
[----:B------:R-:W4:Y:S02]  /*7caf0*/  LDL.LU.64 R10, [R1+0xbc40] ;  /* 0x00bc4000010a7983 */ /* 0x000f240000300a00 */
[----:B------:R-:W4:Y:S09]  /*7cb00*/  LDL.LU.64 R8, [R1+0xbc38] ;  /* 0x00bc380001087983 */ /* 0x000f320000300a00 */
[----:B------:R-:W-:Y:S01]  /*7cb10*/  STL.64 [R1+0xa80], R4 ;  /* 0x000a800401007387 */ /* 0x000fe20000100a00 */
[----:B------:R0:W-:Y:S04]  /*7cb20*/  STL.64 [R1+0xa88], R6 ;  /* 0x000a880601007387 */ /* 0x0001e80000100a00 */
[----:B0-----:R-:W4:Y:S02]  /*7cb30*/  LDL.LU.64 R6, [R1+0xbc30] ;  /* 0x00bc300001067983 */ /* 0x001f240000300a00 */
[C---:B----4-:R-:W-:Y:S02]  /*7cb40*/  HMMA.16816.F32 R4, R20.reuse, R6, R8 ;  /* 0x000000061404723c */ /* 0x050fe40000001808 */
[----:B------:R-:W4:Y:S01]  /*7cb50*/  LDL.LU.64 R10, [R1+0xbc28] ;  /* 0x00bc2800010a7983 */ /* 0x000f220000300a00 */
[----:B------:R-:W2:Y:S11]  /*7cb60*/  LDL.LU.64 R8, [R1+0xbc20] ;  /* 0x00bc200001087983 */ /* 0x000eb60000300a00 */
[----:B------:R-:W-:Y:S09]  /*7cb70*/  @!UPT UIADD3 URZ, URZ, URZ, URZ ;  /* 0x0000003f3f3ff290 */ /* 0x000ff2000fffe03f */
[----:B------:R-:W-:Y:S01]  /*7cb80*/  STL.64 [R1+0xa70], R4 ;  /* 0x000a700401007387 */ /* 0x000fe20000100a00 */
[----:B------:R0:W-:Y:S03]  /*7cb90*/  STL.64 [R1+0xa78], R6 ;  /* 0x000a780601007387 */ /* 0x0001e60000100a00 */
[----:B0-----:R-:W2:Y:S01]  /*7cba0*/  LDL.LU.64 R6, [R1+0xbc18] ;  /* 0x00bc180001067983 */ /* 0x001ea20000300a00 */
[----:B------:R-:W2:Y:S02]  /*7cbb0*/  LDL.LU.64 R4, [R1+0xbc10] ;  /* 0x00bc100001047983 */ /* 0x000ea40000300a00 */
[C---:B--2---:R-:W-:Y:S01]  /*7cbc0*/  HMMA.16816.F32 R16, R20.reuse, R18, R4 ;  /* 0x000000121410723c */ /* 0x044fe20000001804 */
[----:B------:R-:W2:Y:S01]  /*7cbd0*/  LDL.LU.64 R6, [R1+0xbc08] ;  /* 0x00bc080001067983 */ /* 0x000ea20000300a00 */
[----:B------:R-:W2:Y:S11]  /*7cbe0*/  LDL.LU.64 R4, [R1+0xbc00] ;  /* 0x00bc000001047983 */ /* 0x000eb60000300a00 */
[----:B------:R-:W-:Y:S10]  /*7cbf0*/  @!UPT UIADD3 URZ, URZ, URZ, URZ ;  /* 0x0000003f3f3ff290 */ /* 0x000ff4000fffe03f */
[----:B------:R-:W-:Y:S01]  /*7cc00*/  STL.64 [R1+0xa60], R16 ;  /* 0x000a601001007387 */ /* 0x000fe20000100a00 */
[----:B------:R3:W-:Y:S02]  /*7cc10*/  STL.64 [R1+0xa68], R18 ;  /* 0x000a681201007387 */ /* 0x0007e40000100a00 */
[----:B---3--:R-:W-:Y:S01]  /*7cc20*/  HMMA.16816.F32 R16, R20, R26, R12 ;  /* 0x0000001a1410723c */ /* 0x008fe2000000180c */
[----:B------:R-:W3:Y:S11]  /*7cc30*/  LDL.LU R12, [R1+0x9b0] ;  /* 0x0009b000010c7983 */ /* 0x000ef60000300800 */
[----:B------:R-:W-:Y:S11]  /*7cc40*/  @!UPT UIADD3 URZ, URZ, URZ, URZ ;  /* 0x0000003f3f3ff290 */ /* 0x000ff6000fffe03f */
[----:B------:R-:W-:Y:S01]  /*7cc50*/  STL.64 [R1+0xa50], R16 ;  /* 0x000a501001007387 */ /* 0x000fe20000100a00 */
[----:B------:R-:W-:Y:S02]  /*7cc60*/  STL.64 [R1+0xa58], R18 ;  /* 0x000a581201007387 */ /* 0x000fe40000100a00 */
[----:B------:R-:W3:Y:S02]  /*7cc70*/  LDL.LU R13, [R1+0x9b4] ;  /* 0x0009b400010d7983 */ /* 0x000ee40000300800 */
[----:B------:R-:W2:Y:S01]  /*7cc80*/  LDL.LU R14, [R1+0x9b8] ;  /* 0x0009b800010e7983 */ /* 0x000ea20000300800 */
[----:B------:R-:W2:Y:S04]  /*7cc90*/  LDL.LU R15, [R1+0x9bc] ;  /* 0x0009bc00010f7983 */ /* 0x000ea80000300800 */
[----:B--2---:R0:W-:Y:S01]  /*7cca0*/  STL.64 [R1+0xbb48], R14 ;  /* 0x00bb480e01007387 */ /* 0x0041e20000100a00 */
[----:B---3--:R-:W-:Y:S03]  /*7ccb0*/  STL.64 [R1+0xbb40], R12 ;  /* 0x00bb400c01007387 */ /* 0x008fe60000100a00 */
[----:B0-----:R-:W2:Y:S04]  /*7ccc0*/  LDL.64 R14, [R1+0x78] ;  /* 0x00007800010e7983 */ /* 0x001ea80000100a00 */
[----:B--2---:R0:W-:Y:S02]  /*7ccd0*/  STL.64 [R1+0xbb58], R14 ;  /* 0x00bb580e01007387 */ /* 0x0041e40000100a00 */
[----:B0-----:R-:W-:-:S02]  /*7cce0*/  IMAD.MOV.U32 R14, RZ, RZ, R9 ;  /* 0x000000ffff0e7224 */ /* 0x001fc400078e0009 */
[----:B------:R-:W-:Y:S01]  /*7ccf0*/  IMAD.MOV.U32 R15, RZ, RZ, R0 ;  /* 0x000000ffff0f7224 */ /* 0x000fe200078e0000 */
[----:B------:R-:W2:Y:S01]  /*7cd00*/  LDL.LU R9, [R1+0xbbf8] ;  /* 0x00bbf80001097983 */ /* 0x000ea20000300800 */
[----:B------:R-:W3:Y:S02]  /*7cd10*/  LDL.LU R0, [R1+0xbbf4] ;  /* 0x00bbf40001007983 */ /* 0x000ee40000300800 */
[----:B------:R-:W2:Y:S02]  /*7cd20*/  LDL.LU R16, [R1+0x9e0] ;  /* 0x0009e00001107983 */ /* 0x000ea40000300800 */
[----:B------:R-:W2:Y:S01]  /*7cd30*/  LDL.LU R17, [R1+0x9e4] ;  /* 0x0009e40001117983 */ /* 0x000ea20000300800 */
[----:B------:R-:W2:Y:S01]  /*7cd40*/  LDL.LU R18, [R1+0x9e8] ;  /* 0x0009e80001127983 */ /* 0x000ea20000300800 */
[----:B------:R-:W2:Y:S03]  /*7cd50*/  LDL.LU R19, [R1+0x9ec] ;  /* 0x0009ec0001137983 */ /* 0x000ea60000300800 */
[----:B--2---:R-:W-:Y:S01]  /*7cd60*/  STL.64 [R1+0xbb88], R18 ;  /* 0x00bb881201007387 */ /* 0x004fe20000100a00 */
[----:B------:R0:W-:Y:S03]  /*7cd70*/  STL.64 [R1+0xbb80], R16 ;  /* 0x00bb801001007387 */ /* 0x0001e60000100a00 */
[----:B0-----:R-:W2:Y:S01]  /*7cd80*/  LDL.LU R16, [R1+0x9f0] ;  /* 0x0009f00001107983 */ /* 0x001ea20000300800 */
[----:B------:R-:W2:Y:S02]  /*7cd90*/  LDL.LU R17, [R1+0x9f4] ;  /* 0x0009f40001117983 */ /* 0x000ea40000300800 */
[----:B------:R-:W2:Y:S02]  /*7cda0*/  LDL.LU R18, [R1+0x9f8] ;  /* 0x0009f80001127983 */ /* 0x000ea40000300800 */
[----:B------:R-:W2:Y:S02]  /*7cdb0*/  LDL.LU R19, [R1+0x9fc] ;  /* 0x0009fc0001137983 */ /* 0x000ea40000300800 */
[----:B--2---:R0:W-:Y:S01]  /*7cdc0*/  STL.64 [R1+0xbb98], R18 ;  /* 0x00bb981201007387 */ /* 0x0041e20000100a00 */
[----:B------:R-:W-:Y:S02]  /*7cdd0*/  STL.64 [R1+0xbb90], R16 ;  /* 0x00bb901001007387 */ /* 0x000fe40000100a00 */
[----:B0-----:R-:W-:-:S02]  /*7cde0*/  IMAD.MOV.U32 R18, RZ, RZ, R28 ;  /* 0x000000ffff127224 */ /* 0x001fc400078e001c */
[----:B------:R-:W-:Y:S01]  /*7cdf0*/  IMAD.MOV.U32 R19, RZ, RZ, R29 ;  /* 0x000000ffff137224 */ /* 0x000fe200078e001d */
[----:B------:R-:W2:Y:S04]  /*7ce00*/  LDL.LU R28, [R1+0xbbf0] ;  /* 0x00bbf000011c7983 */ /* 0x000ea80000300800 */
[----:B------:R0:W-:Y:S02]  /*7ce10*/  STL.64 [R1+0xbba8], R18 ;  /* 0x00bba81201007387 */ /* 0x0001e40000100a00 */
[----:B0-----:R-:W-:Y:S02]  /*7ce20*/  IMAD.MOV.U32 R18, RZ, RZ, R7 ;  /* 0x000000ffff127224 */ /* 0x001fe400078e0007 */
[----:B------:R-:W-:-:S05]  /*7ce30*/  IMAD.MOV.U32 R19, RZ, RZ, R6 ;  /* 0x000000ffff137224 */ /* 0x000fca00078e0006 */
[----:B------:R-:W-:Y:S01]  /*7ce40*/  STL.64 [R1+0xbbc0], R18 ;  /* 0x00bbc01201007387 */ /* 0x000fe20000100a00 */
[----:B------:R0:W-:Y:S03]  /*7ce50*/  STL.64 [R1+0xbb70], R14 ;  /* 0x00bb700e01007387 */ /* 0x0001e60000100a00 */
[----:B0-----:R-:W2:Y:S01]  /*7ce60*/  LDL.64 R14, [R1+0x98] ;  /* 0x00009800010e7983 */ /* 0x001ea20000100a00 */
[----:B------:R-:W-:Y:S02]  /*7ce70*/  IMAD.MOV.U32 R18, RZ, RZ, R5 ;  /* 0x000000ffff127224 */ /* 0x000fe400078e0005 */
[----:B------:R-:W-:Y:S01]  /*7ce80*/  IMAD.MOV.U32 R19, RZ, RZ, R4 ;  /* 0x000000ffff137224 */ /* 0x000fe200078e0004 */
[----:B--2---:R0:W-:Y:S01]  /*7ce90*/  STL.64 [R1+0xbba0], R14 ;  /* 0x00bba00e01007387 */ /* 0x0041e20000100a00 */
[----:B------:R-:W2:Y:S02]  /*7cea0*/  LDL.LU R12, [R1+0xa00] ;  /* 0x000a0000010c7983 */ /* 0x000ea40000300800 */
[----:B------:R-:W2:Y:S01]  /*7ceb0*/  LDL.LU R13, [R1+0xa04] ;  /* 0x000a0400010d7983 */ /* 0x000ea20000300800 */
[----:B0-----:R-:W2:Y:S01]  /*7cec0*/  LDL.LU R14, [R1+0xa08] ;  /* 0x000a0800010e7983 */ /* 0x001ea20000300800 */
[----:B------:R-:W2:Y:S02]  /*7ced0*/  LDL.LU R15, [R1+0xa0c] ;  /* 0x000a0c00010f7983 */ /* 0x000ea40000300800 */
[----:B------:R-:W4:Y:S02]  /*7cee0*/  LDL.LU R4, [R1+0xa40] ;  /* 0x000a400001047983 */ /* 0x000f240000300800 */
[----:B------:R-:W4:Y:S01]  /*7cef0*/  LDL.LU R5, [R1+0xa44] ;  /* 0x000a440001057983 */ /* 0x000f220000300800 */
[----:B------:R-:W4:Y:S01]  /*7cf00*/  LDL.LU R6, [R1+0xa48] ;  /* 0x000a480001067983 */ /* 0x000f220000300800 */
[----:B------:R-:W4:Y:S02]  /*7cf10*/  LDL.LU R7, [R1+0xa4c] ;  /* 0x000a4c0001077983 */ /* 0x000f240000300800 */
[----:B------:R0:W-:Y:S02]  /*7cf20*/  STL.64 [R1+0xbbd8], R18 ;  /* 0x00bbd81201007387 */ /* 0x0001e40000100a00 */
[----:B------:R-:W3:Y:S01]  /*7cf30*/  LDL.LU R16, [R1+0xa30] ;  /* 0x000a300001107983 */ /* 0x000ee20000300800 */
[----:B------:R-:W3:Y:S04]  /*7cf40*/  LDL.LU R17, [R1+0xa34] ;  /* 0x000a340001117983 */ /* 0x000ee80000300800 */
[----:B0-----:R-:W3:Y:S01]  /*7cf50*/  LDL.LU R18, [R1+0xa38] ;  /* 0x000a380001127983 */ /* 0x001ee20000300800 */
[----:B------:R-:W3:Y:S03]  /*7cf60*/  LDL.LU R19, [R1+0xa3c] ;  /* 0x000a3c0001137983 */ /* 0x000ee60000300800 */
[----:B--2---:R-:W-:Y:S01]  /*7cf70*/  STL.64 [R1+0xbbb8], R14 ;  /* 0x00bbb80e01007387 */ /* 0x004fe20000100a00 */
[----:B------:R0:W-:Y:S03]  /*7cf80*/  STL.64 [R1+0xbbb0], R12 ;  /* 0x00bbb00c01007387 */ /* 0x0001e60000100a00 */
[----:B0-----:R-:W2:Y:S01]  /*7cf90*/  LDL.LU R12, [R1+0xa10] ;  /* 0x000a1000010c7983 */ /* 0x001ea20000300800 */
[----:B------:R-:W2:Y:S02]  /*7cfa0*/  LDL.LU R13, [R1+0xa14] ;  /* 0x000a1400010d7983 */ /* 0x000ea40000300800 */
[----:B------:R-:W2:Y:S02]  /*7cfb0*/  LDL.LU R14, [R1+0xa18] ;  /* 0x000a1800010e7983 */ /* 0x000ea40000300800 */
[----:B------:R-:W2:Y:S01]  /*7cfc0*/  LDL.LU R15, [R1+0xa1c] ;  /* 0x000a1c00010f7983 */ /* 0x000ea20000300800 */
[----:B----4-:R-:W-:Y:S01]  /*7cfd0*/  HMMA.16816.F32 R4, R20, R10, R4 ;  /* 0x0000000a1404723c */ /* 0x010fe20000001804 */
[----:B--2---:R-:W-:Y:S01]  /*7cfe0*/  STL.64 [R1+0xbbd0], R14 ;  /* 0x00bbd00e01007387 */ /* 0x004fe20000100a00 */
[----:B------:R0:W-:Y:S03]  /*7cff0*/  STL.64 [R1+0xbbc8], R12 ;  /* 0x00bbc80c01007387 */ /* 0x0001e60000100a00 */
[----:B0-----:R-:W2:Y:S01]  /*7d000*/  LDL.LU R12, [R1+0xa20] ;  /* 0x000a2000010c7983 */ /* 0x001ea20000300800 */
[----:B------:R-:W2:Y:S02]  /*7d010*/  LDL.LU R13, [R1+0xa24] ;  /* 0x000a2400010d7983 */ /* 0x000ea40000300800 */
[----:B------:R-:W2:Y:S02]  /*7d020*/  LDL.LU R14, [R1+0xa28] ;  /* 0x000a2800010e7983 */ /* 0x000ea40000300800 */
[----:B------:R-:W2:Y:S01]  /*7d030*/  LDL.LU R15, [R1+0xa2c] ;  /* 0x000a2c00010f7983 */ /* 0x000ea20000300800 */
[----:B------:R0:W-:Y:S02]  /*7d040*/  STL.64 [R1+0xbae0], R26 ;  /* 0x00bae01a01007387 */ /* 0x0001e40000100a00 */
[----:B0-----:R-:W-:-:S02]  /*7d050*/  IMAD.MOV.U32 R26, RZ, RZ, R25 ;  /* 0x000000ffff1a7224 */ /* 0x001fc400078e0019 */
[----:B------:R-:W-:-:S05]  /*7d060*/  IMAD.MOV.U32 R27, RZ, RZ, R24 ;  /* 0x000000ffff1b7224 */ /* 0x000fca00078e0018 */
[----:B------:R0:W-:Y:S01]  /*7d070*/  STL.64 [R1+0xbb50], R26 ;  /* 0x00bb501a01007387 */ /* 0x0001e20000100a00 */
[----:B------:R-:W4:Y:S02]  /*7d080*/  LDL.LU R24, [R1+0x9c0] ;  /* 0x0009c00001187983 */ /* 0x000f240000300800 */
[----:B------:R-:W4:Y:S01]  /*7d090*/  LDL.LU R25, [R1+0x9c4] ;  /* 0x0009c40001197983 */ /* 0x000f220000300800 */
[----:B0-----:R-:W2:Y:S01]  /*7d0a0*/  LDL.LU R26, [R1+0x9c8] ;  /* 0x0009c800011a7983 */ /* 0x001ea20000300800 */
[----:B------:R-:W2:Y:S03]  /*7d0b0*/  LDL.LU R27, [R1+0x9cc] ;  /* 0x0009cc00011b7983 */ /* 0x000ea60000300800 */
[----:B--2---:R-:W-:Y:S01]  /*7d0c0*/  STL.64 [R1+0xbb68], R26 ;  /* 0x00bb681a01007387 */ /* 0x004fe20000100a00 */
[----:B----4-:R0:W-:Y:S03]  /*7d0d0*/  STL.64 [R1+0xbb60], R24 ;  /* 0x00bb601801007387 */ /* 0x0101e60000100a00 */
[----:B0-----:R-:W2:Y:S01]  /*7d0e0*/  LDL.LU R24, [R1+0x9d0] ;  /* 0x0009d00001187983 */ /* 0x001ea20000300800 */
[----:B------:R-:W2:Y:S02]  /*7d0f0*/  LDL.LU R25, [R1+0x9d4] ;  /* 0x0009d40001197983 */ /* 0x000ea40000300800 */
[----:B------:R-:W2:Y:S02]  /*7d100*/  LDL.LU R26, [R1+0x9d8] ;  /* 0x0009d800011a7983 */ /* 0x000ea40000300800 */
[----:B------:R-:W2:Y:S01]  /*7d110*/  LDL.LU R27, [R1+0x9dc] ;  /* 0x0009dc00011b7983 */ /* 0x000ea20000300800 */
[----:B------:R-:W-:Y:S01]  /*7d120*/  STL.64 [R1+0xa40], R4 ;  /* 0x000a400401007387 */ /* 0x000fe20000100a00 */
[----:B------:R0:W-:Y:S03]  /*7d130*/  STL.64 [R1+0xa48], R6 ;  /* 0x000a480601007387 */ /* 0x0001e60000100a00 */
[----:B0-----:R-:W3:Y:S01]  /*7d140*/  LDL.LU.64 R6, [R1+0xbbe8] ;  /* 0x00bbe80001067983 */ /* 0x001ee20000300a00 */
[----:B------:R-:W4:Y:S02]  /*7d150*/  LDL.LU R5, [R1+0xbbe0] ;  /* 0x00bbe00001057983 */ /* 0x000f240000300800 */
[----:B------:R-:W-:Y:S02]  /*7d160*/  STL.64 [R1+0xbad8], R10 ;  /* 0x00bad80a01007387 */ /* 0x000fe40000100a00 */
[----:B------:R-:W-:Y:S01]  /*7d170*/  STL.64 [R1+0xbad0], R8 ;  /* 0x00bad00801007387 */ /* 0x000fe20000100a00 */
[C---:B---3--:R-:W-:Y:S11]  /*7d180*/  HMMA.16816.F32 R16, R20.reuse, R6, R16 ;  /* 0x000000061410723c */ /* 0x048ff60000001810 */
[----:B------:R-:W-:Y:S11]  /*7d190*/  @!UPT UIADD3 URZ, URZ, URZ, URZ ;  /* 0x0000003f3f3ff290 */ /* 0x000ff6000fffe03f */
[----:B------:R-:W-:Y:S01]  /*7d1a0*/  @!UPT UIADD3 URZ, URZ, URZ, URZ ;  /* 0x0000003f3f3ff290 */ /* 0x000fe2000fffe03f */
[----:B------:R-:W-:Y:S01]  /*7d1b0*/  STL.64 [R1+0xa30], R16 ;  /* 0x000a301001007387 */ /* 0x000fe20000100a00 */
[----:B------:R0:W-:Y:S03]  /*7d1c0*/  STL.64 [R1+0xa38], R18 ;  /* 0x000a381201007387 */ /* 0x0001e60000100a00 */
[----:B0-----:R-:W3:Y:S01]  /*7d1d0*/  LDL.LU.64 R18, [R1+0xbbd8] ;  /* 0x00bbd80001127983 */ /* 0x001ee20000300a00 */
[----:B------:R-:W-:Y:S02]  /*7d1e0*/  STL.64 [R1+0xbb00], R6 ;  /* 0x00bb000601007387 */ /* 0x000fe40000100a00 */
[----:B----4-:R0:W-:Y:S02]  /*7d1f0*/  STL [R1+0xbaf8], R5 ;  /* 0x00baf80501007387 */ /* 0x0101e40000100800 */
[----:B------:R-:W4:Y:S01]  /*7d200*/  LDL.LU R4, [R1+0x9a0] ;  /* 0x0009a00001047983 */ /* 0x000f220000300800 */
[----:B0-----:R-:W4:Y:S01]  /*7d210*/  LDL.LU R5, [R1+0x9a4] ;  /* 0x0009a40001057983 */ /* 0x001f220000300800 */
[----:B------:R-:W4:Y:S02]  /*7d220*/  LDL.LU R6, [R1+0x9a8] ;  /* 0x0009a80001067983 */ /* 0x000f240000300800 */
[----:B------:R-:W4:Y:S01]  /*7d230*/  LDL.LU R7, [R1+0x9ac] ;  /* 0x0009ac0001077983 */ /* 0x000f220000300800 */
        /* <DEDUP_REMOVED lines=14> */
[----:B---3--:R-:W-:Y:S02]  /*7d320*/  HMMA.16816.F32 R16, R20, R18, R12 ;  /* 0x000000121410723c */ /* 0x008fe4000000180c */
[----:B------:R-:W3:Y:S11]  /*7d330*/  LDL.LU.64 R14, [R1+0xbba0] ;  /* 0x00bba000010e7983 */ /* 0x000ef60000300a00 */
[----:B------:R-:W-:Y:S10]  /*7d340*/  @!UPT UIADD3 URZ, URZ, URZ, URZ ;  /* 0x0000003f3f3ff290 */ /* 0x000ff4000fffe03f */
[----:B------:R-:W-:Y:S01]  /*7d350*/  STL.64 [R1+0xa10], R16 ;  /* 0x000a101001007387 */ /* 0x000fe20000100a00 */
[----:B------:R0:W-:Y:S03]  /*7d360*/  STL.64 [R1+0xa18], R18 ;  /* 0x000a181201007387 */ /* 0x0001e60000100a00 */
[----:B0-----:R-:W2:Y:S01]  /*7d370*/  LDL.LU.64 R18, [R1+0xbb98] ;  /* 0x00bb980001127983 */ /* 0x001ea20000300a00 */
[----:B------:R-:W2:Y:S02]  /*7d380*/  LDL.LU.64 R16, [R1+0xbb90] ;  /* 0x00bb900001107983 */ /* 0x000ea40000300a00 */
[----:B------:R-:W-:Y:S02]  /*7d390*/  IMAD.MOV.U32 R10, RZ, RZ, R3 ;  /* 0x000000ffff0a7224 */ /* 0x000fe400078e0003 */
[----:B------:R-:W-:-:S07]  /*7d3a0*/  IMAD.MOV.U32 R11, RZ, RZ, R2 ;  /* 0x000000ffff0b7224 */ /* 0x000fce00078e0002 */
[C---:B--2---:R-:W-:Y:S01]  /*7d3b0*/  HMMA.16816.F32 R8, R20.reuse, R10, R16 ;  /* 0x0000000a1408723c */ /* 0x044fe20000001810 */
[----:B------:R-:W3:Y:S01]  /*7d3c0*/  LDL.LU.64 R18, [R1+0xbb88] ;  /* 0x00bb880001127983 */ /* 0x000ee20000300a00 */
[----:B------:R-:W3:Y:S11]  /*7d3d0*/  LDL.LU.64 R16, [R1+0xbb80] ;  /* 0x00bb800001107983 */ /* 0x000ef60000300a00 */
[----:B------:R-:W-:Y:S10]  /*7d3e0*/  @!UPT UIADD3 URZ, URZ, URZ, URZ ;  /* 0x0000003f3f3ff290 */ /* 0x000ff4000fffe03f */
[----:B------:R0:W-:Y:S01]  /*7d3f0*/  STL.64 [R1+0xa00], R8 ;  /* 0x000a000801007387 */ /* 0x0001e20000100a00 */
[----:B------:R1:W-:Y:S03]  /*7d400*/  STL.64 [R1+0xa08], R10 ;  /* 0x000a080a01007387 */ /* 0x0003e60000100a00 */
        /* <DEDUP_REMOVED lines=9> */
[----:B0-----:R-:W-:Y:S01]  /*7d4a0*/  IMAD.MOV.U32 R17, RZ, RZ, R14 ;  /* 0x000000ffff117224 */ /* 0x001fe200078e000e */
[----:B-1----:R-:W2:Y:S01]  /*7d4b0*/  LDL.LU.64 R18, [R1+0xbb78] ;  /* 0x00bb780001127983 */ /* 0x002ea20000300a00 */
[----:B------:R-:W-:Y:S02]  /*7d4c0*/  IMAD.MOV.U32 R16, RZ, RZ, R15 ;  /* 0x000000ffff107224 */ /* 0x000fe400078e000f */
[----:B------:R-:W3:Y:S03]  /*7d4d0*/  LDL.LU.64 R14, [R1+0xbb70] ;  /* 0x00bb7000010e7983 */ /* 0x000ee60000300a00 */
[----:B------:R-:W-:Y:S01]  /*7d4e0*/  STL [R1+0xba8c], R16 ;  /* 0x00ba8c1001007387 */ /* 0x000fe20000100800 */
[----:B------:R-:W-:Y:S01]  /*7d4f0*/  STL [R1+0xba88], R17 ;  /* 0x00ba881101007387 */ /* 0x000fe20000100800 */
        /* <DEDUP_REMOVED lines=15> */
[----:B------:R-:W3:Y:S02]  /*7d5f0*/  LDL.LU.64 R12, [R1+0xbb40] ;  /* 0x00bb4000010c7983 */ /* 0x000ee40000300a00 */
[----:B------:R-:W-:Y:S01]  /*7d600*/  STL [R1+0xba94], R17 ;  /* 0x00ba941101007387 */ /* 0x000fe20000100800 */
[----:B------:R-:W-:Y:S01]  /*7d610*/  STL [R1+0xba90], R16 ;  /* 0x00ba901001007387 */ /* 0x000fe20000100800 */
[C---:B---3--:R-:W-:Y:S03]  /*7d620*/  HMMA.16816.F32 R24, R20.reuse, R26, R12 ;  /* 0x0000001a1418723c */ /* 0x048fe6000000180c */
[----:B------:R-:W4:Y:S11]  /*7d630*/  LDL.LU.64 R14, [R1+0xbb38] ;  /* 0x00bb3800010e7983 */ /* 0x000f360000300a00 */
[----:B------:R-:W-:Y:S09]  /*7d640*/  @!UPT UIADD3 URZ, URZ, URZ, URZ ;  /* 0x0000003f3f3ff290 */ /* 0x000ff2000fffe03f */
[----:B------:R-:W-:Y:S01]  /*7d650*/  STL.64 [R1+0x9c0], R24 ;  /* 0x0009c01801007387 */ /* 0x000fe20000100a00 */
[----:B------:R0:W-:Y:S03]  /*7d660*/  STL.64 [R1+0x9c8], R26 ;  /* 0x0009c81a01007387 */ /* 0x0001e60000100a00 */
[----:B0-----:R-:W3:Y:S01]  /*7d670*/  LDL.LU.64 R26, [R1+0x8] ;  /* 0x00000800011a7983 */ /* 0x001ee20000300a00 */
[C---:B----4-:R-:W-:Y:S01]  /*7d680*/  HMMA.16816.F32 R4, R20.reuse, R14, R4 ;  /* 0x0000000e1404723c */ /* 0x050fe20000001804 */
[----:B------:R-:W-:Y:S02]  /*7d690*/  IMAD.MOV.U32 R17, RZ, RZ, R14 ;  /* 0x000000ffff117224 */ /* 0x000fe400078e000e */
[----:B------:R-:W-:Y:S01]  /*7d6a0*/  IMAD.MOV.U32 R16, RZ, RZ, R15 ;  /* 0x000000ffff107224 */ /* 0x000fe200078e000f */
[----:B---3--:R0:W-:Y:S11]  /*7d6b0*/  STL.64 [R1+0xbb08], R26 ;  /* 0x00bb081a01007387 */ /* 0x0081f60000100a00 */
[----:B------:R-:W-:Y:S08]  /*7d6c0*/  @!UPT UIADD3 URZ, URZ, URZ, URZ ;  /* 0x0000003f3f3ff290 */ /* 0x000ff0000fffe03f */
[----:B------:R-:W-:Y:S02]  /*7d6d0*/  STL.64 [R1+0x9b0], R4 ;  /* 0x0009b00401007387 */ /* 0x000fe40000100a00 */
[----:B------:R-:W-:Y:S02]  /*7d6e0*/  STL.64 [R1+0x9b8], R6 ;  /* 0x0009b80601007387 */ /* 0x000fe40000100a00 */
[----:B------:R-:W3:Y:S01]  /*7d6f0*/  LDL.LU.64 R14, [R1+0xbb30] ;  /* 0x00bb3000010e7983 */ /* 0x000ee20000300a00 */
[----:B------:R-:W3:Y:S01]  /*7d700*/  LDL.LU.64 R12, [R1+0xbb28] ;  /* 0x00bb2800010c7983 */ /* 0x000ee20000300a00 */
[----:B------:R-:W4:Y:S02]  /*7d710*/  LDL.LU R24, [R1+0x280] ;  /* 0x0002800001187983 */ /* 0x000f240000300800 */
[----:B------:R-:W4:Y:S01]  /*7d720*/  LDL.LU R25, [R1+0x284] ;  /* 0x0002840001197983 */ /* 0x000f220000300800 */
[----:B0-----:R-:W3:Y:S01]  /*7d730*/  LDL.LU R26, [R1+0x288] ;  /* 0x00028800011a7983 */ /* 0x001ee20000300800 */
[----:B------:R-:W3:Y:S01]  /*7d740*/  LDL.LU R27, [R1+0x28c] ;  /* 0x00028c00011b7983 */ /* 0x000ee20000300800 */
[----:B--2---:R-:W-:Y:S02]  /*7d750*/  HMMA.16816.F32 R20, R20, R18, R8 ;  /* 0x000000121414723c */ /* 0x004fe40000001808 */
[----:B---3--:R0:W-:Y:S01]  /*7d760*/  STL.64 [R1+0xbb18], R26 ;  /* 0x00bb181a01007387 */ /* 0x0081e20000100a00 */
[----:B----4-:R-:W-:Y:S03]  /*7d770*/  STL.64 [R1+0xbb10], R24 ;  /* 0x00bb101801007387 */ /* 0x010fe60000100a00 */
[----:B0-----:R-:W2:Y:S01]  /*7d780*/  LDL.LU.64 R26, [R1+0x28] ;  /* 0x00002800011a7983 */ /* 0x001ea20000300a00 */
[----:B------:R-:W3:Y:S03]  /*7d790*/  LDL.LU.64 R6, [R1+0x18] ;  /* 0x0000180001067983 */ /* 0x000ee60000300a00 */
[----:B---3--:R0:W-:Y:S01]  /*7d7a0*/  STL.64 [R1+0xbb20], R6 ;  /* 0x00bb200601007387 */ /* 0x0081e20000100a00 */
[----:B------:R-:W2:Y:S02]  /*7d7b0*/  LDL.LU R4, [R1+0x290] ;  /* 0x0002900001047983 */ /* 0x000ea40000300800 */
[----:B------:R-:W2:Y:S01]  /*7d7c0*/  LDL.LU R5, [R1+0x294] ;  /* 0x0002940001057983 */ /* 0x000ea20000300800 */
[----:B0-----:R-:W2:Y:S01]  /*7d7d0*/  LDL.LU R6, [R1+0x298] ;  /* 0x0002980001067983 */ /* 0x001ea20000300800 */
[----:B------:R-:W2:Y:S02]  /*7d7e0*/  LDL.LU R7, [R1+0x29c] ;  /* 0x00029c0001077983 */ /* 0x000ea40000300800 */
[----:B------:R-:W-:Y:S02]  /*7d7f0*/  STL [R1+0xba98], R17 ;  /* 0x00ba981101007387 */ /* 0x000fe40000100800 */
[----:B------:R-:W3:Y:S04]  /*7d800*/  LDL.LU R8, [R1+0x260] ;  /* 0x0002600001087983 */ /* 0x000ee80000300800 */
[----:B------:R-:W-:Y:S01]  /*7d810*/  STL.64 [R1+0x310], R20 ;  /* 0x0003101401007387 */ /* 0x000fe20000100a00 */
[----:B------:R-:W-:Y:S02]  /*7d820*/  STL.64 [R1+0x318], R22 ;  /* 0x0003181601007387 */ /* 0x000fe40000100a00 */
        /* <DEDUP_REMOVED lines=8> */
[----:B------:R-:W3:Y:S01]  /*7d8b0*/  LDL.LU R11, [R1+0x27c] ;  /* 0x00027c00010b7983 */ /* 0x000ee20000300800 */
[----:B------:R-:W4:Y:S04]  /*7d8c0*/  LDL.64 R22, [R1+0xc8] ;  /* 0x0000c80001167983 */ /* 0x000f280000100a00 */
[----:B----4-:R0:W-:Y:S04]  /*7d8d0*/  STL.64 [R1+0xbaa0], R22 ;  /* 0x00baa01601007387 */ /* 0x0101e80000100a00 */
[----:B0-----:R-:W4:Y:S01]  /*7d8e0*/  LDL.LU.64 R22, [R1+0x38] ;  /* 0x0000380001167983 */ /* 0x001f220000300a00 */
[----:B--2---:R-:W-:Y:S03]  /*7d8f0*/  HMMA.16816.F32 R4, R12, R26, R4 ;  /* 0x0000001a0c04723c */ /* 0x004fe60000001804 */
[----:B----4-:R0:W-:Y:S01]  /*7d900*/  STL.64 [R1+0xbab8], R22 ;  /* 0x00bab81601007387 */ /* 0x0101e20000100a00 */
[----:B------:R-:W2:Y:S02]  /*7d910*/  LDL.LU R20, [R1+0x240] ;  /* 0x0002400001147983 */ /* 0x000ea40000300800 */
[----:B------:R-:W2:Y:S01]  /*7d920*/  LDL.LU R21, [R1+0x244] ;  /* 0x0002440001157983 */ /* 0x000ea20000300800 */
[----:B0-----:R-:W4:Y:S01]  /*7d930*/  LDL.LU R22, [R1+0x248] ;  /* 0x0002480001167983 */ /* 0x001f220000300800 */
[----:B------:R-:W4:Y:S02]  /*7d940*/  LDL.LU R23, [R1+0x24c] ;  /* 0x00024c0001177983 */ /* 0x000f240000300800 */
[----:B------:R-:W-:-:S02]  /*7d950*/  IMAD.MOV.U32 R2, RZ, RZ, R26 ;  /* 0x000000ffff027224 */ /* 0x000fc400078e001a */
[----:B------:R-:W-:Y:S01]  /*7d960*/  IMAD.MOV.U32 R3, RZ, RZ, R27 ;  /* 0x000000ffff037224 */ /* 0x000fe200078e001b */
[----:B----4-:R-:W-:Y:S01]  /*7d970*/  STL.64 [R1+0xbac8], R22 ;  /* 0x00bac81601007387 */ /* 0x010fe20000100a00 */
[----:B--2---:R0:W-:Y:S03]  /*7d980*/  STL.64 [R1+0xbac0], R20 ;  /* 0x00bac01401007387 */ /* 0x0041e60000100a00 */
[----:B0-----:R-:W2:Y:S01]  /*7d990*/  LDL.LU R20, [R1+0x250] ;  /* 0x0002500001147983 */ /* 0x001ea20000300800 */
[----:B------:R-:W2:Y:S02]  /*7d9a0*/  LDL.LU R21, [R1+0x254] ;  /* 0x0002540001157983 */ /* 0x000ea40000300800 */
[----:B------:R-:W2:Y:S02]  /*7d9b0*/  LDL.LU R22, [R1+0x258] ;  /* 0x0002580001167983 */ /* 0x000ea40000300800 */
[----:B------:R-:W2:Y:S01]  /*7d9c0*/  LDL.LU R23, [R1+0x25c] ;  /* 0x00025c0001177983 */ /* 0x000ea20000300800 */
[----:B------:R-:W-:Y:S01]  /*7d9d0*/  STL.64 [R1+0xb9d8], R18 ;  /* 0x00b9d81201007387 */ /* 0x000fe20000100a00 */
[----:B------:R-:W-:Y:S02]  /*7d9e0*/  STL.64 [R1+0x290], R4 ;  /* 0x0002900401007387 */ /* 0x000fe40000100a00 */
[----:B------:R0:W-:Y:S02]  /*7d9f0*/  STL.64 [R1+0x298], R6 ;  /* 0x0002980601007387 */ /* 0x0001e40000100a00 */
[----:B0-----:R-:W4:Y:S01]  /*7da00*/  LDL.LU.64 R6, [R1+0xbb20] ;  /* 0x00bb200001067983 */ /* 0x001f220000300a00 */
        /* <DEDUP_REMOVED lines=10> */
[----:B------:R-:W4:Y:S01]  /*7dab0*/  LDL.LU.64 R6, [R1+0xbb00] ;  /* 0x00bb000001067983 */ /* 0x000f220000300a00 */
[----:B------:R-:W2:Y:S01]  /*7dac0*/  LDL.LU R5, [R1+0xbaf8] ;  /* 0x00baf80001057983 */ /* 0x000ea20000300800 */
        /* <DEDUP_REMOVED lines=9> */
[----:B------:R-:W-:Y:S01]  /*7db60*/  STL.64 [R1+0xbab0], R18 ;  /* 0x00bab01201007387 */ /* 0x000fe20000100a00 */
[----:B------:R0:W-:Y:S04]  /*7db70*/  STL.64 [R1+0xbaa8], R16 ;  /* 0x00baa81001007387 */ /* 0x0001e80000100a00 */
        /* <DEDUP_REMOVED lines=16> */
[----:B0-----:R-:W4:Y:S01]  /*7dc80*/  LDL.LU.64 R22, [R1+0xbac8] ;  /* 0x00bac80001167983 */ /* 0x001f220000300a00 */
[----:B------:R-:W4:Y:S02]  /*7dc90*/  LDL.LU.64 R20, [R1+0xbac0] ;  /* 0x00bac00001147983 */ /* 0x000f240000300a00 */
[----:B------:R-:W-:Y:S02]  /*7dca0*/  STL.64 [R1+0xb960], R10 ;  /* 0x00b9600a01007387 */ /* 0x000fe40000100a00 */
[----:B---3--:R0:W-:Y:S02]  /*7dcb0*/  STL.64 [R1+0xb958], R8 ;  /* 0x00b9580801007387 */ /* 0x0081e40000100a00 */
[----:B0-----:R-:W2:Y:S01]  /*7dcc0*/  LDL.LU R8, [R1+0x220] ;  /* 0x0002200001087983 */ /* 0x001ea20000300800 */
[----:B------:R-:W2:Y:S01]  /*7dcd0*/  LDL.LU R9, [R1+0x224] ;  /* 0x0002240001097983 */ /* 0x000ea20000300800 */
[C---:B----4-:R-:W-:Y:S11]  /*7dce0*/  HMMA.16816.F32 R20, R12.reuse, R6, R20 ;  /* 0x000000060c14723c */ /* 0x050ff60000001814 */
[----:B------:R-:W-:Y:S11]  /*7dcf0*/  @!UPT UIADD3 URZ, URZ, URZ, URZ ;  /* 0x0000003f3f3ff290 */ /* 0x000ff6000fffe03f */
[----:B------:R-:W-:Y:S01]  /*7dd00*/  @!UPT UIADD3 URZ, URZ, URZ, URZ ;  /* 0x0000003f3f3ff290 */ /* 0x000fe2000fffe03f */
[----:B------:R-:W-:Y:S01]  /*7dd10*/  STL.64 [R1+0x240], R20 ;  /* 0x0002401401007387 */ /* 0x000fe20000100a00 */
[----:B------:R0:W-:Y:S03]  /*7dd20*/  STL.64 [R1+0x248], R22 ;  /* 0x0002481601007387 */ /* 0x0001e60000100a00 */
[----:B0-----:R-:W3:Y:S01]  /*7dd30*/  LDL.LU.64 R22, [R1+0xbab8] ;  /* 0x00bab80001167983 */ /* 0x001ee20000300a00 */
[----:B------:R-:W-:Y:S02]  /*7dd40*/  STL.64 [R1+0xb970], R6 ;  /* 0x00b9700601007387 */ /* 0x000fe40000100a00 */
[----:B------:R-:W-:Y:S01]  /*7dd50*/  STL [R1+0xb968], R5 ;  /* 0x00b9680501007387 */ /* 0x000fe20000100800 */
[C---:B---3--:R-:W-:Y:S01]  /*7dd60*/  HMMA.16816.F32 R16, R12.reuse, R22, R16 ;  /* 0x000000160c10723c */ /* 0x048fe20000001810 */
[----:B------:R-:W-:Y:S02]  /*7dd70*/  IMAD.MOV.U32 R25, RZ, RZ, R22 ;  /* 0x000000ffff197224 */ /* 0x000fe400078e0016 */
[----:B------:R-:W-:Y:S11]  /*7dd80*/  IMAD.MOV.U32 R24, RZ, RZ, R23 ;  /* 0x000000ffff187224 */ /* 0x000ff600078e0017 */
[----:B------:R-:W-:Y:S09]  /*7dd90*/  @!UPT UIADD3 URZ, URZ, URZ, URZ ;  /* 0x0000003f3f3ff290 */ /* 0x000ff2000fffe03f */
[----:B------:R-:W-:Y:S01]  /*7dda0*/  STL.64 [R1+0x230], R16 ;  /* 0x0002301001007387 */ /* 0x000fe20000100a00 */
[----:B------:R0:W-:Y:S03]  /*7ddb0*/  STL.64 [R1+0x238], R18 ;  /* 0x0002381201007387 */ /* 0x0001e60000100a00 */
[----:B0-----:R-:W3:Y:S01]  /*7ddc0*/  LDL.LU.64 R18, [R1+0xbab0] ;  /* 0x00bab00001127983 */ /* 0x001ee20000300a00 */
[----:B------:R-:W4:Y:S02]  /*7ddd0*/  LDL.LU.64 R16, [R1+0xbaa8] ;  /* 0x00baa80001107983 */ /* 0x000f240000300a00 */
[----:B------:R-:W2:Y:S02]  /*7dde0*/  LDL.LU.64 R22, [R1+0xbaa0] ;  /* 0x00baa00001167983 */ /* 0x000ea40000300a00 */
[----:B------:R-:W-:Y:S02]  /*7ddf0*/  IMAD.MOV.U32 R10, RZ, RZ, R28 ;  /* 0x000000ffff0a7224 */ /* 0x000fe400078e001c */
[----:B------:R-:W-:Y:S01]  /*7de00*/  IMAD.MOV.U32 R11, RZ, RZ, R0 ;  /* 0x000000ffff0b7224 */ /* 0x000fe200078e0000 */
[----:B------:R-:W-:Y:S01]  /*7de10*/  STL.64 [R1+0xb980], R26 ;  /* 0x00b9801a01007387 */ /* 0x000fe20000100a00 */
[----:B------:R0:W-:Y:S05]  /*7de20*/  STL.64 [R1+0xb978], R24 ;  /* 0x00b9781801007387 */ /* 0x0001ea0000100a00 */
[----:B--2---:R-:W-:Y:S01]  /*7de30*/  HMMA.16816.F32 R8, R12, R22, R8 ;  /* 0x000000160c08723c */ /* 0x004fe20000001808 */
[----:B------:R-:W-:Y:S11]  /*7de40*/  IMAD.MOV.U32 R29, RZ, RZ, R23 ;  /* 0x000000ffff1d7224 */ /* 0x000ff600078e0017 */
[----:B------:R-:W-:Y:S11]  /*7de50*/  @!UPT UIADD3 URZ, URZ, URZ, URZ ;  /* 0x0000003f3f3ff290 */ /* 0x000ff6000fffe03f */
[----:B------:R-:W-:Y:S01]  /*7de60*/  STL.64 [R1+0x220], R8 ;  /* 0x0002200801007387 */ /* 0x000fe20000100a00 */
[----:B------:R-:W2:Y:S02]  /*7de70*/  LDL.LU R20, [R1+0xe0] ;  /* 0x0000e00001147983 */ /* 0x000ea40000300800 */
[----:B------:R-:W2:Y:S02]  /*7de80*/  LDL.LU R21, [R1+0xe4] ;  /* 0x0000e40001157983 */ /* 0x000ea40000300800 */
[----:B------:R-:W2:Y:S01]  /*7de90*/  LDL.LU R22, [R1+0xe8] ;  /* 0x0000e80001167983 */ /* 0x000ea20000300800 */
[----:B------:R-:W2:Y:S01]  /*7dea0*/  LDL.LU R23, [R1+0xec] ;  /* 0x0000ec0001177983 */ /* 0x000ea20000300800 */
[----:B----4-:R-:W-:Y:S02]  /*7deb0*/  IMAD.MOV.U32 R6, RZ, RZ, R17 ;  /* 0x000000ffff067224 */ /* 0x010fe400078e0011 */
[----:B---3--:R-:W-:Y:S01]  /*7dec0*/  IMAD.MOV.U32 R7, RZ, RZ, R19 ;  /* 0x000000ffff077224 */ /* 0x008fe200078e0013 */
[----:B--2---:R1:W-:Y:S01]  /*7ded0*/  STL.64 [R1+0xb990], R22 ;  /* 0x00b9901601007387 */ /* 0x0043e20000100a00 */
[----:B------:R-:W-:Y:S02]  /*7dee0*/  STL.64 [R1+0xb988], R20 ;  /* 0x00b9881401007387 */ /* 0x000fe40000100a00 */
[----:B------:R-:W2:Y:S02]  /*7def0*/  LDL.LU R17, [R1+0xba98] ;  /* 0x00ba980001117983 */ /* 0x000ea40000300800 */
[----:B------:R3:W-:Y:S01]  /*7df00*/  STL.64 [R1+0xb998], R6 ;  /* 0x00b9980601007387 */ /* 0x0007e20000100a00 */
[----:B0-----:R-:W4:Y:S01]  /*7df10*/  LDL.LU R24, [R1+0x100] ;  /* 0x0001000001187983 */ /* 0x001f220000300800 */
[----:B------:R-:W4:Y:S02]  /*7df20*/  LDL.LU R25, [R1+0x104] ;  /* 0x0001040001197983 */ /* 0x000f240000300800 */
[----:B------:R-:W2:Y:S02]  /*7df30*/  LDL.LU R26, [R1+0x108] ;  /* 0x00010800011a7983 */ /* 0x000ea40000300800 */
[----:B------:R-:W2:Y:S02]  /*7df40*/  LDL.LU R27, [R1+0x10c] ;  /* 0x00010c00011b7983 */ /* 0x000ea40000300800 */
[----:B-1----:R-:W-:-:S02]  /*7df50*/  IMAD.MOV.U32 R22, RZ, RZ, R18 ;  /* 0x000000ffff167224 */ /* 0x002fc400078e0012 */
[----:B------:R-:W-:Y:S01]  /*7df60*/  IMAD.MOV.U32 R23, RZ, RZ, R4 ;  /* 0x000000ffff177224 */ /* 0x000fe200078e0004 */
[----:B--2---:R-:W-:Y:S01]  /*7df70*/  STL.64 [R1+0xb9a8], R26 ;  /* 0x00b9a81a01007387 */ /* 0x004fe20000100a00 */
[----:B----4-:R-:W-:Y:S03]  /*7df80*/  STL.64 [R1+0xb9a0], R24 ;  /* 0x00b9a01801007387 */ /* 0x010fe60000100a00 */
[----:B------:R-:W-:Y:S02]  /*7df90*/  STL.64 [R1+0xb9b0], R22 ;  /* 0x00b9b01601007387 */ /* 0x000fe40000100a00 */
[----:B------:R-:W2:Y:S01]  /*7dfa0*/  LDL.LU R4, [R1+0x110] ;  /* 0x0001100001047983 */ /* 0x000ea20000300800 */
[----:B------:R-:W2:Y:S01]  /*7dfb0*/  LDL.LU R5, [R1+0x114] ;  /* 0x0001140001057983 */ /* 0x000ea20000300800 */
[----:B---3--:R-:W3:Y:S02]  /*7dfc0*/  LDL.LU R6, [R1+0x118] ;  /* 0x0001180001067983 */ /* 0x008ee40000300800 */
[----:B------:R-:W3:Y:S02]  /*7dfd0*/  LDL.LU R7, [R1+0x11c] ;  /* 0x00011c0001077983 */ /* 0x000ee40000300800 */
[----:B------:R-:W-:-:S02]  /*7dfe0*/  IMAD.MOV.U32 R18, RZ, RZ, R17 ;  /* 0x000000ffff127224 */ /* 0x000fc400078e0011 */
[----:B------:R-:W-:Y:S01]  /*7dff0*/  IMAD.MOV.U32 R19, RZ, RZ, R16 ;  /* 0x000000ffff137224 */ /* 0x000fe200078e0010 */
[----:B------:R-:W4:Y:S01]  /*7e000*/  LDL.LU R17, [R1+0xba94] ;  /* 0x00ba940001117983 */ /* 0x000f220000300800 */
[----:B------:R-:W4:Y:S03]  /*7e010*/  LDL.LU R16, [R1+0xba90] ;  /* 0x00ba900001107983 */ /* 0x000f260000300800 */
[----:B------:R-:W-:Y:S04]  /*7e020*/  STL.64 [R1+0xb9f0], R18 ;  /* 0x00b9f01201007387 */ /* 0x000fe80000100a00 */
[----:B---3--:R-:W-:Y:S01]  /*7e030*/  STL.64 [R1+0xb9d0], R6 ;  /* 0x00b9d00601007387 */ /* 0x008fe20000100a00 */
[----:B--2---:R0:W-:Y:S03]  /*7e040*/  STL.64 [R1+0xb9c8], R4 ;  /* 0x00b9c80401007387 */ /* 0x0041e60000100a00 */
[----:B0-----:R-:W2:Y:S01]  /*7e050*/  LDL.LU R4, [R1+0x130] ;  /* 0x0001300001047983 */ /* 0x001ea20000300800 */
[----:B------:R-:W2:Y:S02]  /*7e060*/  LDL.LU R5, [R1+0x134] ;  /* 0x0001340001057983 */ /* 0x000ea40000300800 */
[----:B------:R-:W3:Y:S02]  /*7e070*/  LDL.LU R6, [R1+0x138] ;  /* 0x0001380001067983 */ /* 0x000ee40000300800 */
[----:B------:R-:W3:Y:S01]  /*7e080*/  LDL.LU R7, [R1+0x13c] ;  /* 0x00013c0001077983 */ /* 0x000ee20000300800 */
[----:B------:R-:W2:Y:S04]  /*7e090*/  LDL.64 R18, [R1+0x68] ;  /* 0x0000680001127983 */ /* 0x000ea80000100a00 */
[----:B--2---:R4:W-:Y:S01]  /*7e0a0*/  STL.64 [R1+0xba08], R18 ;  /* 0x00ba081201007387 */ /* 0x0049e20000100a00 */
[----:B---3--:R-:W-:Y:S02]  /*7e0b0*/  STL.64 [R1+0xb9e8], R6 ;  /* 0x00b9e80601007387 */ /* 0x008fe40000100a00 */
[----:B------:R0:W-:Y:S02]  /*7e0c0*/  STL.64 [R1+0xb9e0], R4 ;  /* 0x00b9e00401007387 */ /* 0x0001e40000100a00 */
[----:B----4-:R-:W-:-:S02]  /*7e0d0*/  IMAD.MOV.U32 R18, RZ, RZ, R16 ;  /* 0x000000ffff127224 */ /* 0x010fc400078e0010 */
[----:B------:R-:W-:Y:S01]  /*7e0e0*/  IMAD.MOV.U32 R19, RZ, RZ, R17 ;  /* 0x000000ffff137224 */ /* 0x000fe200078e0011 */
[----:B0-----:R-:W2:Y:S01]  /*7e0f0*/  LDL.LU R4, [R1+0x1b0] ;  /* 0x0001b00001047983 */ /* 0x001ea20000300800 */
[----:B------:R-:W2:Y:S02]  /*7e100*/  LDL.LU R5, [R1+0x1b4] ;  /* 0x0001b40001057983 */ /* 0x000ea40000300800 */
[----:B------:R-:W3:Y:S02]  /*7e110*/  LDL.LU R6, [R1+0x1b8] ;  /* 0x0001b80001067983 */ /* 0x000ee40000300800 */
[----:B------:R-:W3:Y:S01]  /*7e120*/  LDL.LU R7, [R1+0x1bc] ;  /* 0x0001bc0001077983 */ /* 0x000ee20000300800 */
[----:B------:R-:W4:Y:S01]  /*7e130*/  LDL.LU R16, [R1+0xba8c] ;  /* 0x00ba8c0001107983 */ /* 0x000f220000300800 */
[----:B------:R-:W2:Y:S02]  /*7e140*/  LDL.LU R17, [R1+0xba88] ;  /* 0x00ba880001117983 */ /* 0x000ea40000300800 */
[----:B------:R0:W-:Y:S02]  /*7e150*/  STL.64 [R1+0xba20], R18 ;  /* 0x00ba201201007387 */ /* 0x0001e40000100a00 */
[----:B0-----:R-:W2:Y:S04]  /*7e160*/  LDL.64 R18, [R1+0x88] ;  /* 0x0000880001127983 */ /* 0x001ea80000100a00 */
[----:B--2---:R0:W-:Y:S01]  /*7e170*/  STL.64 [R1+0xba38], R18 ;  /* 0x00ba381201007387 */ /* 0x0041e20000100a00 */
[----:B---3--:R-:W-:Y:S02]  /*7e180*/  STL.64 [R1+0xba00], R6 ;  /* 0x00ba000601007387 */ /* 0x008fe40000100a00 */
[----:B------:R1:W-:Y:S02]  /*7e190*/  STL.64 [R1+0xb9f8], R4 ;  /* 0x00b9f80401007387 */ /* 0x0003e40000100a00 */
[----:B0-----:R-:W-:-:S02]  /*7e1a0*/  IMAD.MOV.U32 R18, RZ, RZ, R17 ;  /* 0x000000ffff127224 */ /* 0x001fc400078e0011 */
[----:B----4-:R-:W-:Y:S01]  /*7e1b0*/  IMAD.MOV.U32 R19, RZ, RZ, R16 ;  /* 0x000000ffff137224 */ /* 0x010fe200078e0010 */
        /* <DEDUP_REMOVED lines=11> */
[----:B0-----:R-:W2:Y:S04]  /*7e270*/  LDL R18, [R1+0xb8] ;  /* 0x0000b80001127983 */ /* 0x001ea80000100800 */
[----:B------:R-:W2:Y:S01]  /*7e280*/  LDL R19, [R1+0xbc] ;  /* 0x0000bc0001137983 */ /* 0x000ea20000100800 */
        /* <DEDUP_REMOVED lines=18> */
[----:B----4-:R0:W-:Y:S01]  /*7e3b0*/  STL.64 [R1+0xba60], R6 ;  /* 0x00ba600601007387 */ /* 0x0101e20000100a00 */
[----:B---3--:R1:W-:Y:S03]  /*7e3c0*/  STL.64 [R1+0xba58], R4 ;  /* 0x00ba580401007387 */ /* 0x0083e60000100a00 */
[----:B0-----:R-:W3:Y:S04]  /*7e3d0*/  LDL.64 R6, [R1+0xa8] ;  /* 0x0000a80001067983 */ /* 0x001ee80000100a00 */
[----:B---3--:R0:W-:Y:S01]  /*7e3e0*/  STL.64 [R1+0xba78], R6 ;  /* 0x00ba780601007387 */ /* 0x0081e20000100a00 */
[----:B-1----:R-:W2:Y:S02]  /*7e3f0*/  LDL.LU R4, [R1+0x210] ;  /* 0x0002100001047983 */ /* 0x002ea40000300800 */
[----:B------:R-:W2:Y:S01]  /*7e400*/  LDL.LU R5, [R1+0x214] ;  /* 0x0002140001057983 */ /* 0x000ea20000300800 */
[----:B0-----:R-:W2:Y:S01]  /*7e410*/  LDL.LU R6, [R1+0x218] ;  /* 0x0002180001067983 */ /* 0x001ea20000300800 */
[----:B------:R-:W2:Y:S02]  /*7e420*/  LDL.LU R7, [R1+0x21c] ;  /* 0x00021c0001077983 */ /* 0x000ea40000300800 */
[----:B------:R-:W-:-:S02]  /*7e430*/  IMAD.MOV.U32 R26, RZ, RZ, R2 ;  /* 0x000000ffff1a7224 */ /* 0x000fc400078e0002 */
[----:B------:R-:W-:Y:S01]  /*7e440*/  IMAD.MOV.U32 R27, RZ, RZ, R3 ;  /* 0x000000ffff1b7224 */ /* 0x000fe200078e0003 */
[----:B------:R-:W3:Y:S01]  /*7e450*/  LDL.LU R2, [R1+0xba84] ;  /* 0x00ba840001027983 */ /* 0x000ee20000300800 */
[----:B------:R-:W4:Y:S02]  /*7e460*/  LDL.LU R3, [R1+0xba80] ;  /* 0x00ba800001037983 */ /* 0x000f240000300800 */
[----:B------:R-:W3:Y:S02]  /*7e470*/  LDL.LU R20, [R1+0x120] ;  /* 0x0001200001147983 */ /* 0x000ee40000300800 */
[----:B------:R-:W3:Y:S01]  /*7e480*/  LDL.LU R21, [R1+0x124] ;  /* 0x0001240001157983 */ /* 0x000ee20000300800 */
[----:B------:R-:W3:Y:S01]  /*7e490*/  LDL.LU R22, [R1+0x128] ;  /* 0x0001280001167983 */ /* 0x000ee20000300800 */
[----:B------:R-:W3:Y:S02]  /*7e4a0*/  LDL.LU R23, [R1+0x12c] ;  /* 0x00012c0001177983 */ /* 0x000ee40000300800 */
[----:B------:R-:W-:-:S02]  /*7e4b0*/  IMAD.MOV.U32 R0, RZ, RZ, R11 ;  /* 0x000000ffff007224 */ /* 0x000fc400078e000b */
[----:B------:R-:W3:Y:S02]  /*7e4c0*/  LDL.LU R8, [R1+0xf0] ;  /* 0x0000f00001087983 */ /* 0x000ee40000300800 */
[----:B------:R-:W-:Y:S01]  /*7e4d0*/  IMAD.MOV.U32 R28, RZ, RZ, R10 ;  /* 0x000000ffff1c7224 */ /* 0x000fe200078e000a */
[----:B------:R-:W3:Y:S01]  /*7e4e0*/  LDL.LU R9, [R1+0xf4] ;  /* 0x0000f40001097983 */ /* 0x000ee20000300800 */
[----:B------:R-:W3:Y:S02]  /*7e4f0*/  LDL.LU R10, [R1+0xf8] ;  /* 0x0000f800010a7983 */ /* 0x000ee40000300800 */
[----:B------:R-:W3:Y:S02]  /*7e500*/  LDL.LU R11, [R1+0xfc] ;  /* 0x0000fc00010b7983 */ /* 0x000ee40000300800 */
[----:B------:R-:W-:Y:S01]  /*7e510*/  STL [R1+0xb948], R29 ;  /* 0x00b9481d01007387 */ /* 0x000fe20000100800 */
[----:B------:R-:W-:Y:S01]  /*7e520*/  STL [R1+0xa794], R0 ;  /* 0x00a7940001007387 */ /* 0x000fe20000100800 */
[----:B------:R-:W-:Y:S01]  /*7e530*/  STL [R1+0xa790], R28 ;  /* 0x00a7901c01007387 */ /* 0x000fe20000100800 */
[C---:B--2---:R-:W-:Y:S02]  /*7e540*/  HMMA.16816.F32 R16, R12.reuse, R18, R4 ;  /* 0x000000120c10723c */ /* 0x044fe40000001804 */
[----:B------:R-:W2:Y:S11]  /*7e550*/  LDL.LU.64 R6, [R1+0xba78] ;  /* 0x00ba780001067983 */ /* 0x000eb60000300a00 */
[----:B------:R-:W-:Y:S10]  /*7e560*/  @!UPT UIADD3 URZ, URZ, URZ, URZ ;  /* 0x0000003f3f3ff290 */ /* 0x000ff4000fffe03f */
[----:B------:R-:W-:Y:S01]  /*7e570*/  STL.64 [R1+0x210], R16 ;  /* 0x0002101001007387 */ /* 0x000fe20000100a00 */
[----:B------:R0:W-:Y:S03]  /*7e580*/  STL.64 [R1+0x218], R18 ;  /* 0x0002181201007387 */ /* 0x0001e60000100a00 */
[----:B0-----:R-:W3:Y:S01]  /*7e590*/  LDL.LU.64 R18, [R1+0xba70] ;  /* 0x00ba700001127983 */ /* 0x001ee20000300a00 */
[----:B------:R-:W3:Y:S02]  /*7e5a0*/  LDL.LU.64 R16, [R1+0xba68] ;  /* 0x00ba680001107983 */ /* 0x000ee40000300a00 */
[----:B--2---:R-:W-:Y:S01]  /*7e5b0*/  IMAD.MOV.U32 R29, RZ, RZ, R7 ;  /* 0x000000ffff1d7224 */ /* 0x004fe200078e0007 */
[C---:B---3--:R-:W-:Y:S01]  /*7e5c0*/  HMMA.16816.F32 R16, R12.reuse, R6, R16 ;  /* 0x000000060c10723c */ /* 0x048fe20000001810 */
[----:B------:R-:W2:Y:S01]  /*7e5d0*/  LDL.LU.64 R6, [R1+0xba60] ;  /* 0x00ba600001067983 */ /* 0x000ea20000300a00 */
[----:B------:R-:W2:Y:S11]  /*7e5e0*/  LDL.LU.64 R4, [R1+0xba58] ;  /* 0x00ba580001047983 */ /* 0x000eb60000300a00 */
[----:B------:R-:W-:Y:S10]  /*7e5f0*/  @!UPT UIADD3 URZ, URZ, URZ, URZ ;  /* 0x0000003f3f3ff290 */ /* 0x000ff4000fffe03f */
[----:B------:R2:W-:Y:S01]  /*7e600*/  STL.64 [R1+0x200], R16 ;  /* 0x0002001001007387 */ /* 0x0005e20000100a00 */
[----:B------:R-:W-:Y:S02]  /*7e610*/  IMAD.MOV.U32 R0, RZ, RZ, R18 ;  /* 0x000000ffff007224 */ /* 0x000fe400078e0012 */
[----:B------:R-:W-:Y:S02]  /*7e620*/  IMAD.MOV.U32 R28, RZ, RZ, R19 ;  /* 0x000000ffff1c7224 */ /* 0x000fe400078e0013 */
[----:B------:R-:W2:Y:S01]  /*7e630*/  LDL.LU.64 R18, [R1+0xba50] ;  /* 0x00ba500001127983 */ /* 0x000ea20000300a00 */
[----:B------:R-:W-:Y:S02]  /*7e640*/  STL [R1+0xb94c], R29 ;  /* 0x00b94c1d01007387 */ /* 0x000fe40000100800 */
[----:B------:R-:W-:Y:S02]  /*7e650*/  STL [R1+0xa8dc], R28 ;  /* 0x00a8dc1c01007387 */ /* 0x000fe40000100800 */
[----:B------:R-:W-:Y:S01]  /*7e660*/  STL [R1+0xa8d8], R0 ;  /* 0x00a8d80001007387 */ /* 0x000fe20000100800 */
        /* <DEDUP_REMOVED lines=14> */
[----:B------:R-:W2:Y:S02]  /*7e750*/  LDL.LU.64 R18, [R1+0xba20] ;  /* 0x00ba200001127983 */ /* 0x000ea40000300a00 */
        /* <DEDUP_REMOVED lines=24> */
[----:B--2---:R-:W-:Y:S02]  /*7e8e0*/  HMMA.16816.F32 R12, R12, R18, R4 ;  /* 0x000000120c0c723c */ /* 0x004fe40000001804 */
[----:B------:R-:W2:Y:S01]  /*7e8f0*/  LDL.LU.64 R6, [R1+0xb9d0] ;  /* 0x00b9d00001067983 */ /* 0x000ea20000300a00 */
[----:B------:R-:W2:Y:S02]  /*7e900*/  LDL.LU.64 R4, [R1+0xb9c8] ;  /* 0x00b9c80001047983 */ /* 0x000ea40000300a00 */
[----:B------:R-:W-:-:S02]  /*7e910*/  IMAD.MOV.U32 R29, RZ, RZ, R19 ;  /* 0x000000ffff1d7224 */ /* 0x000fc400078e0013 */
[----:B------:R-:W3:Y:S11]  /*7e920*/  LDL.LU.64 R18, [R1+0xb9c0] ;  /* 0x00b9c00001127983 */ /* 0x000ef60000300a00 */
[----:B------:R-:W-:Y:S05]  /*7e930*/  @!UPT UIADD3 URZ, URZ, URZ, URZ ;  /* 0x0000003f3f3ff290 */ /* 0x000fea000fffe03f */
[----:B------:R0:W-:Y:S01]  /*7e940*/  STL.64 [R1+0x1160], R12 ;  /* 0x0011600c01007387 */ /* 0x0001e20000100a00 */
[----:B------:R-:W-:Y:S02]  /*7e950*/  STL.64 [R1+0x1168], R14 ;  /* 0x0011680e01007387 */ /* 0x000fe40000100a00 */
[----:B------:R-:W3:Y:S01]  /*7e960*/  LDL.LU.64 R16, [R1+0xb9b8] ;  /* 0x00b9b80001107983 */ /* 0x000ee20000300a00 */
[----:B0-----:R-:W2:Y:S01]  /*7e970*/  LDL.LU R12, [R1+0xd0] ;  /* 0x0000d000010c7983 */ /* 0x001ea20000300800 */
[----:B------:R-:W2:Y:S01]  /*7e980*/  LDL.LU R13, [R1+0xd4] ;  /* 0x0000d400010d7983 */ /* 0x000ea20000300800 */
[C---:B---3--:R-:W-:Y:S02]  /*7e990*/  HMMA.16816.F32 R24, R16.reuse, R26, R20 ;  /* 0x0000001a1018723c */ /* 0x048fe40000001814 */
[----:B------:R-:W2:Y:S11]  /*7e9a0*/  LDL.LU.64 R22, [R1+0xb9b0] ;  /* 0x00b9b00001167983 */ /* 0x000eb60000300a00 */
[----:B------:R-:W-:Y:S10]  /*7e9b0*/  @!UPT UIADD3 URZ, URZ, URZ, URZ ;  /* 0x0000003f3f3ff290 */ /* 0x000ff4000fffe03f */
[----:B------:R-:W-:Y:S01]  /*7e9c0*/  STL.64 [R1+0x1140], R24 ;  /* 0x0011401801007387 */ /* 0x000fe20000100a00 */
[----:B------:R0:W-:Y:S03]  /*7e9d0*/  STL.64 [R1+0x1148], R26 ;  /* 0x0011481a01007387 */ /* 0x0001e60000100a00 */
[----:B0-----:R-:W3:Y:S01]  /*7e9e0*/  LDL.LU.64 R26, [R1+0xb9a8] ;  /* 0x00b9a800011a7983 */ /* 0x001ee20000300a00 */
[----:B------:R-:W3:Y:S01]  /*7e9f0*/  LDL.LU.64 R24, [R1+0xb9a0] ;  /* 0x00b9a00001187983 */ /* 0x000ee20000300a00 */
[C---:B--2---:R-:W-:Y:S02]  /*7ea00*/  HMMA.16816.F32 R20, R16.reuse, R22, R4 ;  /* 0x000000161014723c */ /* 0x044fe40000001804 */
[----:B------:R-:W3:Y:S11]  /*7ea10*/  LDL.LU.64 R6, [R1+0xb998] ;  /* 0x00b9980001067983 */ /* 0x000ef60000300a00 */
[----:B------:R-:W-:Y:S10]  /*7ea20*/  @!UPT UIADD3 URZ, URZ, URZ, URZ ;  /* 0x0000003f3f3ff290 */ /* 0x000ff4000fffe03f */
[----:B------:R-:W-:Y:S01]  /*7ea30*/  STL.64 [R1+0x1120], R20 ;  /* 0x0011201401007387 */ /* 0x000fe20000100a00 */
[----:B------:R0:W-:Y:S03]  /*7ea40*/  STL.64 [R1+0x1128], R22 ;  /* 0x0011281601007387 */ /* 0x0001e60000100a00 */
[----:B0-----:R-:W2:Y:S01]  /*7ea50*/  LDL.LU.64 R22, [R1+0xb990] ;  /* 0x00b9900001167983 */ /* 0x001ea20000300a00 */
[----:B------:R-:W2:Y:S01]  /*7ea60*/  LDL.LU.64 R20, [R1+0xb988] ;  /* 0x00b9880001147983 */ /* 0x000ea20000300a00 */
[C---:B---3--:R-:W-:Y:S02]  /*7ea70*/  HMMA.16816.F32 R4, R16.reuse, R6, R24 ;  /* 0x000000061004723c */ /* 0x048fe40000001818 */
[----:B------:R-:W3:Y:S01]  /*7ea80*/  LDL.LU.64 R26, [R1+0xb980] ;  /* 0x00b98000011a7983 */ /* 0x000ee20000300a00 */
[----:B------:R-:W2:Y:S11]  /*7ea90*/  LDL.LU.64 R24, [R1+0xb978] ;  /* 0x00b9780001187983 */ /* 0x000eb60000300a00 */
[----:B------:R-:W-:Y:S09]  /*7eaa0*/  @!UPT UIADD3 URZ, URZ, URZ, URZ ;  /* 0x0000003f3f3ff290 */ /* 0x000ff2000fffe03f */
[----:B------:R-:W-:Y:S01]  /*7eab0*/  STL.64 [R1+0x1100], R4 ;  /* 0x0011000401007387 */ /* 0x000fe20000100a00 */
[----:B------:R0:W-:Y:S03]  /*7eac0*/  STL.64 [R1+0x1108], R6 ;  /* 0x0011080601007387 */ /* 0x0001e60000100a00 */
[----:B0-----:R-:W2:Y:S01]  /*7ead0*/  LDL.LU.64 R6, [R1+0xb970] ;  /* 0x00b9700001067983 */ /* 0x001ea20000300a00 */
[----:B------:R-:W2:Y:S01]  /*7eae0*/  LDL.LU R5, [R1+0xb968] ;  /* 0x00b9680001057983 */ /* 0x000ea20000300800 */
[----:B---3--:R-:W-:Y:S11]  /*7eaf0*/  HMMA.16816.F32 R8, R16, R26, R8 ;  /* 0x0000001a1008723c */ /* 0x008ff60000001808 */
[----:B------:R-:W-:Y:S11]  /*7eb00*/  @!UPT UIADD3 URZ, URZ, URZ, URZ ;  /* 0x0000003f3f3ff290 */ /* 0x000ff6000fffe03f */
[----:B------:R-:W-:Y:S01]  /*7eb10*/  @!UPT UIADD3 URZ, URZ, URZ, URZ ;  /* 0x0000003f3f3ff290 */ /* 0x000fe2000fffe03f */
[----:B------:R-:W-:Y:S01]  /*7eb20*/  STL.64 [R1+0x10f0], R8 ;  /* 0x0010f00801007387 */ /* 0x000fe20000100a00 */
[----:B------:R0:W-:Y:S03]  /*7eb30*/  STL.64 [R1+0x10f8], R10 ;  /* 0x0010f80a01007387 */ /* 0x0001e60000100a00 */
[----:B0-----:R-:W3:Y:S01]  /*7eb40*/  LDL.LU.64 R10, [R1+0xb960] ;  /* 0x00b96000010a7983 */ /* 0x001ee20000300a00 */
[----:B------:R-:W3:Y:S02]  /*7eb50*/  LDL.LU.64 R8, [R1+0xb958] ;  /* 0x00b9580001087983 */ /* 0x000ee40000300a00 */
[----:B----4-:R-:W-:Y:S02]  /*7eb60*/  IMAD.MOV.U32 R14, RZ, RZ, R3 ;  /* 0x000000ffff0e7224 */ /* 0x010fe400078e0003 */
[----:B------:R-:W0:Y:S01]  /*7eb70*/  S2R R3, SR_TID.X ;  /* 0x0000000000037919 */ /* 0x000e220000002100 */
[----:B------:R-:W-:-:S07]  /*7eb80*/  IMAD.MOV.U32 R15, RZ, RZ, R2 ;  /* 0x000000ffff0f7224 */ /* 0x000fce00078e0002 */
[----:B--2---:R-:W-:Y:S01]  /*7eb90*/  HMMA.16816.F32 R12, R16, R6, R12 ;  /* 0x00000006100c723c */ /* 0x004fe2000000180c */
[----:B0-----:R-:W-:-:S05]  /*7eba0*/  LOP3.LUT R4, R3, 0x7, RZ, 0xc0, !PT ;  /* 0x0000000703047812 */ /* 0x001fca00078ec0ff */
[----:B------:R-:W-:Y:S11]  /*7ebb0*/  IMAD R4, R4, 0x110, RZ ;  /* 0x0000011004047824 */ /* 0x000ff600078e02ff */
[----:B------:R-:W-:Y:S07]  /*7ebc0*/  @!UPT UIADD3 URZ, URZ, URZ, URZ ;  /* 0x0000003f3f3ff290 */ /* 0x000fee000fffe03f */
[----:B------:R-:W-:Y:S02]  /*7ebd0*/  IMAD.MOV.U32 R2, RZ, RZ, R15 ;  /* 0x000000ffff027224 */ /* 0x000fe400078e000f */
[----:B------:R-:W-:Y:S01]  /*7ebe0*/  IMAD.MOV.U32 R3, RZ, RZ, R14 ;  /* 0x000000ffff037224 */ /* 0x000fe200078e000e */
[----:B---3--:R-:W-:Y:S11]  /*7ebf0*/  HMMA.16816.F32 R20, R16, R10, R20 ;  /* 0x0000000a1014723c */ /* 0x008ff60000001814 */
[----:B------:R-:W-:Y:S11]  /*7ec00*/  @!UPT UIADD3 URZ, URZ, URZ, URZ ;  /* 0x0000003f3f3ff290 */ /* 0x000ff6000fffe03f */
[----:B------:R-:W-:Y:S01]  /*7ec10*/  @!UPT UIADD3 URZ, URZ, URZ, URZ ;  /* 0x0000003f3f3ff290 */ /* 0x000fe2000fffe03f */
[----:B------:R-:W-:Y:S01]  /*7ec20*/  STL.64 [R1+0x10e0], R20 ;  /* 0x0010e01401007387 */ /* 0x000fe20000100a00 */
[----:B------:R0:W-:Y:S03]  /*7ec30*/  STL.64 [R1+0x10e8], R22 ;  /* 0x0010e81601007387 */ /* 0x0001e60000100a00 */
[----:B0-----:R-:W0:Y:S02]  /*7ec40*/  S2R R23, SR_TID.X ;  /* 0x0000000000177919 */ /* 0x001e240000002100 */
[----:B0-----:R-:W-:Y:S02]  /*7ec50*/  IMAD.SHL.U32 R28, R23, 0x2, RZ ;  /* 0x00000002171c7824 */ /* 0x001fe400078e00ff */
[----:B------:R-:W0:Y:S03]  /*7ec60*/  LDSM.16.MT88.4 R20, [R5+0x8000] ;  /* 0x008000000514783b */ /* 0x000e260000004200 */
[----:B------:R-:W-:Y:S01]  /*7ec70*/  LOP3.LUT R4, R4, 0x30, R28, 0x78, !PT ;  /* 0x0000003004047812 */ /* 0x000fe200078e781c */
[----:B------:R-:W-:Y:S01]  /*7ec80*/  STL.64 [R1+0x10d0], R12 ;  /* 0x0010d00c01007387 */ /* 0x000fe20000100a00 */
[----:B------:R-:W-:Y:S02]  /*7ec90*/  STL [R1+0xa724], R2 ;  /* 0x00a7240201007387 */ /* 0x000fe40000100800 */
[----:B------:R-:W-:Y:S01]  /*7eca0*/  STL [R1+0xa720], R3 ;  /* 0x00a7200301007387 */ /* 0x000fe20000100800 */
[----:B------:R-:W-:Y:S01]  /*7ecb0*/  LOP3.LUT R4, R4, 0x40, RZ, 0x3c, !PT ;  /* 0x0000004004047812 */ /* 0x000fe200078e3cff */
[----:B------:R-:W-:Y:S04]  /*7ecc0*/  STL [R1+0xb940], R5 ;  /* 0x00b9400501007387 */ /* 0x000fe80000100800 */
[----:B------:R-:W1:Y:S04]  /*7ecd0*/  LDSM.16.M88.4 R12, [R4+0x20800] ;  /* 0x02080000040c783b */ /* 0x000e680000000200 */
[----:B0-----:R0:W-:Y:S02]  /*7ece0*/  STL.64 [R1+0xb870], R22 ;  /* 0x00b8701601007387 */ /* 0x0011e40000100a00 */
[----:B0-----:R-:W-:-:S02]  /*7ecf0*/  IMAD.MOV.U32 R22, RZ, RZ, R25 ;  /* 0x000000ffff167224 */ /* 0x001fc400078e0019 */
[----:B------:R-:W-:Y:S02]  /*7ed00*/  IMAD.MOV.U32 R23, RZ, RZ, R24 ;  /* 0x000000ffff177224 */ /* 0x000fe400078e0018 */
[----:B------:R-:W0:Y:S04]  /*7ed10*/  LDSM.16.M88.4 R24, [R4+0x20000] ;  /* 0x020000000418783b */ /* 0x000e280000000200 */
[----:B------:R-:W-:Y:S01]  /*7ed20*/  STL.64 [R1+0xb868], R20 ;  /* 0x00b8681401007387 */ /* 0x000fe20000100a00 */
[----:B-1----:R-:W-:Y:S02]  /*7ed30*/  IMAD.MOV.U32 R6, RZ, RZ, R12 ;  /* 0x000000ffff067224 */ /* 0x002fe400078e000c */
[----:B------:R-:W-:Y:S01]  /*7ed40*/  IMAD.MOV.U32 R5, RZ, RZ, R13 ;  /* 0x000000ffff057224 */ /* 0x000fe200078e000d */
[----:B0-----:R-:W-:Y:S01]  /*7ed50*/  STL.64 [R1+0x20], R24 ;  /* 0x0000201801007387 */ /* 0x001fe20000100a00 */
[----:B------:R-:W-:Y:S02]  /*7ed60*/  STL.64 [R1+0x28], R26 ;  /* 0x0000281a01007387 */ /* 0x000fe40000100a00 */
[----:B------:R-:W-:Y:S02]  /*7ed70*/  STL.64 [R1+0x10], R12 ;  /* 0x0000100c01007387 */ /* 0x000fe40000100a00 */
[----:B------:R-:W-:Y:S01]  /*7ed80*/  STL.64 [R1+0x18], R14 ;  /* 0x0000180e01007387 */ /* 0x000fe20000100a00 */
[----:B------:R-:W0:Y:S04]  /*7ed90*/  LDSM.16.M88.4 R24, [R4+0x21800] ;  /* 0x021800000418783b */ /* 0x000e280000000200 */
[----:B------:R-:W1:Y:S04]  /*7eda0*/  LDSM.16.M88.4 R12, [R4+0x21000] ;  /* 0x02100000040c783b */ /* 0x000e680000000200 */
[----:B0-----:R-:W-:Y:S01]  /*7edb0*/  STL [R1+0xb5ec], R26 ;  /* 0x00b5ec1a01007387 */ /* 0x001fe20000100800 */
[----:B-1----:R-:W-:Y:S02]  /*7edc0*/  STL.64 [R1], R12 ;  /* 0x0000000c01007387 */ /* 0x002fe40000100a00 */
[----:B------:R-:W-:Y:S02]  /*7edd0*/  STL.64 [R1+0x8], R14 ;  /* 0x0000080e01007387 */ /* 0x000fe40000100a00 */
[----:B------:R-:W0:Y:S04]  /*7ede0*/  LDSM.16.M88.4 R12, [R4+0x22000] ;  /* 0x02200000040c783b */ /* 0x000e280000000200 */
[----:B------:R-:W-:Y:S04]  /*7edf0*/  STL [R1+0xb5e8], R27 ;  /* 0x00b5e81b01007387 */ /* 0x000fe80000100800 */
[----:B0-----:R-:W-:Y:S01]  /*7ee00*/  STL.64 [R1+0xb838], R14 ;  /* 0x00b8380e01007387 */ /* 0x001fe20000100a00 */
[----:B------:R0:W-:Y:S03]  /*7ee10*/  STL.64 [R1+0xb830], R12 ;  /* 0x00b8300c01007387 */ /* 0x0001e60000100a00 */
[----:B0-----:R-:W2:Y:S01]  /*7ee20*/  LDL.LU R12, [R1+0x1030] ;  /* 0x00103000010c7983 */ /* 0x001ea20000300800 */
[----:B------:R-:W2:Y:S02]  /*7ee30*/  LDL.LU R13, [R1+0x1034] ;  /* 0x00103400010d7983 */ /* 0x000ea40000300800 */
[----:B------:R-:W-:-:S02]  /*7ee40*/  IMAD.MOV.U32 R14, RZ, RZ, R9 ;  /* 0x000000ffff0e7224 */ /* 0x000fc400078e0009 */
[----:B------:R-:W-:Y:S02]  /*7ee50*/  IMAD.MOV.U32 R15, RZ, RZ, R8 ;  /* 0x000000ffff0f7224 */ /* 0x000fe400078e0008 */
[----:B------:R-:W0:Y:S04]  /*7ee60*/  LDSM.16.M88.4 R8, [R4+0x22800] ;  /* 0x022800000408783b */ /* 0x000e280000000200 */
[----:B0-----:R-:W-:Y:S01]  /*7ee70*/  STL [R1+0xa4f4], R10 ;  /* 0x00a4f40a01007387 */ /* 0x001fe20000100800 */
[----:B------:R-:W-:Y:S02]  /*7ee80*/  STL [R1+0xa4f0], R11 ;  /* 0x00a4f00b01007387 */ /* 0x000fe40000100800 */
[----:B------:R-:W-:Y:S02]  /*7ee90*/  STL.64 [R1+0xb840], R8 ;  /* 0x00b8400801007387 */ /* 0x000fe40000100a00 */
[----:B------:R-:W0:Y:S04]  /*7eea0*/  LDSM.16.M88.4 R8, [R4+0x23000] ;  /* 0x023000000408783b */ /* 0x000e280000000200 */
[----:B0-----:R-:W-:Y:S01]  /*7eeb0*/  STL.64 [R1+0x30], R8 ;  /* 0x0000300801007387 */ /* 0x001fe20000100a00 */
[----:B------:R-:W-:Y:S01]  /*7eec0*/  IMAD.MOV.U32 R3, RZ, RZ, R9 ;  /* 0x000000ffff037224 */ /* 0x000fe200078e0009 */
[----:B--2---:R-:W-:Y:S02]  /*7eed0*/  HMMA.16816.F32 R12, R16, R22, R12 ;  /* 0x00000016100c723c */ /* 0x004fe4000000180c */
[----:B------:R-:W-:Y:S11]  /*7eee0*/  LDSM.16.M88.4 R20, [R4+0x24000] ;  /* 0x024000000414783b */ /* 0x000ff60000000200 */
[----:B------:R-:W-:Y:S10]  /*7eef0*/  @!UPT UIADD3 URZ, URZ, URZ, URZ ;  /* 0x0000003f3f3ff290 */ /* 0x000ff4000fffe03f */
[----:B------:R-:W-:Y:S01]  /*7ef00*/  STL.64 [R1+0x1080], R12 ;  /* 0x0010800c01007387 */ /* 0x000fe20000100a00 */
[----:B------:R-:W-:Y:S02]  /*7ef10*/  STL.64 [R1+0x1088], R14 ;  /* 0x0010880e01007387 */ /* 0x000fe40000100a00 */
[----:B------:R-:W-:Y:S02]  /*7ef20*/  STL.64 [R1+0x38], R10 ;  /* 0x0000380a01007387 */ /* 0x000fe40000100a00 */
[----:B------:R-:W0:Y:S04]  /*7ef30*/  LDSM.16.M88.4 R8, [R4+0x23800] ;  /* 0x023800000408783b */ /* 0x000e280000000200 */
[----:B------:R-:W1:Y:S04]  /*7ef40*/  LDSM.16.M88.4 R12, [R4+0x24800] ;  /* 0x02480000040c783b */ /* 0x000e680000000200 */
[----:B0-----:R-:W-:Y:S01]  /*7ef50*/  STL.64 [R1+0x150], R8 ;  /* 0x0001500801007387 */ /* 0x001fe20000100a00 */
[----:B------:R-:W-:Y:S02]  /*7ef60*/  STL.64 [R1+0x158], R10 ;  /* 0x0001580a01007387 */ /* 0x000fe40000100a00 */
[----:B------:R-:W0:Y:S04]  /*7ef70*/  LDSM.16.M88.4 R8, [R4+0x25000] ;  /* 0x025000000408783b */ /* 0x000e280000000200 */
[----:B------:R-:W-:Y:S01]  /*7ef80*/  STL.64 [R1+0x140], R20 ;  /* 0x0001401401007387 */ /* 0x000fe20000100a00 */
[----:B------:R-:W-:Y:S01]  /*7ef90*/  STL.64 [R1+0x148], R22 ;  /* 0x0001481601007387 */ /* 0x000fe20000100a00 */
[----:B-1----:R-:W-:Y:S02]  /*7efa0*/  STL.64 [R1+0x130], R12 ;  /* 0x0001300c01007387 */ /* 0x002fe40000100a00 */
[----:B------:R-:W-:Y:S02]  /*7efb0*/  STL.64 [R1+0x138], R14 ;  /* 0x0001380e01007387 */ /* 0x000fe40000100a00 */
[----:B------:R-:W1:Y:S04]  /*7efc0*/  LDSM.16.M88.4 R12, [R4+0x25800] ;  /* 0x02580000040c783b */ /* 0x000e680000000200 */
[----:B0-----:R0:W-:Y:S01]  /*7efd0*/  STL.64 [R1+0x120], R8 ;  /* 0x0001200801007387 */ /* 0x0011e20000100a00 */
[----:B------:R-:W-:-:S02]  /*7efe0*/  IMAD.MOV.U32 R2, RZ, RZ, R8 ;  /* 0x000000ffff027224 */ /* 0x000fc400078e0008 */
[----:B------:R-:W-:Y:S02]  /*7eff0*/  STL.64 [R1+0x128], R10 ;  /* 0x0001280a01007387 */ /* 0x000fe40000100a00 */
[----:B------:R-:W-:Y:S02]  /*7f000*/  IMAD.MOV.U32 R0, RZ, RZ, R9 ;  /* 0x000000ffff007224 */ /* 0x000fe400078e0009 */
[----:B0-----:R-:W2:Y:S04]  /*7f010*/  LDL.64 R8, [R1] ;  /* 0x0000000001087983 */ /* 0x001ea80000100a00 */
[----:B--2---:R-:W-:Y:S01]  /*7f020*/  STL.64 [R1+0xb848], R8 ;  /* 0x00b8480801007387 */ /* 0x004fe20000100a00 */
[----:B-1----:R-:W-:Y:S02]  /*7f030*/  STL.64 [R1+0x110], R12 ;  /* 0x0001100c01007387 */ /* 0x002fe40000100a00 */
[----:B------:R-:W-:Y:S02]  /*7f040*/  STL.64 [R1+0x118], R14 ;  /* 0x0001180e01007387 */ /* 0x000fe40000100a00 */
[----:B------:R-:W0:Y:S04]  /*7f050*/  LDSM.16.M88.4 R12, [R4+0x26000] ;  /* 0x02600000040c783b */ /* 0x000e280000000200 */
[----:B0-----:R-:W-:Y:S01]  /*7f060*/  STL.64 [R1+0x100], R12 ;  /* 0x0001000c01007387 */ /* 0x001fe20000100a00 */
[----:B------:R-:W-:Y:S02]  /*7f070*/  STL.64 [R1+0x108], R14 ;  /* 0x0001080e01007387 */ /* 0x000fe40000100a00 */
[----:B------:R-:W2:Y:S02]  /*7f080*/  LDL.LU R22, [R1+0x48] ;  /* 0x0000480001167983 */ /* 0x000ea40000300800 */
[----:B------:R-:W-:-:S02]  /*7f090*/  IMAD.MOV.U32 R28, RZ, RZ, R12 ;  /* 0x000000ffff1c7224 */ /* 0x000fc400078e000c */
[----:B------:R-:W-:Y:S02]  /*7f0a0*/  IMAD.MOV.U32 R27, RZ, RZ, R13 ;  /* 0x000000ffff1b7224 */ /* 0x000fe400078e000d */
[----:B------:R-:W0:Y:S01]  /*7f0b0*/  LDSM.16.M88.4 R12, [R4+0x26800] ;  /* 0x02680000040c783b */ /* 0x000e220000000200 */
[----:B------:R-:W-:Y:S02]  /*7f0c0*/  IMAD.MOV.U32 R23, RZ, RZ, R29 ;  /* 0x000000ffff177224 */ /* 0x000fe400078e001d */
[----:B------:R-:W3:Y:S03]  /*7f0d0*/  LDL.LU R29, [R1+0xb954] ;  /* 0x00b95400011d7983 */ /* 0x000ee60000300800 */
[----:B--2---:R1:W-:Y:S01]  /*7f0e0*/  STL.64 [R1+0xb880], R22 ;  /* 0x00b8801601007387 */ /* 0x0043e20000100a00 */
[----:B------:R-:W-:Y:S02]  /*7f0f0*/  STL [R1+0xb858], R27 ;  /* 0x00b8581b01007387 */ /* 0x000fe40000100800 */
[----:B------:R-:W-:Y:S02]  /*7f100*/  STL.64 [R1+0xb850], R24 ;  /* 0x00b8501801007387 */ /* 0x000fe40000100a00 */
[----:B0-----:R-:W-:Y:S01]  /*7f110*/  STL.64 [R1+0xf0], R12 ;  /* 0x0000f00c01007387 */ /* 0x001fe20000100a00 */
[----:B------:R-:W-:Y:S01]  /*7f120*/  STL.64 [R1+0xf8], R14 ;  /* 0x0000f80e01007387 */ /* 0x000fe20000100a00 */
[----:B------:R-:W-:-:S02]  /*7f130*/  IMAD.MOV.U32 R8, RZ, RZ, R6 ;  /* 0x000000ffff087224 */ /* 0x000fc400078e0006 */
[----:B------:R-:W-:Y:S02]  /*7f140*/  IMAD.MOV.U32 R9, RZ, RZ, R5 ;  /* 0x000000ffff097224 */ /* 0x000fe400078e0005 */
[----:B------:R-:W0:Y:S02]  /*7f150*/  LDSM.16.M88.4 R12, [R4+0x27000] ;  /* 0x02700000040c783b */ /* 0x000e240000000200 */
[----:B------:R-:W2:Y:S04]  /*7f160*/  LDSM.16.M88.4 R4, [R4+0x27800] ;  /* 0x027800000404783b */ /* 0x000ea80000000200 */
[----:B-1----:R-:W4:Y:S01]  /*7f170*/  LDL.LU R22, [R1+0x58] ;  /* 0x0000580001167983 */ /* 0x002f220000300800 */
[----:B------:R-:W4:Y:S03]  /*7f180*/  LDL.LU R23, [R1+0x5c] ;  /* 0x00005c0001177983 */ /* 0x000f260000300800 */
[----:B----4-:R1:W-:Y:S04]  /*7f190*/  STL.64 [R1+0xb898], R22 ;  /* 0x00b8981601007387 */ /* 0x0103e80000100a00 */
[----:B-1----:R-:W4:Y:S01]  /*7f1a0*/  LDL.LU R22, [R1+0x68] ;  /* 0x0000680001167983 */ /* 0x002f220000300800 */
[----:B---3--:R-:W-:-:S02]  /*7f1b0*/  IMAD.MOV.U32 R23, RZ, RZ, R29 ;  /* 0x000000ffff177224 */ /* 0x008fc400078e001d */
[----:B------:R-:W3:Y:S03]  /*7f1c0*/  LDL.LU R29, [R1+0xb950] ;  /* 0x00b95000011d7983 */ /* 0x000ee60000300800 */
[----:B----4-:R-:W-:Y:S01]  /*7f1d0*/  STL.64 [R1+0xb8b0], R22 ;  /* 0x00b8b01601007387 */ /* 0x010fe20000100a00 */
[----:B------:R1:W-:Y:S03]  /*7f1e0*/  STL.64 [R1+0xb860], R8 ;  /* 0x00b8600801007387 */ /* 0x0003e60000100a00 */
[----:B-1----:R-:W4:Y:S04]  /*7f1f0*/  LDL.64 R8, [R1+0x20] ;  /* 0x0000200001087983 */ /* 0x002f280000100a00 */
[----:B----4-:R1:W-:Y:S04]  /*7f200*/  STL.64 [R1+0xb878], R8 ;  /* 0x00b8780801007387 */ /* 0x0103e80000100a00 */
[----:B-1----:R-:W4:Y:S01]  /*7f210*/  LDL.LU R8, [R1+0x1170] ;  /* 0x0011700001087983 */ /* 0x002f220000300800 */
[----:B------:R-:W4:Y:S02]  /*7f220*/  LDL.LU R9, [R1+0x1174] ;  /* 0x0011740001097983 */ /* 0x000f240000300800 */
[----:B------:R-:W2:Y:S02]  /*7f230*/  LDL.LU R10, [R1+0x1178] ;  /* 0x00117800010a7983 */ /* 0x000ea40000300800 */
[----:B------:R-:W2:Y:S01]  /*7f240*/  LDL.LU R11, [R1+0x117c] ;  /* 0x00117c00010b7983 */ /* 0x000ea20000300800 */
[----:B------:R-:W2:Y:S01]  /*7f250*/  LDL.LU R22, [R1+0x78] ;  /* 0x0000780001167983 */ /* 0x000ea20000300800 */
[----:B------:R-:W2:Y:S03]  /*7f260*/  LDL.LU R23, [R1+0x7c] ;  /* 0x00007c0001177983 */ /* 0x000ea60000300800 */
[----:B--2---:R-:W-:Y:S01]  /*7f270*/  STL.64 [R1+0xb8c8], R22 ;  /* 0x00b8c81601007387 */ /* 0x004fe20000100a00 */
[----:B------:R-:W-:Y:S02]  /*7f280*/  STL.64 [R1+0xb890], R10 ;  /* 0x00b8900a01007387 */ /* 0x000fe40000100a00 */
[----:B----4-:R1:W-:Y:S02]  /*7f290*/  STL.64 [R1+0xb888], R8 ;  /* 0x00b8880801007387 */ /* 0x0103e40000100a00 */
[----:B-1----:R-:W2:Y:S01]  /*7f2a0*/  LDL.LU R8, [R1+0x1180] ;  /* 0x0011800001087983 */ /* 0x002ea20000300800 */
[----:B------:R-:W2:Y:S02]  /*7f2b0*/  LDL.LU R9, [R1+0x1184] ;  /* 0x0011840001097983 */ /* 0x000ea40000300800 */
[----:B------:R-:W4:Y:S02]  /*7f2c0*/  LDL.LU R10, [R1+0x1188] ;  /* 0x00118800010a7983 */ /* 0x000f240000300800 */
[----:B------:R-:W4:Y:S01]  /*7f2d0*/  LDL.LU R11, [R1+0x118c] ;  /* 0x00118c00010b7983 */ /* 0x000f220000300800 */
[----:B------:R-:W2:Y:S01]  /*7f2e0*/  LDL.LU R22, [R1+0x88] ;  /* 0x0000880001167983 */ /* 0x000ea20000300800 */
[----:B---3--:R-:W-:-:S02]  /*7f2f0*/  IMAD.MOV.U32 R23, RZ, RZ, R29 ;  /* 0x000000ffff177224 */ /* 0x008fc400078e001d */
[----:B------:R-:W3:Y:S03]  /*7f300*/  LDL.LU R29, [R1+0xb94c] ;  /* 0x00b94c00011d7983 */ /* 0x000ee60000300800 */
[----:B--2---:R-:W-:Y:S01]  /*7f310*/  STL.64 [R1+0xb8e0], R22 ;  /* 0x00b8e01601007387 */ /* 0x004fe20000100a00 */
[----:B----4-:R-:W-:Y:S02]  /*7f320*/  STL.64 [R1+0xb8a8], R10 ;  /* 0x00b8a80a01007387 */ /* 0x010fe40000100a00 */
[----:B------:R1:W-:Y:S02]  /*7f330*/  STL.64 [R1+0xb8a0], R8 ;  /* 0x00b8a00801007387 */ /* 0x0003e40000100a00 */
[----:B-1----:R-:W2:Y:S01]  /*7f340*/  LDL.LU R8, [R1+0x1150] ;  /* 0x0011500001087983 */ /* 0x002ea20000300800 */
[----:B------:R-:W2:Y:S02]  /*7f350*/  LDL.LU R9, [R1+0x1154] ;  /* 0x0011540001097983 */ /* 0x000ea40000300800 */
[----:B------:R-:W4:Y:S02]  /*7f360*/  LDL.LU R10, [R1+0x1158] ;  /* 0x00115800010a7983 */ /* 0x000f240000300800 */
[----:B------:R-:W4:Y:S01]  /*7f370*/  LDL.LU R11, [R1+0x115c] ;  /* 0x00115c00010b7983 */ /* 0x000f220000300800 */
[----:B------:R-:W2:Y:S01]  /*7f380*/  LDL.LU R22, [R1+0x98] ;  /* 0x0000980001167983 */ /* 0x000ea20000300800 */
[----:B------:R-:W2:Y:S03]  /*7f390*/  LDL.LU R23, [R1+0x9c] ;  /* 0x00009c0001177983 */ /* 0x000ea60000300800 */
        /* <DEDUP_REMOVED lines=19> */
[----:B--2---:R1:W-:Y:S04]  /*7f4d0*/  STL.64 [R1+0xb928], R22 ;  /* 0x00b9281601007387 */ /* 0x0043e80000100a00 */
[----:B-1----:R-:W2:Y:S01]  /*7f4e0*/  LDL.LU R22, [R1+0xc8] ;  /* 0x0000c80001167983 */ /* 0x002ea20000300800 */
[----:B---3--:R-:W-:-:S02]  /*7f4f0*/  IMAD.MOV.U32 R23, RZ, RZ, R29 ;  /* 0x000000ffff177224 */ /* 0x008fc400078e001d */
[----:B------:R-:W3:Y:S02]  /*7f500*/  LDL.LU R29, [R1+0xb944] ;  /* 0x00b94400011d7983 */ /* 0x000ee40000300800 */
[----:B----4-:R-:W-:Y:S01]  /*7f510*/  STL.64 [R1+0xb8f0], R10 ;  /* 0x00b8f00a01007387 */ /* 0x010fe20000100a00 */
[----:B------:R1:W-:Y:S04]  /*7f520*/  STL.64 [R1+0xb8e8], R8 ;  /* 0x00b8e80801007387 */ /* 0x0003e80000100a00 */
[----:B-1----:R-:W4:Y:S01]  /*7f530*/  LDL.LU R8, [R1+0x1070] ;  /* 0x0010700001087983 */ /* 0x002f220000300800 */
[----:B------:R-:W4:Y:S02]  /*7f540*/  LDL.LU R9, [R1+0x1074] ;  /* 0x0010740001097983 */ /* 0x000f240000300800 */
[----:B------:R-:W2:Y:S02]  /*7f550*/  LDL.LU R10, [R1+0x1078] ;  /* 0x00107800010a7983 */ /* 0x000ea40000300800 */
[----:B------:R-:W2:Y:S02]  /*7f560*/  LDL.LU R11, [R1+0x107c] ;  /* 0x00107c00010b7983 */ /* 0x000ea40000300800 */
[----:B--2---:R-:W-:Y:S01]  /*7f570*/  STL.64 [R1+0xb908], R10 ;  /* 0x00b9080a01007387 */ /* 0x004fe20000100a00 */
[----:B----4-:R1:W-:Y:S03]  /*7f580*/  STL.64 [R1+0xb900], R8 ;  /* 0x00b9000801007387 */ /* 0x0103e60000100a00 */
[----:B-1----:R-:W2:Y:S01]  /*7f590*/  LDL.LU R8, [R1+0x1060] ;  /* 0x0010600001087983 */ /* 0x002ea20000300800 */
[----:B------:R-:W2:Y:S02]  /*7f5a0*/  LDL.LU R9, [R1+0x1064] ;  /* 0x0010640001097983 */ /* 0x000ea40000300800 */
[----:B------:R-:W4:Y:S02]  /*7f5b0*/  LDL.LU R10, [R1+0x1068] ;  /* 0x00106800010a7983 */ /* 0x000f240000300800 */
[----:B------:R-:W4:Y:S02]  /*7f5c0*/  LDL.LU R11, [R1+0x106c] ;  /* 0x00106c00010b7983 */ /* 0x000f240000300800 */
[----:B----4-:R-:W-:Y:S01]  /*7f5d0*/  STL.64 [R1+0xb920], R10 ;  /* 0x00b9200a01007387 */ /* 0x010fe20000100a00 */
[----:B--2---:R1:W-:Y:S03]  /*7f5e0*/  STL.64 [R1+0xb918], R8 ;  /* 0x00b9180801007387 */ /* 0x0043e60000100a00 */
        /* <DEDUP_REMOVED lines=8> */
[----:B------:R-:W2:Y:S02]  /*7f670*/  LDL.LU R10, [R1+0x1048] ;  /* 0x00104800010a7983 */ /* 0x000ea40000300800 */
[----:B------:R-:W2:Y:S01]  /*7f680*/  LDL.LU R11, [R1+0x104c] ;  /* 0x00104c00010b7983 */ /* 0x000ea20000300800 */
[----:B------:R-:W4:Y:S01]  /*7f690*/  LDL.LU R24, [R1+0x860] ;  /* 0x0008600001187983 */ /* 0x000f220000300800 */
[----:B------:R-:W4:Y:S02]  /*7f6a0*/  LDL.LU R25, [R1+0x864] ;  /* 0x0008640001197983 */ /* 0x000f240000300800 */
[----:B------:R-:W4:Y:S02]  /*7f6b0*/  LDL.LU R26, [R1+0x868] ;  /* 0x00086800011a7983 */ /* 0x000f240000300800 */
[----:B------:R-:W4:Y:S01]  /*7f6c0*/  LDL.LU R27, [R1+0x86c] ;  /* 0x00086c00011b7983 */ /* 0x000f220000300800 */
[----:B0-----:R0:W-:Y:S01]  /*7f6d0*/  STL.64 [R1+0xe0], R12 ;  /* 0x0000e00c01007387 */ /* 0x0011e20000100a00 */
[----:B------:R1:W-:Y:S03]  /*7f6e0*/  STL.64 [R1+0xe8], R14 ;  /* 0x0000e80e01007387 */ /* 0x0003e60000100a00 */
[----:B0-----:R-:W3:Y:S01]  /*7f6f0*/  LDL.LU R12, [R1+0x840] ;  /* 0x00084000010c7983 */ /* 0x001ee20000300800 */
[----:B------:R-:W3:Y:S02]  /*7f700*/  LDL.LU R13, [R1+0x844] ;  /* 0x00084400010d7983 */ /* 0x000ee40000300800 */
[----:B-1----:R-:W3:Y:S02]  /*7f710*/  LDL.LU R14, [R1+0x848] ;  /* 0x00084800010e7983 */ /* 0x002ee40000300800 */
[----:B------:R-:W3:Y:S01]  /*7f720*/  LDL.LU R15, [R1+0x84c] ;  /* 0x00084c00010f7983 */ /* 0x000ee20000300800 */
[----:B------:R0:W-:Y:S01]  /*7f730*/  STL.64 [R1+0xd0], R4 ;  /* 0x0000d00401007387 */ /* 0x0001e20000100a00 */
[----:B------:R-:W-:Y:S03]  /*7f740*/  STL.64 [R1+0xd8], R6 ;  /* 0x0000d80601007387 */ /* 0x000fe60000100a00 */
[----:B0-----:R-:W3:Y:S01]  /*7f750*/  LDL.LU R5, [R1+0xb940] ;  /* 0x00b9400001057983 */ /* 0x001ee20000300800 */
[C---:B--2---:R-:W-:Y:S03]  /*7f760*/  HMMA.16816.F32 R20, R16.reuse, R22, R8 ;  /* 0x000000161014723c */ /* 0x044fe60000001808 */
[----:B---3--:R-:W0:Y:S04]  /*7f770*/  LDSM.16.MT88.4 R4, [R5+0x8080] ;  /* 0x008080000504783b */ /* 0x008e280000004200 */
[----:B0-----:R-:W-:Y:S01]  /*7f780*/  STL.64 [R1+0xb788], R6 ;  /* 0x00b7880601007387 */ /* 0x001fe20000100a00 */
[----:B------:R0:W-:Y:S03]  /*7f790*/  STL.64 [R1+0xb780], R4 ;  /* 0x00b7800401007387 */ /* 0x0001e60000100a00 */
[----:B0-----:R-:W2:Y:S01]  /*7f7a0*/  LDL.LU R4, [R1+0x870] ;  /* 0x0008700001047983 */ /* 0x001ea20000300800 */
[----:B------:R-:W2:Y:S02]  /*7f7b0*/  LDL.LU R5, [R1+0x874] ;  /* 0x0008740001057983 */ /* 0x000ea40000300800 */
[----:B------:R-:W2:Y:S02]  /*7f7c0*/  LDL.LU R6, [R1+0x878] ;  /* 0x0008780001067983 */ /* 0x000ea40000300800 */
[----:B------:R-:W2:Y:S01]  /*7f7d0*/  LDL.LU R7, [R1+0x87c] ;  /* 0x00087c0001077983 */ /* 0x000ea20000300800 */
[----:B------:R-:W3:Y:S01]  /*7f7e0*/  LDL.LU.64 R10, [R1+0xb938] ;  /* 0x00b93800010a7983 */ /* 0x000ee20000300a00 */
[----:B------:R-:W3:Y:S05]  /*7f7f0*/  LDL.LU.64 R8, [R1+0xb930] ;  /* 0x00b9300001087983 */ /* 0x000eea0000300a00 */
        /* <DEDUP_REMOVED lines=53> */
[----:B------:R-:W2:Y:S01]  /*7fb50*/  LDL.LU.64 R8, [R1+0xb878] ;  /* 0x00b8780001087983 */ /* 0x000ea20000300a00 */
[----:B------:R-:W2:Y:S02]  /*7fb60*/  LDL.LU.64 R22, [R1+0xb870] ;  /* 0x00b8700001167983 */ /* 0x000ea40000300a00 */
[----:B------:R-:W2:Y:S11]  /*7fb70*/  LDL.LU.64 R20, [R1+0xb868] ;  /* 0x00b8680001147983 */ /* 0x000eb60000300a00 */
[----:B------:R-:W-:Y:S07]  /*7fb80*/  @!UPT UIADD3 URZ, URZ, URZ, URZ ;  /* 0x0000003f3f3ff290 */ /* 0x000fee000fffe03f */
[----:B------:R0:W-:Y:S01]  /*7fb90*/  STL.64 [R1+0x880], R16 ;  /* 0x0008801001007387 */ /* 0x0001e20000100a00 */
[----:B------:R1:W-:Y:S03]  /*7fba0*/  STL.64 [R1+0x888], R18 ;  /* 0x0008881201007387 */ /* 0x0003e60000100a00 */
[----:B0-----:R-:W3:Y:S01]  /*7fbb0*/  LDL.LU R16, [R1+0x820] ;  /* 0x0008200001107983 */ /* 0x001ee20000300800 */
[----:B------:R-:W3:Y:S02]  /*7fbc0*/  LDL.LU R17, [R1+0x824] ;  /* 0x0008240001117983 */ /* 0x000ee40000300800 */
[----:B-1----:R-:W3:Y:S02]  /*7fbd0*/  LDL.LU R18, [R1+0x828] ;  /* 0x0008280001127983 */ /* 0x002ee40000300800 */
[----:B------:R-:W3:Y:S01]  /*7fbe0*/  LDL.LU R19, [R1+0x82c] ;  /* 0x00082c0001137983 */ /* 0x000ee20000300800 */
[C---:B--2---:R-:W-:Y:S11]  /*7fbf0*/  HMMA.16816.F32 R4, R20.reuse, R8, R4 ;  /* 0x000000081404723c */ /* 0x044ff60000001804 */
        /* <DEDUP_REMOVED lines=13> */
[----:B------:R-:W4:Y:S01]  /*7fcd0*/  LDL.LU R27, [R1+0xb858] ;  /* 0x00b85800011b7983 */ /* 0x000f220000300800 */
[----:B------:R-:W2:Y:S11]  /*7fce0*/  LDL.LU.64 R24, [R1+0xb850] ;  /* 0x00b8500001187983 */ /* 0x000eb60000300a00 */
[----:B------:R-:W-:Y:S10]  /*7fcf0*/  @!UPT UIADD3 URZ, URZ, URZ, URZ ;  /* 0x0000003f3f3ff290 */ /* 0x000ff4000fffe03f */
[----:B------:R0:W-:Y:S01]  /*7fd00*/  STL.64 [R1+0x860], R8 ;  /* 0x0008600801007387 */ /* 0x0001e20000100a00 */
[----:B------:R-:W-:Y:S03]  /*7fd10*/  STL.64 [R1+0x868], R10 ;  /* 0x0008680a01007387 */ /* 0x000fe60000100a00 */
[----:B0-----:R-:W3:Y:S01]  /*7fd20*/  LDL.LU.64 R8, [R1+0xb848] ;  /* 0x00b8480001087983 */ /* 0x001ee20000300a00 */
[C---:B--2---:R-:W-:Y:S08]  /*7fd30*/  HMMA.16816.F32 R12, R20.reuse, R24, R12 ;  /* 0x00000018140c723c */ /* 0x044ff0000000180c */
[----:B---3--:R-:W-:Y:S11]  /*7fd40*/  HMMA.16816.F32 R4, R20, R8, R4 ;  /* 0x000000081404723c */ /* 0x008ff60000001804 */
[----:B------:R-:W-:Y:S11]  /*7fd50*/  @!UPT UIADD3 URZ, URZ, URZ, URZ ;  /* 0x0000003f3f3ff290 */ /* 0x000ff6000fffe03f */
[----:B------:R-:W-:Y:S01]  /*7fd60*/  @!UPT UIADD3 URZ, URZ, URZ, URZ ;  /* 0x0000003f3f3ff290 */ /* 0x000fe2000fffe03f */
[----:B------:R-:W-:Y:S01]  /*7fd70*/  STL.64 [R1+0x850], R4 ;  /* 0x0008500401007387 */ /* 0x000fe20000100a00 */
[----:B------:R0:W-:Y:S02]  /*7fd80*/  STL.64 [R1+0x858], R6 ;  /* 0x0008580601007387 */ /* 0x0001e40000100a00 */
[----:B0-----:R-:W-:Y:S02]  /*7fd90*/  IMAD.MOV.U32 R7, RZ, RZ, R8 ;  /* 0x000000ffff077224 */ /* 0x001fe400078e0008 */
[----:B------:R-:W-:Y:S02]  /*7fda0*/  IMAD.MOV.U32 R6, RZ, RZ, R9 ;  /* 0x000000ffff067224 */ /* 0x000fe400078e0009 */
[----:B------:R-:W2:Y:S03]  /*7fdb0*/  LDL.LU.64 R8, [R1+0xb840] ;  /* 0x00b8400001087983 */ /* 0x000ea60000300a00 */
[----:B------:R0:W-:Y:S02]  /*7fdc0*/  STL.64 [R1+0xb828], R6 ;  /* 0x00b8280601007387 */ /* 0x0001e40000100a00 */
[----:B------:R-:W3:Y:S02]  /*7fdd0*/  LDL.LU R4, [R1+0x830] ;  /* 0x0008300001047983 */ /* 0x000ee40000300800 */
[----:B------:R-:W3:Y:S01]  /*7fde0*/  LDL.LU R5, [R1+0x834] ;  /* 0x0008340001057983 */ /* 0x000ee20000300800 */
[----:B0-----:R-:W3:Y:S01]  /*7fdf0*/  LDL.LU R6, [R1+0x838] ;  /* 0x0008380001067983 */ /* 0x001ee20000300800 */
[----:B------:R-:W-:Y:S02]  /*7fe00*/  STL.64 [R1+0x840], R12 ;  /* 0x0008400c01007387 */ /* 0x000fe40000100a00 */
[----:B------:R0:W-:Y:S02]  /*7fe10*/  STL.64 [R1+0x848], R14 ;  /* 0x0008480e01007387 */ /* 0x0001e40000100a00 */
[----:B0-----:R-:W2:Y:S01]  /*7fe20*/  LDL.LU.64 R14, [R1+0xb838] ;  /* 0x00b83800010e7983 */ /* 0x001ea20000300a00 */
[----:B------:R-:W3:Y:S02]  /*7fe30*/  LDL.LU.64 R12, [R1+0xb830] ;  /* 0x00b83000010c7983 */ /* 0x000ee40000300a00 */
[----:B------:R-:W-:-:S02]  /*7fe40*/  IMAD.MOV.U32 R7, RZ, RZ, R29 ;  /* 0x000000ffff077224 */ /* 0x000fc400078e001d */
[----:B----4-:R-:W-:Y:S01]  /*7fe50*/  STL [R1+0xb7f8], R27 ;  /* 0x00b7f81b01007387 */ /* 0x010fe20000100800 */
[----:B------:R-:W-:Y:S04]  /*7fe60*/  STL.64 [R1+0xb7f0], R24 ;  /* 0x00b7f01801007387 */ /* 0x000fe80000100a00 */
[C---:B---3--:R-:W-:Y:S11]  /*7fe70*/  HMMA.16816.F32 R4, R20.reuse, R12, R4 ;  /* 0x0000000c1404723c */ /* 0x048ff60000001804 */
[----:B------:R-:W-:Y:S11]  /*7fe80*/  @!UPT UIADD3 URZ, URZ, URZ, URZ ;  /* 0x0000003f3f3ff290 */ /* 0x000ff6000fffe03f */
[----:B------:R-:W-:Y:S01]  /*7fe90*/  @!UPT UIADD3 URZ, URZ, URZ, URZ ;  /* 0x0000003f3f3ff290 */ /* 0x000fe2000fffe03f */
[----:B------:R0:W-:Y:S01]  /*7fea0*/  STL [R1+0x830], R4 ;  /* 0x0008300401007387 */ /* 0x0001e20000100800 */
[----:B------:R-:W-:Y:S02]  /*7feb0*/  IMAD.MOV.U32 R10, RZ, RZ, R5 ;  /* 0x000000ffff0a7224 */ /* 0x000fe400078e0005 */
[----:B------:R-:W-:Y:S02]  /*7fec0*/  IMAD.MOV.U32 R11, RZ, RZ, R6 ;  /* 0x000000ffff0b7224 */ /* 0x000fe400078e0006 */
[----:B------:R-:W-:Y:S01]  /*7fed0*/  IMAD.MOV.U32 R29, RZ, RZ, R7 ;  /* 0x000000ffff1d7224 */ /* 0x000fe200078e0007 */
[----:B0-----:R-:W3:Y:S01]  /*7fee0*/  LDL.LU R4, [R1+0x1220] ;  /* 0x0012200001047983 */ /* 0x001ee20000300800 */
[----:B------:R-:W3:Y:S02]  /*7fef0*/  LDL.LU R5, [R1+0x1224] ;  /* 0x0012240001057983 */ /* 0x000ee40000300800 */
[----:B------:R-:W3:Y:S02]  /*7ff00*/  LDL.LU R6, [R1+0x1228] ;  /* 0x0012280001067983 */ /* 0x000ee40000300800 */
[----:B------:R-:W3:Y:S01]  /*7ff10*/  LDL.LU R7, [R1+0x122c] ;  /* 0x00122c0001077983 */ /* 0x000ee20000300800 */
[----:B--2---:R-:W-:Y:S01]  /*7ff20*/  STL.64 [R1+0xb728], R14 ;  /* 0x00b7280e01007387 */ /* 0x004fe20000100a00 */
[----:B------:R0:W-:Y:S03]  /*7ff30*/  STL.64 [R1+0xb720], R12 ;  /* 0x00b7200c01007387 */ /* 0x0001e60000100a00 */
[----:B0-----:R-:W2:Y:S01]  /*7ff40*/  LDL.64 R12, [R1+0x140] ;  /* 0x00014000010c7983 */ /* 0x001ea20000100a00 */
[----:B------:R-:W-:Y:S03]  /*7ff50*/  HMMA.16816.F32 R16, R20, R8, R16 ;  /* 0x000000081410723c */ /* 0x000fe60000001810 */
[----:B--2---:R0:W-:Y:S04]  /*7ff60*/  STL.64 [R1+0xb810], R12 ;  /* 0x00b8100c01007387 */ /* 0x0041e80000100a00 */
[----:B0-----:R-:W2:Y:S01]  /*7ff70*/  LDL.64 R12, [R1+0x150] ;  /* 0x00015000010c7983 */ /* 0x001ea20000100a00 */
[----:B------:R0:W-:Y:S03]  /*7ff80*/  STL [R1+0xa630], R29 ;  /* 0x00a6301d01007387 */ /* 0x0001e60000100800 */
[----:B0-----:R-:W4:Y:S01]  /*7ff90*/  LDL R29, [R1+0x11c0] ;  /* 0x0011c000011d7983 */ /* 0x001f220000100800 */
[----:B------:R-:W-:Y:S02]  /*7ffa0*/  STL [R1+0xa62c], R11 ;  /* 0x00a62c0b01007387 */ /* 0x000fe40000100800 */
[----:B------:R-:W-:Y:S02]  /*7ffb0*/  STL [R1+0xa628], R10 ;  /* 0x00a6280a01007387 */ /* 0x000fe40000100800 */
[----:B------:R-:W2:Y:S07]  /*7ffc0*/  LDL.LU R24, [R1+0x1000] ;  /* 0x0010000001187983 */ /* 0x000eae0000300800 */
[----:B------:R-:W-:Y:S01]  /*7ffd0*/  STL.64 [R1+0x820], R16 ;  /* 0x0008201001007387 */ /* 0x000fe20000100a00 */
[----:B------:R-:W-:Y:S02]  /*7ffe0*/  STL.64 [R1+0x828], R18 ;  /* 0x0008281201007387 */ /* 0x000fe40000100a00 */
[----:B------:R-:W2:Y:S02]  /*7fff0*/  LDL.LU R25, [R1+0x1004] ;  /* 0x0010040001197983 */ /* 0x000ea40000300800 */
[----:B------:R-:W2:Y:S01]  /*80000*/  LDL.LU R26, [R1+0x1008] ;  /* 0x00100800011a7983 */ /* 0x000ea20000300800 */
[----:B------:R-:W2:Y:S04]  /*80010*/  LDL.LU R27, [R1+0x100c] ;  /* 0x00100c00011b7983 */ /* 0x000ea80000300800 */
[----:B----4-:R-:W0:Y:S04]  /*80020*/  LDSM.16.MT88.4 R16, [R29+0x8100] ;  /* 0x008100001d10783b */ /* 0x010e280000004200 */
[----:B--2---:R-:W-:Y:S01]  /*80030*/  STL.64 [R1+0xb808], R26 ;  /* 0x00b8081a01007387 */ /* 0x004fe20000100a00 */
[----:B------:R1:W-:Y:S03]  /*80040*/  STL.64 [R1+0xb800], R24 ;  /* 0x00b8001801007387 */ /* 0x0003e60000100a00 */
        /* <DEDUP_REMOVED lines=10> */
[----:B------:R1:W-:Y:S04]  /*800f0*/  STL.64 [R1+0xb7e8], R8 ;  /* 0x00b7e80801007387 */ /* 0x0003e80000100a00 */
[----:B-1----:R-:W3:Y:S01]  /*80100*/  LDL R8, [R1+0x30] ;  /* 0x0000300001087983 */ /* 0x002ee20000100800 */
[----:B------:R-:W-:-:S02]  /*80110*/  IMAD.MOV.U32 R9, RZ, RZ, R3 ;  /* 0x000000ffff097224 */ /* 0x000fc400078e0003 */
[----:B------:R-:W-:Y:S02]  /*80120*/  STL [R1+0xb708], R29 ;  /* 0x00b7081d01007387 */ /* 0x000fe40000100800 */
[----:B0-----:R-:W-:Y:S01]  /*80130*/  STL.64 [R1+0xb630], R18 ;  /* 0x00b6301201007387 */ /* 0x001fe20000100a00 */
[----:B------:R0:W-:Y:S04]  /*80140*/  STL.64 [R1+0xb628], R16 ;  /* 0x00b6281001007387 */ /* 0x0001e80000100a00 */
[----:B0-----:R-:W4:Y:S01]  /*80150*/  LDL.64 R16, [R1+0xd0] ;  /* 0x0000d00001107983 */ /* 0x001f220000100a00 */
[C---:B--2---:R-:W-:Y:S08]  /*80160*/  HMMA.16816.F32 R24, R20.reuse, R12, R24 ;  /* 0x0000000c1418723c */ /* 0x044ff00000001818 */
[----:B---3--:R-:W-:Y:S01]  /*80170*/  HMMA.16816.F32 R8, R20, R8, R4 ;  /* 0x000000081408723c */ /* 0x008fe20000001804 */
[----:B------:R-:W2:Y:S06]  /*80180*/  LDL.LU.64 R6, [R1+0xb828] ;  /* 0x00b8280001067983 */ /* 0x000eac0000300a00 */
[----:B------:R-:W-:-:S02]  /*80190*/  IMAD.MOV.U32 R4, RZ, RZ, R2 ;  /* 0x000000ffff047224 */ /* 0x000fc400078e0002 */
[----:B------:R-:W-:Y:S02]  /*801a0*/  IMAD.MOV.U32 R5, RZ, RZ, R0 ;  /* 0x000000ffff057224 */ /* 0x000fe400078e0000 */
[----:B------:R-:W-:Y:S02]  /*801b0*/  IMAD.MOV.U32 R2, RZ, RZ, R12 ;  /* 0x000000ffff027224 */ /* 0x000fe400078e000c */
[----:B------:R-:W-:-:S10]  /*801c0*/  IMAD.MOV.U32 R0, RZ, RZ, R13 ;  /* 0x000000ffff007224 */ /* 0x000fd400078e000d */
[----:B------:R0:W-:Y:S01]  /*801d0*/  STL.64 [R1+0x1030], R8 ;  /* 0x0010300801007387 */ /* 0x0001e20000100a00 */
[----:B------:R1:W-:Y:S03]  /*801e0*/  STL.64 [R1+0x1038], R10 ;  /* 0x0010380a01007387 */ /* 0x0003e60000100a00 */
[----:B0-----:R-:W3:Y:S01]  /*801f0*/  LDL.LU R8, [R1+0xff0] ;  /* 0x000ff00001087983 */ /* 0x001ee20000300800 */
[----:B------:R-:W3:Y:S02]  /*80200*/  LDL.LU R9, [R1+0xff4] ;  /* 0x000ff40001097983 */ /* 0x000ee40000300800 */
[----:B-1----:R-:W3:Y:S02]  /*80210*/  LDL.LU R10, [R1+0xff8] ;  /* 0x000ff800010a7983 */ /* 0x002ee40000300800 */
[----:B------:R-:W3:Y:S01]  /*80220*/  LDL.LU R11, [R1+0xffc] ;  /* 0x000ffc00010b7983 */ /* 0x000ee20000300800 */
[----:B------:R-:W-:Y:S01]  /*80230*/  STL.64 [R1+0x1020], R24 ;  /* 0x0010201801007387 */ /* 0x000fe20000100a00 */
[----:B------:R0:W-:Y:S03]  /*80240*/  STL.64 [R1+0x1028], R26 ;  /* 0x0010281a01007387 */ /* 0x0001e60000100a00 */
[----:B0-----:R-:W2:Y:S01]  /*80250*/  LDL.LU.64 R26, [R1+0xb820] ;  /* 0x00b82000011a7983 */ /* 0x001ea20000300a00 */
[----:B------:R-:W2:Y:S02]  /*80260*/  LDL.LU.64 R24, [R1+0xb818] ;  /* 0x00b8180001187983 */ /* 0x000ea40000300a00 */
[----:B------:R-:W2:Y:S02]  /*80270*/  LDL.LU.64 R12, [R1+0xb810] ;  /* 0x00b81000010c7983 */ /* 0x000ea40000300a00 */
        /* <DEDUP_REMOVED lines=9> */
[----:B------:R-:W2:Y:S02]  /*80310*/  LDL.LU R12, [R1+0x760] ;  /* 0x00076000010c7983 */ /* 0x000ea40000300800 */
[----:B------:R-:W2:Y:S01]  /*80320*/  LDL.LU R13, [R1+0x764] ;  /* 0x00076400010d7983 */ /* 0x000ea20000300800 */
[----:B------:R-:W2:Y:S01]  /*80330*/  LDL.LU R14, [R1+0x768] ;  /* 0x00076800010e7983 */ /* 0x000ea20000300800 */
[----:B------:R-:W2:Y:S03]  /*80340*/  LDL.LU R15, [R1+0x76c] ;  /* 0x00076c00010f7983 */ /* 0x000ea60000300800 */
[----:B--2---:R-:W-:Y:S01]  /*80350*/  STL.64 [R1+0xb738], R14 ;  /* 0x00b7380e01007387 */ /* 0x004fe20000100a00 */
[----:B------:R0:W-:Y:S02]  /*80360*/  STL.64 [R1+0xb730], R12 ;  /* 0x00b7300c01007387 */ /* 0x0001e40000100a00 */
[----:B0-----:R-:W-:-:S02]  /*80370*/  IMAD.MOV.U32 R12, RZ, RZ, R7 ;  /* 0x000000ffff0c7224 */ /* 0x001fc400078e0007 */
[----:B------:R-:W-:-:S05]  /*80380*/  IMAD.MOV.U32 R13, RZ, RZ, R6 ;  /* 0x000000ffff0d7224 */ /* 0x000fca00078e0006 */
[----:B------:R0:W-:Y:S04]  /*80390*/  STL.64 [R1+0xb750], R12 ;  /* 0x00b7500c01007387 */ /* 0x0001e80000100a00 */
[----:B0-----:R-:W2:Y:S02]  /*803a0*/  LDL.64 R12, [R1+0x130] ;  /* 0x00013000010c7983 */ /* 0x001ea40000100a00 */
[----:B--2---:R-:W-:Y:S11]  /*803b0*/  HMMA.16816.F32 R24, R20, R12, R24 ;  /* 0x0000000c1418723c */ /* 0x004ff60000001818 */
[----:B------:R-:W-:Y:S11]  /*803c0*/  @!UPT UIADD3 URZ, URZ, URZ, URZ ;  /* 0x0000003f3f3ff290 */ /* 0x000ff6000fffe03f */
[----:B------:R-:W-:Y:S01]  /*803d0*/  @!UPT UIADD3 URZ, URZ, URZ, URZ ;  /* 0x0000003f3f3ff290 */ /* 0x000fe2000fffe03f */
[----:B------:R-:W-:Y:S01]  /*803e0*/  STL.64 [R1+0x1000], R24 ;  /* 0x0010001801007387 */ /* 0x000fe20000100a00 */
[----:B------:R0:W-:Y:S03]  /*803f0*/  STL.64 [R1+0x1008], R26 ;  /* 0x0010081a01007387 */ /* 0x0001e60000100a00 */
[----:B0-----:R-:W2:Y:S01]  /*80400*/  LDL.LU R27, [R1+0xb7f8] ;  /* 0x00b7f800011b7983 */ /* 0x001ea20000300800 */
[----:B------:R-:W2:Y:S02]  /*80410*/  LDL.LU.64 R24, [R1+0xb7f0] ;  /* 0x00b7f00001187983 */ /* 0x000ea40000300a00 */
[----:B------:R-:W-:Y:S02]  /*80420*/  IMAD.MOV.U32 R26, RZ, RZ, R12 ;  /* 0x000000ffff1a7224 */ /* 0x000fe400078e000c */
[----:B------:R-:W-:-:S03]  /*80430*/  IMAD.MOV.U32 R19, RZ, RZ, R13 ;  /* 0x000000ffff137224 */ /* 0x000fc600078e000d */
[----:B------:R-:W-:Y:S04]  /*80440*/  STL [R1+0xb7b0], R26 ;  /* 0x00b7b01a01007387 */ /* 0x000fe80000100800 */
[----:B--2---:R-:W-:Y:S01]  /*80450*/  STL.64 [R1+0xb7a8], R24 ;  /* 0x00b7a81801007387 */ /* 0x004fe20000100a00 */
[----:B------:R-:W-:Y:S02]  /*80460*/  STL.64 [R1+0xb798], R18 ;  /* 0x00b7981201007387 */ /* 0x000fe40000100a00 */
[----:B----4-:R0:W-:Y:S02]  /*80470*/  STL.64 [R1+0xb790], R16 ;  /* 0x00b7901001007387 */ /* 0x0101e40000100a00 */
[----:B------:R-:W2:Y:S01]  /*80480*/  LDL.64 R12, [R1+0x10] ;  /* 0x00001000010c7983 */ /* 0x000ea20000100a00 */
[C---:B---3--:R-:W-:Y:S01]  /*80490*/  HMMA.16816.F32 R4, R20.reuse, R4, R8 ;  /* 0x000000041404723c */ /* 0x048fe20000001808 */
[----:B0-----:R-:W3:Y:S04]  /*804a0*/  LDL.64 R16, [R1+0x110] ;  /* 0x0001100001107983 */ /* 0x001ee80000100a00 */
[----:B--2---:R0:W-:Y:S04]  /*804b0*/  STL.64 [R1+0xb768], R12 ;  /* 0x00b7680c01007387 */ /* 0x0041e80000100a00 */
[----:B0-----:R-:W3:Y:S01]  /*804c0*/  LDL.LU R12, [R1+0xfe0] ;  /* 0x000fe000010c7983 */ /* 0x001ee20000300800 */
[----:B------:R-:W3:Y:S02]  /*804d0*/  LDL.LU R13, [R1+0xfe4] ;  /* 0x000fe400010d7983 */ /* 0x000ee40000300800 */
[----:B------:R-:W3:Y:S02]  /*804e0*/  LDL.LU R14, [R1+0xfe8] ;  /* 0x000fe800010e7983 */ /* 0x000ee40000300800 */
[----:B------:R-:W3:Y:S01]  /*804f0*/  LDL.LU R15, [R1+0xfec] ;  /* 0x000fec00010f7983 */ /* 0x000ee20000300800 */
[----:B------:R-:W2:Y:S08]  /*80500*/  LDL.LU.64 R8, [R1+0xb7e8] ;  /* 0x00b7e80001087983 */ /* 0x000eb00000300a00 */
[----:B------:R0:W-:Y:S02]  /*80510*/  STL.64 [R1+0xff0], R4 ;  /* 0x000ff00401007387 */ /* 0x0001e40000100a00 */
[----:B------:R-:W-:Y:S01]  /*80520*/  STL.64 [R1+0xff8], R6 ;  /* 0x000ff80601007387 */ /* 0x000fe20000100a00 */
[----:B0-----:R-:W4:Y:S01]  /*80530*/  LDL.LU.64 R4, [R1+0xb7e0] ;  /* 0x00b7e00001047983 */ /* 0x001f220000300a00 */
[----:B---3--:R-:W-:Y:S11]  /*80540*/  HMMA.16816.F32 R12, R20, R16, R12 ;  /* 0x00000010140c723c */ /* 0x008ff6000000180c */
[----:B------:R-:W-:Y:S11]  /*80550*/  @!UPT UIADD3 URZ, URZ, URZ, URZ ;  /* 0x0000003f3f3ff290 */ /* 0x000ff6000fffe03f */
[----:B------:R-:W-:Y:S01]  /*80560*/  @!UPT UIADD3 URZ, URZ, URZ, URZ ;  /* 0x0000003f3f3ff290 */ /* 0x000fe2000fffe03f */
[----:B------:R4:W-:Y:S01]  /*80570*/  STL.64 [R1+0xfe0], R12 ;  /* 0x000fe00c01007387 */ /* 0x0009e20000100a00 */
[----:B------:R-:W-:Y:S02]  /*80580*/  STL.64 [R1+0xfe8], R14 ;  /* 0x000fe80e01007387 */ /* 0x000fe40000100a00 */
[----:B----4-:R-:W-:Y:S02]  /*80590*/  IMAD.MOV.U32 R12, RZ, RZ, R5 ;  /* 0x000000ffff0c7224 */ /* 0x010fe400078e0005 */
[----:B------:R-:W-:-:S05]  /*805a0*/  IMAD.MOV.U32 R13, RZ, RZ, R4 ;  /* 0x000000ffff0d7224 */ /* 0x000fca00078e0004 */
[----:B------:R0:W-:Y:S04]  /*805b0*/  STL.64 [R1+0xb7a0], R12 ;  /* 0x00b7a00c01007387 */ /* 0x0001e80000100a00 */
        /* <DEDUP_REMOVED lines=11> */
[----:B---3--:R0:W-:Y:S02]  /*80670*/  STL.64 [R1+0xb7c8], R12 ;  /* 0x00b7c80c01007387 */ /* 0x0081e40000100a00 */
[----:B------:R-:W3:Y:S02]  /*80680*/  LDL.64 R24, [R1+0xf0] ;  /* 0x0000f00001187983 */ /* 0x000ee40000100a00 */
[----:B------:R-:W-:-:S02]  /*80690*/  IMAD.MOV.U32 R11, RZ, RZ, R16 ;  /* 0x000000ffff0b7224 */ /* 0x000fc400078e0010 */
[----:B------:R-:W-:Y:S02]  /*806a0*/  IMAD.MOV.U32 R10, RZ, RZ, R17 ;  /* 0x000000ffff0a7224 */ /* 0x000fe400078e0011 */
[----:B0-----:R-:W-:Y:S01]  /*806b0*/  IMAD.MOV.U32 R13, RZ, RZ, R27 ;  /* 0x000000ffff0d7224 */ /* 0x001fe200078e001b */
[----:B---3--:R0:W-:Y:S04]  /*806c0*/  STL.64 [R1+0xb7d8], R24 ;  /* 0x00b7d81801007387 */ /* 0x0081e80000100a00 */
[----:B0-----:R-:W3:Y:S01]  /*806d0*/  LDL.LU R24, [R1+0xfd0] ;  /* 0x000fd00001187983 */ /* 0x001ee20000300800 */
[----:B------:R-:W3:Y:S02]  /*806e0*/  LDL.LU R25, [R1+0xfd4] ;  /* 0x000fd40001197983 */ /* 0x000ee40000300800 */
[----:B------:R-:W3:Y:S02]  /*806f0*/  LDL.LU R26, [R1+0xfd8] ;  /* 0x000fd800011a7983 */ /* 0x000ee40000300800 */
[----:B------:R-:W3:Y:S01]  /*80700*/  LDL.LU R27, [R1+0xfdc] ;  /* 0x000fdc00011b7983 */ /* 0x000ee20000300800 */
[----:B------:R-:W4:Y:S01]  /*80710*/  LDL.64 R16, [R1+0xe0] ;  /* 0x0000e00001107983 */ /* 0x000f220000100a00 */
[----:B------:R-:W3:Y:S02]  /*80720*/  LDL.LU R4, [R1+0x810] ;  /* 0x0008100001047983 */ /* 0x000ee40000300800 */
[----:B------:R-:W3:Y:S02]  /*80730*/  LDL.LU R5, [R1+0x814] ;  /* 0x0008140001057983 */ /* 0x000ee40000300800 */
[----:B------:R-:W3:Y:S01]  /*80740*/  LDL.LU R6, [R1+0x818] ;  /* 0x0008180001067983 */ /* 0x000ee20000300800 */
[----:B------:R-:W3:Y:S01]  /*80750*/  LDL.LU R7, [R1+0x81c] ;  /* 0x00081c0001077983 */ /* 0x000ee20000300800 */
[----:B------:R-:W-:Y:S02]  /*80760*/  STL.64 [R1+0xb718], R10 ;  /* 0x00b7180a01007387 */ /* 0x000fe40000100a00 */
[----:B--2---:R0:W-:Y:S02]  /*80770*/  STL.64 [R1+0xb710], R8 ;  /* 0x00b7100801007387 */ /* 0x0041e40000100a00 */
        /* <DEDUP_REMOVED lines=10> */
[----:B------:R-:W-:-:S07]  /*80820*/  IMAD.MOV.U32 R12, RZ, RZ, R28 ;  /* 0x000000ffff0c7224 */ /* 0x000fce00078e001c */
[C---:B---3--:R-:W-:Y:S01]  /*80830*/  HMMA.16816.F32 R12, R20.reuse, R12, R24 ;  /* 0x0000000c140c723c */ /* 0x048fe20000001818 */
[----:B--2---:R-:W-:Y:S01]  /*80840*/  STL.64 [R1+0xb760], R10 ;  /* 0x00b7600a01007387 */ /* 0x004fe20000100a00 */
[----:B------:R0:W-:Y:S03]  /*80850*/  STL.64 [R1+0xb758], R8 ;  /* 0x00b7580801007387 */ /* 0x0001e60000100a00 */
        /* <DEDUP_REMOVED lines=8> */
[----:B------:R-:W2:Y:S02]  /*808e0*/  LDL.LU R10, [R1+0x798] ;  /* 0x00079800010a7983 */ /* 0x000ea40000300800 */
[----:B------:R-:W2:Y:S01]  /*808f0*/  LDL.LU R11, [R1+0x79c] ;  /* 0x00079c00010b7983 */ /* 0x000ea20000300800 */
[----:B------:R-:W3:Y:S01]  /*80900*/  LDL.LU.64 R24, [R1+0xb7d8] ;  /* 0x00b7d80001187983 */ /* 0x000ee20000300a00 */
[----:B------:R-:W-:Y:S02]  /*80910*/  STL.64 [R1+0xfd0], R12 ;  /* 0x000fd00c01007387 */ /* 0x000fe40000100a00 */
[----:B------:R0:W-:Y:S02]  /*80920*/  STL.64 [R1+0xfd8], R14 ;  /* 0x000fd80e01007387 */ /* 0x0001e40000100a00 */
[----:B0-----:R-:W3:Y:S01]  /*80930*/  LDL.LU.64 R14, [R1+0xb7d0] ;  /* 0x00b7d000010e7983 */ /* 0x001ee20000300a00 */
[----:B------:R-:W3:Y:S02]  /*80940*/  LDL.LU.64 R12, [R1+0xb7c8] ;  /* 0x00b7c800010c7983 */ /* 0x000ee40000300a00 */
[----:B---3--:R-:W-:Y:S11]  /*80950*/  HMMA.16816.F32 R12, R20, R24, R12 ;  /* 0x00000018140c723c */ /* 0x008ff6000000180c */
[----:B------:R-:W-:Y:S11]  /*80960*/  @!UPT UIADD3 URZ, URZ, URZ, URZ ;  /* 0x0000003f3f3ff290 */ /* 0x000ff6000fffe03f */
[----:B------:R-:W-:Y:S01]  /*80970*/  @!UPT UIADD3 URZ, URZ, URZ, URZ ;  /* 0x0000003f3f3ff290 */ /* 0x000fe2000fffe03f */
[----:B------:R-:W-:Y:S01]  /*80980*/  STL.64 [R1+0xfc0], R12 ;  /* 0x000fc00c01007387 */ /* 0x000fe20000100a00 */
[----:B------:R0:W-:Y:S03]  /*80990*/  STL.64 [R1+0xfc8], R14 ;  /* 0x000fc80e01007387 */ /* 0x0001e60000100a00 */
[----:B0-----:R-:W3:Y:S01]  /*809a0*/  LDL.LU.64 R14, [R1+0xb7c0] ;  /* 0x00b7c000010e7983 */ /* 0x001ee20000300a00 */
[----:B------:R-:W3:Y:S02]  /*809b0*/  LDL.LU.64 R12, [R1+0xb7b8] ;  /* 0x00b7b800010c7983 */ /* 0x000ee40000300a00 */
[----:B------:R-:W-:Y:S02]  /*809c0*/  IMAD.MOV.U32 R28, RZ, RZ, R24 ;  /* 0x000000ffff1c7224 */ /* 0x000fe400078e0018 */
[----:B------:R-:W-:Y:S01]  /*809d0*/  IMAD.MOV.U32 R27, RZ, RZ, R25 ;  /* 0x000000ffff1b7224 */ /* 0x000fe200078e0019 */
[----:B------:R-:W2:Y:S01]  /*809e0*/  LDL.LU R26, [R1+0xb7b0] ;  /* 0x00b7b000011a7983 */ /* 0x000ea20000300800 */
[----:B------:R-:W2:Y:S02]  /*809f0*/  LDL.LU.64 R24, [R1+0xb7a8] ;  /* 0x00b7a80001187983 */ /* 0x000ea40000300a00 */
[----:B----4-:R-:W-:-:S02]  /*80a00*/  IMAD.MOV.U32 R2, RZ, RZ, R16 ;  /* 0x000000ffff027224 */ /* 0x010fc400078e0010 */
[----:B------:R-:W-:Y:S01]  /*80a10*/  IMAD.MOV.U32 R29, RZ, RZ, R17 ;  /* 0x000000ffff1d7224 */ /* 0x000fe200078e0011 */
[C---:B---3--:R-:W-:Y:S11]  /*80a20*/  HMMA.16816.F32 R12, R20.reuse, R16, R12 ;  /* 0x00000010140c723c */ /* 0x048ff6000000180c */
[----:B------:R-:W-:Y:S11]  /*80a30*/  @!UPT UIADD3 URZ, URZ, URZ, URZ ;  /* 0x0000003f3f3ff290 */ /* 0x000ff6000fffe03f */
[----:B------:R-:W-:Y:S01]  /*80a40*/  @!UPT UIADD3 URZ, URZ, URZ, URZ ;  /* 0x0000003f3f3ff290 */ /* 0x000fe2000fffe03f */
[----:B------:R0:W-:Y:S01]  /*80a50*/  STL.64 [R1+0xfb0], R12 ;  /* 0x000fb00c01007387 */ /* 0x0001e20000100a00 */
[----:B------:R-:W-:Y:S03]  /*80a60*/  STL.64 [R1+0xfb8], R14 ;  /* 0x000fb80e01007387 */ /* 0x000fe60000100a00 */
[----:B0-----:R-:W2:Y:S01]  /*80a70*/  LDL.LU.64 R12, [R1+0xb7a0] ;  /* 0x00b7a000010c7983 */ /* 0x001ea20000300a00 */
[----:B------:R-:W3:Y:S02]  /*80a80*/  LDL.LU.64 R18, [R1+0xb798] ;  /* 0x00b7980001127983 */ /* 0x000ee40000300a00 */
[----:B------:R-:W4:Y:S02]  /*80a90*/  LDL.LU.64 R16, [R1+0xb790] ;  /* 0x00b7900001107983 */ /* 0x000f240000300a00 */
[----:B----4-:R-:W-:Y:S01]  /*80aa0*/  HMMA.16816.F32 R20, R20, R16, R4 ;  /* 0x000000101414723c */ /* 0x010fe20000001804 */
[----:B------:R-:W2:Y:S01]  /*80ab0*/  LDL.LU.64 R6, [R1+0xb788] ;  /* 0x00b7880001067983 */ /* 0x000ea20000300a00 */
[----:B------:R-:W2:Y:S11]  /*80ac0*/  LDL.LU.64 R4, [R1+0xb780] ;  /* 0x00b7800001047983 */ /* 0x000eb60000300a00 */
[----:B------:R-:W-:Y:S10]  /*80ad0*/  @!UPT UIADD3 URZ, URZ, URZ, URZ ;  /* 0x0000003f3f3ff290 */ /* 0x000ff4000fffe03f */
[----:B------:R0:W-:Y:S01]  /*80ae0*/  STL.64 [R1+0x810], R20 ;  /* 0x0008101401007387 */ /* 0x0001e20000100a00 */
[----:B------:R1:W-:Y:S03]  /*80af0*/  STL.64 [R1+0x818], R22 ;  /* 0x0008181601007387 */ /* 0x0003e60000100a00 */
[----:B0-----:R-:W4:Y:S01]  /*80b00*/  LDL.LU R20, [R1+0x740] ;  /* 0x0007400001147983 */ /* 0x001f220000300800 */
[----:B------:R-:W4:Y:S02]  /*80b10*/  LDL.LU R21, [R1+0x744] ;  /* 0x0007440001157983 */ /* 0x000f240000300800 */
[----:B-1----:R-:W4:Y:S02]  /*80b20*/  LDL.LU R22, [R1+0x748] ;  /* 0x0007480001167983 */ /* 0x002f240000300800 */
[----:B------:R-:W4:Y:S01]  /*80b30*/  LDL.LU R23, [R1+0x74c] ;  /* 0x00074c0001177983 */ /* 0x000f220000300800 */
[----:B------:R-:W-:Y:S01]  /*80b40*/  STL.64 [R1+0xb640], R16 ;  /* 0x00b6401001007387 */ /* 0x000fe20000100a00 */
[C---:B--2---:R-:W-:Y:S03]  /*80b50*/  HMMA.16816.F32 R12, R4.reuse, R12, R8 ;  /* 0x0000000c040c723c */ /* 0x044fe60000001808 */
[----:B------:R-:W2:Y:S01]  /*80b60*/  LDL.LU.64 R10, [R1+0xb778] ;  /* 0x00b77800010a7983 */ /* 0x000ea20000300a00 */
[----:B------:R-:W2:Y:S11]  /*80b70*/  LDL.LU.64 R8, [R1+0xb770] ;  /* 0x00b7700001087983 */ /* 0x000eb60000300a00 */
[----:B------:R-:W-:Y:S08]  /*80b80*/  @!UPT UIADD3 URZ, URZ, URZ, URZ ;  /* 0x0000003f3f3ff290 */ /* 0x000ff0000fffe03f */
[----:B------:R0:W-:Y:S01]  /*80b90*/  STL.64 [R1+0x790], R12 ;  /* 0x0007900c01007387 */ /* 0x0001e20000100a00 */
[----:B------:R-:W-:Y:S03]  /*80ba0*/  STL.64 [R1+0x798], R14 ;  /* 0x0007980e01007387 */ /* 0x000fe60000100a00 */
        /* <DEDUP_REMOVED lines=24> */
[----:B------:R-:W2:Y:S02]  /*80d30*/  LDL.LU.64 R12, [R1+0xb720] ;  /* 0x00b72000010c7983 */ /* 0x000ea40000300a00 */
[----:B------:R-:W-:Y:S01]  /*80d40*/  STL.64 [R1+0xb700], R24 ;  /* 0x00b7001801007387 */ /* 0x000fe20000100a00 */
[C---:B--2---:R-:W-:Y:S11]  /*80d50*/  HMMA.16816.F32 R8, R4.reuse, R12, R8 ;  /* 0x0000000c0408723c */ /* 0x044ff60000001808 */
[----:B------:R-:W-:Y:S11]  /*80d60*/  @!UPT UIADD3 URZ, URZ, URZ, URZ ;  /* 0x0000003f3f3ff290 */ /* 0x000ff6000fffe03f */
[----:B------:R-:W-:Y:S01]  /*80d70*/  @!UPT UIADD3 URZ, URZ, URZ, URZ ;  /* 0x0000003f3f3ff290 */ /* 0x000fe2000fffe03f */
[----:B------:R-:W-:Y:S01]  /*80d80*/  STL.64 [R1+0x750], R8 ;  /* 0x0007500801007387 */ /* 0x000fe20000100a00 */
[----:B------:R0:W-:Y:S03]  /*80d90*/  STL.64 [R1+0x758], R10 ;  /* 0x0007580a01007387 */ /* 0x0001e60000100a00 */
[----:B0-----:R-:W2:Y:S01]  /*80da0*/  LDL.LU.64 R10, [R1+0xb718] ;  /* 0x00b71800010a7983 */ /* 0x001ea20000300a00 */
[----:B------:R-:W4:Y:S02]  /*80db0*/  LDL.LU.64 R8, [R1+0xb710] ;  /* 0x00b7100001087983 */ /* 0x000f240000300a00 */
[----:B------:R-:W-:Y:S02]  /*80dc0*/  STL.64 [R1+0xb5f8], R14 ;  /* 0x00b5f80e01007387 */ /* 0x000fe40000100a00 */
[----:B------:R0:W-:Y:S01]  /*80dd0*/  STL.64 [R1+0xb5f0], R12 ;  /* 0x00b5f00c01007387 */ /* 0x0001e20000100a00 */
[----:B----4-:R-:W-:Y:S01]  /*80de0*/  HMMA.16816.F32 R20, R4, R8, R20 ;  /* 0x000000080414723c */ /* 0x010fe20000001814 */
[----:B------:R-:W-:Y:S01]  /*80df0*/  STL.64 [R1+0xb6a8], R8 ;  /* 0x00b6a80801007387 */ /* 0x000fe20000100a00 */
[----:B0-----:R-:W4:Y:S11]  /*80e00*/  LDL.LU R12, [R1+0x690] ;  /* 0x00069000010c7983 */ /* 0x001f360000300800 */
[----:B------:R-:W-:Y:S10]  /*80e10*/  @!UPT UIADD3 URZ, URZ, URZ, URZ ;  /* 0x0000003f3f3ff290 */ /* 0x000ff4000fffe03f */
[----:B------:R-:W-:Y:S01]  /*80e20*/  STL.64 [R1+0x740], R20 ;  /* 0x0007401401007387 */ /* 0x000fe20000100a00 */
[----:B------:R-:W-:Y:S02]  /*80e30*/  STL.64 [R1+0x748], R22 ;  /* 0x0007481601007387 */ /* 0x000fe40000100a00 */
[----:B------:R-:W4:Y:S02]  /*80e40*/  LDL.LU R13, [R1+0x694] ;  /* 0x00069400010d7983 */ /* 0x000f240000300800 */
[----:B------:R-:W2:Y:S01]  /*80e50*/  LDL.LU R14, [R1+0x698] ;  /* 0x00069800010e7983 */ /* 0x000ea20000300800 */
[----:B------:R-:W2:Y:S04]  /*80e60*/  LDL.LU R15, [R1+0x69c] ;  /* 0x00069c00010f7983 */ /* 0x000ea80000300800 */
[----:B--2---:R-:W-:Y:S01]  /*80e70*/  STL.64 [R1+0xb608], R14 ;  /* 0x00b6080e01007387 */ /* 0x004fe20000100a00 */
[----:B----4-:R0:W-:Y:S02]  /*80e80*/  STL.64 [R1+0xb600], R12 ;  /* 0x00b6000c01007387 */ /* 0x0101e40000100a00 */
[----:B0-----:R-:W-:-:S02]  /*80e90*/  IMAD.MOV.U32 R12, RZ, RZ, R17 ;  /* 0x000000ffff0c7224 */ /* 0x001fc400078e0011 */
[----:B------:R-:W-:-:S05]  /*80ea0*/  IMAD.MOV.U32 R13, RZ, RZ, R16 ;  /* 0x000000ffff0d7224 */ /* 0x000fca00078e0010 */
[----:B------:R0:W-:Y:S04]  /*80eb0*/  STL.64 [R1+0xb620], R12 ;  /* 0x00b6200c01007387 */ /* 0x0001e80000100a00 */
[----:B0-----:R-:W2:Y:S04]  /*80ec0*/  LDL.64 R12, [R1+0x20] ;  /* 0x00002000010c7983 */ /* 0x001ea80000100a00 */
[----:B--2---:R0:W-:Y:S04]  /*80ed0*/  STL.64 [R1+0xb638], R12 ;  /* 0x00b6380c01007387 */ /* 0x0041e80000100a00 */
[----:B0-----:R-:W2:Y:S01]  /*80ee0*/  LDL.LU R12, [R1+0x730] ;  /* 0x00073000010c7983 */ /* 0x001ea20000300800 */
[----:B------:R-:W2:Y:S02]  /*80ef0*/  LDL.LU R13, [R1+0x734] ;  /* 0x00073400010d7983 */ /* 0x000ea40000300800 */
[----:B------:R-:W4:Y:S02]  /*80f00*/  LDL.LU R14, [R1+0x738] ;  /* 0x00073800010e7983 */ /* 0x000f240000300800 */
[----:B------:R-:W4:Y:S02]  /*80f10*/  LDL.LU R15, [R1+0x73c] ;  /* 0x00073c00010f7983 */ /* 0x000f240000300800 */
[----:B------:R-:W-:-:S02]  /*80f20*/  IMAD.MOV.U32 R16, RZ, RZ, R2 ;  /* 0x000000ffff107224 */ /* 0x000fc400078e0002 */
[----:B------:R-:W-:Y:S01]  /*80f30*/  IMAD.MOV.U32 R17, RZ, RZ, R29 ;  /* 0x000000ffff117224 */ /* 0x000fe200078e001d */
[----:B----4-:R-:W-:Y:S01]  /*80f40*/  STL.64 [R1+0xb650], R14 ;  /* 0x00b6500e01007387 */ /* 0x010fe20000100a00 */
[----:B--2---:R0:W-:Y:S02]  /*80f50*/  STL.64 [R1+0xb648], R12 ;  /* 0x00b6480c01007387 */ /* 0x0041e40000100a00 */
[----:B------:R-:W2:Y:S02]  /*80f60*/  LDL.LU R2, [R1+0xb70c] ;  /* 0x00b70c0001027983 */ /* 0x000ea40000300800 */
[----:B------:R-:W4:Y:S01]  /*80f70*/  LDL.LU R29, [R1+0xb708] ;  /* 0x00b70800011d7983 */ /* 0x000f220000300800 */
[----:B------:R1:W-:Y:S04]  /*80f80*/  STL.64 [R1+0xb658], R16 ;  /* 0x00b6581001007387 */ /* 0x0003e80000100a00 */
[----:B0-----:R-:W2:Y:S01]  /*80f90*/  LDL.LU R12, [R1+0xe90] ;  /* 0x000e9000010c7983 */ /* 0x001ea20000300800 */
[----:B------:R-:W2:Y:S02]  /*80fa0*/  LDL.LU R13, [R1+0xe94] ;  /* 0x000e9400010d7983 */ /* 0x000ea40000300800 */
[----:B------:R-:W2:Y:S02]  /*80fb0*/  LDL.LU R14, [R1+0xe98] ;  /* 0x000e9800010e7983 */ /* 0x000ea40000300800 */
[----:B------:R-:W2:Y:S02]  /*80fc0*/  LDL.LU R15, [R1+0xe9c] ;  /* 0x000e9c00010f7983 */ /* 0x000ea40000300800 */
[----:B-1----:R-:W-:-:S02]  /*80fd0*/  IMAD.MOV.U32 R16, RZ, RZ, R28 ;  /* 0x000000ffff107224 */ /* 0x002fc400078e001c */
[----:B------:R-:W-:Y:S01]  /*80fe0*/  IMAD.MOV.U32 R17, RZ, RZ, R27 ;  /* 0x000000ffff117224 */ /* 0x000fe200078e001b */
[----:B----4-:R-:W0:Y:S04]  /*80ff0*/  LDSM.16.MT88.4 R20, [R29+0x8180] ;  /* 0x008180001d14783b */ /* 0x010e280000004200 */
[----:B--2---:R-:W-:Y:S01]  /*81000*/  STL.64 [R1+0xb668], R14 ;  /* 0x00b6680e01007387 */ /* 0x004fe20000100a00 */
[----:B------:R-:W-:Y:S02]  /*81010*/  STL.64 [R1+0xb660], R12 ;  /* 0x00b6600c01007387 */ /* 0x000fe40000100a00 */
[----:B------:R1:W-:Y:S02]  /*81020*/  STL.64 [R1+0xb670], R16 ;  /* 0x00b6701001007387 */ /* 0x0003e40000100a00 */
[----:B-1----:R-:W2:Y:S04]  /*81030*/  LDL.64 R16, [R1+0x100] ;  /* 0x0001000001107983 */ /* 0x002ea80000100a00 */
[----:B--2---:R1:W-:Y:S01]  /*81040*/  STL.64 [R1+0xb688], R16 ;  /* 0x00b6881001007387 */ /* 0x0043e20000100a00 */
[----:B------:R-:W2:Y:S02]  /*81050*/  LDL.LU R12, [R1+0xea0] ;  /* 0x000ea000010c7983 */ /* 0x000ea40000300800 */
[----:B------:R-:W2:Y:S02]  /*81060*/  LDL.LU R13, [R1+0xea4] ;  /* 0x000ea400010d7983 */ /* 0x000ea40000300800 */
[----:B------:R-:W4:Y:S01]  /*81070*/  LDL.LU R14, [R1+0xea8] ;  /* 0x000ea800010e7983 */ /* 0x000f220000300800 */
[----:B------:R-:W4:Y:S01]  /*81080*/  LDL.LU R15, [R1+0xeac] ;  /* 0x000eac00010f7983 */ /* 0x000f220000300800 */
[----:B------:R-:W2:Y:S02]  /*81090*/  LDL.LU R8, [R1+0xed0] ;  /* 0x000ed00001087983 */ /* 0x000ea40000300800 */
[----:B------:R-:W2:Y:S02]  /*810a0*/  LDL.LU R9, [R1+0xed4] ;  /* 0x000ed40001097983 */ /* 0x000ea40000300800 */
[----:B-1----:R-:W-:-:S02]  /*810b0*/  IMAD.MOV.U32 R17, RZ, RZ, R10 ;  /* 0x000000ffff117224 */ /* 0x002fc400078e000a */
[----:B------:R-:W-:Y:S01]  /*810c0*/  IMAD.MOV.U32 R16, RZ, RZ, R11 ;  /* 0x000000ffff107224 */ /* 0x000fe200078e000b */
[----:B------:R-:W2:Y:S01]  /*810d0*/  LDL.LU R10, [R1+0xed8] ;  /* 0x000ed800010a7983 */ /* 0x000ea20000300800 */
[----:B------:R-:W2:Y:S03]  /*810e0*/  LDL.LU R11, [R1+0xedc] ;  /* 0x000edc00010b7983 */ /* 0x000ea60000300800 */
[----:B--2---:R-:W-:Y:S01]  /*810f0*/  STL.64 [R1+0xb6b8], R10 ;  /* 0x00b6b80a01007387 */ /* 0x004fe20000100a00 */
[----:B------:R1:W-:Y:S02]  /*81100*/  STL.64 [R1+0xb6b0], R8 ;  /* 0x00b6b00801007387 */ /* 0x0003e40000100a00 */
[----:B-1----:R-:W-:Y:S02]  /*81110*/  IMAD.MOV.U32 R8, RZ, RZ, R26 ;  /* 0x000000ffff087224 */ /* 0x002fe400078e001a */
[----:B---3--:R-:W-:-:S05]  /*81120*/  IMAD.MOV.U32 R9, RZ, RZ, R19 ;  /* 0x000000ffff097224 */ /* 0x008fca00078e0013 */
[----:B------:R1:W-:Y:S02]  /*81130*/  STL.64 [R1+0xb6c8], R8 ;  /* 0x00b6c80801007387 */ /* 0x0003e40000100a00 */
[----:B-1----:R-:W-:Y:S02]  /*81140*/  IMAD.MOV.U32 R8, RZ, RZ, R18 ;  /* 0x000000ffff087224 */ /* 0x002fe400078e0012 */
[----:B------:R-:W-:-:S05]  /*81150*/  IMAD.MOV.U32 R9, RZ, RZ, R3 ;  /* 0x000000ffff097224 */ /* 0x000fca00078e0003 */
[----:B------:R-:W-:Y:S01]  /*81160*/  STL.64 [R1+0xb6e0], R8 ;  /* 0x00b6e00801007387 */ /* 0x000fe20000100a00 */
[----:B------:R1:W-:Y:S03]  /*81170*/  STL.64 [R1+0xb6a0], R16 ;  /* 0x00b6a01001007387 */ /* 0x0003e60000100a00 */
[----:B-1----:R-:W2:Y:S01]  /*81180*/  LDL.64 R16, [R1+0x120] ;  /* 0x0001200001107983 */ /* 0x002ea20000100a00 */
[----:B------:R-:W-:Y:S02]  /*81190*/  IMAD.MOV.U32 R8, RZ, RZ, R2 ;  /* 0x000000ffff087224 */ /* 0x000fe400078e0002 */
[----:B------:R-:W-:Y:S01]  /*811a0*/  IMAD.MOV.U32 R9, RZ, RZ, R0 ;  /* 0x000000ffff097224 */ /* 0x000fe200078e0000 */
[----:B--2---:R1:W-:Y:S04]  /*811b0*/  STL.64 [R1+0xb6c0], R16 ;  /* 0x00b6c01001007387 */ /* 0x0043e80000100a00 */
[----:B-1----:R-:W2:Y:S01]  /*811c0*/  LDL.LU R16, [R1+0xee0] ;  /* 0x000ee00001107983 */ /* 0x002ea20000300800 */
[----:B------:R-:W2:Y:S02]  /*811d0*/  LDL.LU R17, [R1+0xee4] ;  /* 0x000ee40001117983 */ /* 0x000ea40000300800 */
[----:B------:R-:W3:Y:S02]  /*811e0*/  LDL.LU R18, [R1+0xee8] ;  /* 0x000ee80001127983 */ /* 0x000ee40000300800 */
[----:B------:R-:W3:Y:S01]  /*811f0*/  LDL.LU R19, [R1+0xeec] ;  /* 0x000eec0001137983 */ /* 0x000ee20000300800 */
[----:B------:R-:W2:Y:S01]  /*81200*/  LDL.LU R24, [R1+0x1200] ;  /* 0x0012000001187983 */ /* 0x000ea20000300800 */
[----:B------:R-:W4:Y:S02]  /*81210*/  LDL.LU R25, [R1+0x1204] ;  /* 0x0012040001197983 */ /* 0x000f240000300800 */
[----:B------:R-:W4:Y:S02]  /*81220*/  LDL.LU R26, [R1+0x1208] ;  /* 0x00120800011a7983 */ /* 0x000f240000300800 */
[----:B------:R-:W4:Y:S01]  /*81230*/  LDL.LU R27, [R1+0x120c] ;  /* 0x00120c00011b7983 */ /* 0x000f220000300800 */
[----:B------:R1:W-:Y:S04]  /*81240*/  STL.64 [R1+0xb6f8], R8 ;  /* 0x00b6f80801007387 */ /* 0x0003e80000100a00 */
[----:B-1----:R-:W4:Y:S04]  /*81250*/  LDL.64 R8, [R1+0x30] ;  /* 0x0000300001087983 */ /* 0x002f280000100a00 */
[----:B---3--:R-:W-:Y:S01]  /*81260*/  STL.64 [R1+0xb6d8], R18 ;  /* 0x00b6d81201007387 */ /* 0x008fe20000100a00 */
[----:B--2---:R1:W-:Y:S03]  /*81270*/  STL.64 [R1+0xb6d0], R16 ;  /* 0x00b6d01001007387 */ /* 0x0043e60000100a00 */
[----:B-1----:R-:W2:Y:S01]  /*81280*/  LDL.LU R16, [R1+0xef0] ;  /* 0x000ef00001107983 */ /* 0x002ea20000300800 */
[----:B------:R-:W2:Y:S02]  /*81290*/  LDL.LU R17, [R1+0xef4] ;  /* 0x000ef40001117983 */ /* 0x000ea40000300800 */
[----:B------:R-:W3:Y:S02]  /*812a0*/  LDL.LU R18, [R1+0xef8] ;  /* 0x000ef80001127983 */ /* 0x000ee40000300800 */
[----:B------:R-:W3:Y:S02]  /*812b0*/  LDL.LU R19, [R1+0xefc] ;  /* 0x000efc0001137983 */ /* 0x000ee40000300800 */
[----:B---3--:R-:W-:Y:S01]  /*812c0*/  STL.64 [R1+0xb6f0], R18 ;  /* 0x00b6f01201007387 */ /* 0x008fe20000100a00 */
[----:B--2---:R1:W-:Y:S03]  /*812d0*/  STL.64 [R1+0xb6e8], R16 ;  /* 0x00b6e81001007387 */ /* 0x0043e60000100a00 */
[----:B-1----:R-:W2:Y:S01]  /*812e0*/  LDL.LU R16, [R1+0xf00] ;  /* 0x000f000001107983 */ /* 0x002ea20000300800 */
[----:B------:R-:W2:Y:S02]  /*812f0*/  LDL.LU R17, [R1+0xf04] ;  /* 0x000f040001117983 */ /* 0x000ea40000300800 */
[----:B------:R-:W2:Y:S02]  /*81300*/  LDL.LU R18, [R1+0xf08] ;  /* 0x000f080001127983 */ /* 0x000ea40000300800 */
[----:B------:R-:W2:Y:S01]  /*81310*/  LDL.LU R19, [R1+0xf0c] ;  /* 0x000f0c0001137983 */ /* 0x000ea20000300800 */
[----:B----4-:R-:W-:Y:S01]  /*81320*/  STL.64 [R1+0xb680], R14 ;  /* 0x00b6800e01007387 */ /* 0x010fe20000100a00 */
[----:B------:R1:W-:Y:S03]  /*81330*/  STL.64 [R1+0xb678], R12 ;  /* 0x00b6780c01007387 */ /* 0x0003e60000100a00 */
[----:B-1----:R-:W3:Y:S01]  /*81340*/  LDL.LU R12, [R1+0xeb0] ;  /* 0x000eb000010c7983 */ /* 0x002ee20000300800 */
[----:B------:R-:W3:Y:S02]  /*81350*/  LDL.LU R13, [R1+0xeb4] ;  /* 0x000eb400010d7983 */ /* 0x000ee40000300800 */
[----:B------:R-:W4:Y:S02]  /*81360*/  LDL.LU R14, [R1+0xeb8] ;  /* 0x000eb800010e7983 */ /* 0x000f240000300800 */
[----:B------:R-:W4:Y:S01]  /*81370*/  LDL.LU R15, [R1+0xebc] ;  /* 0x000ebc00010f7983 */ /* 0x000f220000300800 */
[----:B------:R-:W-:Y:S01]  /*81380*/  HMMA.16816.F32 R24, R4, R8, R24 ;  /* 0x000000080418723c */ /* 0x000fe20000001818 */
[----:B----4-:R-:W-:Y:S01]  /*81390*/  STL.64 [R1+0xb698], R14 ;  /* 0x00b6980e01007387 */ /* 0x010fe20000100a00 */
[----:B---3--:R1:W-:Y:S03]  /*813a0*/  STL.64 [R1+0xb690], R12 ;  /* 0x00b6900c01007387 */ /* 0x0083e60000100a00 */
[----:B-1----:R-:W3:Y:S01]  /*813b0*/  LDL.LU R12, [R1+0xec0] ;  /* 0x000ec000010c7983 */ /* 0x002ee20000300800 */
[----:B------:R-:W3:Y:S02]  /*813c0*/  LDL.LU R13, [R1+0xec4] ;  /* 0x000ec400010d7983 */ /* 0x000ee40000300800 */
[----:B------:R-:W3:Y:S02]  /*813d0*/  LDL.LU R14, [R1+0xec8] ;  /* 0x000ec800010e7983 */ /* 0x000ee40000300800 */
[----:B------:R-:W3:Y:S01]  /*813e0*/  LDL.LU R15, [R1+0xecc] ;  /* 0x000ecc00010f7983 */ /* 0x000ee20000300800 */
[----:B0-----:R-:W-:Y:S01]  /*813f0*/  STL.64 [R1+0xb518], R22 ;  /* 0x00b5181601007387 */ /* 0x001fe20000100a00 */
[----:B------:R0:W-:Y:S03]  /*81400*/  STL.64 [R1+0xb510], R20 ;  /* 0x00b5101401007387 */ /* 0x0001e60000100a00 */
[----:B0-----:R-:W4:Y:S01]  /*81410*/  LDL.LU R20, [R1+0x6b0] ;  /* 0x0006b00001147983 */ /* 0x001f220000300800 */
[----:B------:R-:W4:Y:S02]  /*81420*/  LDL.LU R21, [R1+0x6b4] ;  /* 0x0006b40001157983 */ /* 0x000f240000300800 */
[----:B------:R-:W4:Y:S02]  /*81430*/  LDL.LU R22, [R1+0x6b8] ;  /* 0x0006b80001167983 */ /* 0x000f240000300800 */
[----:B------:R-:W4:Y:S03]  /*81440*/  LDL.LU R23, [R1+0x6bc] ;  /* 0x0006bc0001177983 */ /* 0x000f260000300800 */
[----:B------:R0:W-:Y:S01]  /*81450*/  STL.64 [R1+0xf10], R24 ;  /* 0x000f101801007387 */ /* 0x0001e20000100a00 */
[----:B------:R1:W-:Y:S03]  /*81460*/  STL.64 [R1+0xf18], R26 ;  /* 0x000f181a01007387 */ /* 0x0003e60000100a00 */
[----:B0-----:R-:W2:Y:S01]  /*81470*/  LDL.LU.64 R24, [R1+0xb700] ;  /* 0x00b7000001187983 */ /* 0x001ea20000300a00 */
[----:B-1----:R-:W-:-:S02]  /*81480*/  IMAD.MOV.U32 R26, RZ, RZ, R8 ;  /* 0x000000ffff1a7224 */ /* 0x002fc400078e0008 */
[----:B------:R-:W-:Y:S02]  /*81490*/  IMAD.MOV.U32 R27, RZ, RZ, R9 ;  /* 0x000000ffff1b7224 */ /* 0x000fe400078e0009 */
[----:B------:R-:W2:Y:S03]  /*814a0*/  LDL.LU.64 R8, [R1+0xb6f8] ;  /* 0x00b6f80001087983 */ /* 0x000ea60000300a00 */
[----:B------:R-:W-:Y:S01]  /*814b0*/  STL.64 [R1+0xb618], R26 ;  /* 0x00b6181a01007387 */ /* 0x000fe20000100a00 */
[C---:B--2---:R-:W-:Y:S01]  /*814c0*/  HMMA.16816.F32 R8, R4.reuse, R8, R16 ;  /* 0x000000080408723c */ /* 0x044fe20000001810 */
[----:B------:R0:W-:Y:S04]  /*814d0*/  STL.64 [R1+0xb610], R24 ;  /* 0x00b6101801007387 */ /* 0x0001e80000100a00 */
[----:B0-----:R-:W2:Y:S01]  /*814e0*/  LDL.LU R24, [R1+0x6a0] ;  /* 0x0006a00001187983 */ /* 0x001ea20000300800 */
[----:B------:R-:W2:Y:S02]  /*814f0*/  LDL.LU R25, [R1+0x6a4] ;  /* 0x0006a40001197983 */ /* 0x000ea40000300800 */
[----:B------:R-:W2:Y:S02]  /*81500*/  LDL.LU R26, [R1+0x6a8] ;  /* 0x0006a800011a7983 */ /* 0x000ea40000300800 */
[----:B------:R-:W2:Y:S01]  /*81510*/  LDL.LU R27, [R1+0x6ac] ;  /* 0x0006ac00011b7983 */ /* 0x000ea20000300800 */
[----:B------:R-:W2:Y:S01]  /*81520*/  LDL.LU.64 R18, [R1+0xb6f0] ;  /* 0x00b6f00001127983 */ /* 0x000ea20000300a00 */
[----:B------:R-:W2:Y:S11]  /*81530*/  LDL.LU.64 R16, [R1+0xb6e8] ;  /* 0x00b6e80001107983 */ /* 0x000eb60000300a00 */
        /* <DEDUP_REMOVED lines=20> */
[----:B------:R0:W-:Y:S01]  /*81680*/  STL.64 [R1+0xed0], R8 ;  /* 0x000ed00801007387 */ /* 0x0001e20000100a00 */
[----:B------:R1:W-:Y:S03]  /*81690*/  STL.64 [R1+0xed8], R10 ;  /* 0x000ed80a01007387 */ /* 0x0003e60000100a00 */
[----:B0-----:R-:W2:Y:S01]  /*816a0*/  LDL.LU.64 R8, [R1+0xb6a8] ;  /* 0x00b6a80001087983 */ /* 0x001ea20000300a00 */
[----:B-1----:R-:W-:Y:S02]  /*816b0*/  IMAD.MOV.U32 R11, RZ, RZ, R16 ;  /* 0x000000ffff0b7224 */ /* 0x002fe400078e0010 */
[----:B------:R-:W-:Y:S02]  /*816c0*/  IMAD.MOV.U32 R10, RZ, RZ, R17 ;  /* 0x000000ffff0a7224 */ /* 0x000fe400078e0011 */
[----:B------:R-:W3:Y:S03]  /*816d0*/  LDL.LU.64 R16, [R1+0xb6a0] ;  /* 0x00b6a00001107983 */ /* 0x000ee60000300a00 */
[----:B------:R-:W-:Y:S01]  /*816e0*/  STL.64 [R1+0xb5e0], R10 ;  /* 0x00b5e00a01007387 */ /* 0x000fe20000100a00 */
[C---:B---3--:R-:W-:Y:S01]  /*816f0*/  HMMA.16816.F32 R16, R4.reuse, R16, R12 ;  /* 0x000000100410723c */ /* 0x048fe2000000180c */
[----:B--2---:R0:W-:Y:S04]  /*81700*/  STL.64 [R1+0xb5d8], R8 ;  /* 0x00b5d80801007387 */ /* 0x0041e80000100a00 */
[----:B0-----:R-:W2:Y:S01]  /*81710*/  LDL.LU R8, [R1+0x680] ;  /* 0x0006800001087983 */ /* 0x001ea20000300800 */
[----:B------:R-:W2:Y:S02]  /*81720*/  LDL.LU R9, [R1+0x684] ;  /* 0x0006840001097983 */ /* 0x000ea40000300800 */
[----:B------:R-:W2:Y:S02]  /*81730*/  LDL.LU R10, [R1+0x688] ;  /* 0x00068800010a7983 */ /* 0x000ea40000300800 */
[----:B------:R-:W2:Y:S01]  /*81740*/  LDL.LU R11, [R1+0x68c] ;  /* 0x00068c00010b7983 */ /* 0x000ea20000300800 */
[----:B------:R-:W3:Y:S01]  /*81750*/  LDL.LU.64 R14, [R1+0xb698] ;  /* 0x00b69800010e7983 */ /* 0x000ee20000300a00 */
[----:B------:R-:W3:Y:S11]  /*81760*/  LDL.LU.64 R12, [R1+0xb690] ;  /* 0x00b69000010c7983 */ /* 0x000ef60000300a00 */
[----:B------:R0:W-:Y:S01]  /*81770*/  STL.64 [R1+0xec0], R16 ;  /* 0x000ec01001007387 */ /* 0x0001e20000100a00 */
[----:B------:R-:W-:Y:S03]  /*81780*/  STL.64 [R1+0xec8], R18 ;  /* 0x000ec81201007387 */ /* 0x000fe60000100a00 */
        /* <DEDUP_REMOVED lines=14> */
[----:B------:R0:W-:Y:S01]  /*81870*/  STL.64 [R1+0xea0], R16 ;  /* 0x000ea01001007387 */ /* 0x0001e20000100a00 */
[----:B------:R3:W-:Y:S03]  /*81880*/  STL.64 [R1+0xea8], R18 ;  /* 0x000ea81201007387 */ /* 0x0007e60000100a00 */
[----:B0-----:R-:W3:Y:S02]  /*81890*/  LDL.LU.64 R16, [R1+0xb658] ;  /* 0x00b6580001107983 */ /* 0x001ee40000300a00 */
[C---:B---3--:R-:W-:Y:S02]  /*818a0*/  HMMA.16816.F32 R16, R4.reuse, R16, R12 ;  /* 0x000000100410723c */ /* 0x048fe4000000180c */
[----:B------:R-:W3:Y:S01]  /*818b0*/  LDL.LU.64 R14, [R1+0xb650] ;  /* 0x00b65000010e7983 */ /* 0x000ee20000300a00 */
[----:B------:R-:W3:Y:S11]  /*818c0*/  LDL.LU.64 R12, [R1+0xb648] ;  /* 0x00b64800010c7983 */ /* 0x000ef60000300a00 */
[----:B------:R-:W-:Y:S09]  /*818d0*/  @!UPT UIADD3 URZ, URZ, URZ, URZ ;  /* 0x0000003f3f3ff290 */ /* 0x000ff2000fffe03f */
[----:B------:R0:W-:Y:S01]  /*818e0*/  STL.64 [R1+0xe90], R16 ;  /* 0x000e901001007387 */ /* 0x0001e20000100a00 */
[----:B------:R1:W-:Y:S03]  /*818f0*/  STL.64 [R1+0xe98], R18 ;  /* 0x000e981201007387 */ /* 0x0003e60000100a00 */
[----:B0-----:R-:W3:Y:S02]  /*81900*/  LDL.LU.64 R16, [R1+0xb640] ;  /* 0x00b6400001107983 */ /* 0x001ee40000300a00 */
[----:B---3--:R-:W-:Y:S02]  /*81910*/  HMMA.16816.F32 R4, R4, R16, R12 ;  /* 0x000000100404723c */ /* 0x008fe4000000180c */
[----:B------:R-:W4:Y:S01]  /*81920*/  LDL.LU.64 R12, [R1+0xb638] ;  /* 0x00b63800010c7983 */ /* 0x000f220000300a00 */
[----:B------:R-:W-:Y:S02]  /*81930*/  IMAD.MOV.U32 R28, RZ, RZ, R16 ;  /* 0x000000ffff1c7224 */ /* 0x000fe400078e0010 */
[----:B------:R-:W-:Y:S11]  /*81940*/  IMAD.MOV.U32 R3, RZ, RZ, R17 ;  /* 0x000000ffff037224 */ /* 0x000ff600078e0011 */
[----:B------:R-:W-:Y:S07]  /*81950*/  @!UPT UIADD3 URZ, URZ, URZ, URZ ;  /* 0x0000003f3f3ff290 */ /* 0x000fee000fffe03f */
[----:B------:R0:W-:Y:S01]  /*81960*/  STL.64 [R1+0x730], R4 ;  /* 0x0007300401007387 */ /* 0x0001e20000100a00 */
[----:B------:R-:W-:Y:S02]  /*81970*/  STL.64 [R1+0x738], R6 ;  /* 0x0007380601007387 */ /* 0x000fe40000100a00 */
[----:B-1----:R-:W4:Y:S02]  /*81980*/  LDL.LU.64 R18, [R1+0xb630] ;  /* 0x00b6300001127983 */ /* 0x002f240000300a00 */
[----:B------:R-:W4:Y:S01]  /*81990*/  LDL.LU.64 R16, [R1+0xb628] ;  /* 0x00b6280001107983 */ /* 0x000f220000300a00 */
[----:B0-----:R-:W3:Y:S01]  /*819a0*/  LDL.64 R4, [R1] ;  /* 0x0000000001047983 */ /* 0x001ee20000100a00 */
[C---:B----4-:R-:W-:Y:S11]  /*819b0*/  HMMA.16816.F32 R20, R16.reuse, R12, R20 ;  /* 0x0000000c1014723c */ /* 0x050ff60000001814 */
[----:B------:R-:W-:Y:S11]  /*819c0*/  @!UPT UIADD3 URZ, URZ, URZ, URZ ;  /* 0x0000003f3f3ff290 */ /* 0x000ff6000fffe03f */
[----:B------:R-:W-:Y:S01]  /*819d0*/  @!UPT UIADD3 URZ, URZ, URZ, URZ ;  /* 0x0000003f3f3ff290 */ /* 0x000fe2000fffe03f */
[----:B------:R0:W-:Y:S01]  /*819e0*/  STL.64 [R1+0x6b0], R20 ;  /* 0x0006b01401007387 */ /* 0x0001e20000100a00 */
[----:B------:R-:W-:Y:S02]  /*819f0*/  STL.64 [R1+0x6b8], R22 ;  /* 0x0006b81601007387 */ /* 0x000fe40000100a00 */
[----:B0-----:R-:W-:Y:S02]  /*81a00*/  IMAD.MOV.U32 R21, RZ, RZ, R12 ;  /* 0x000000ffff157224 */ /* 0x001fe400078e000c */
[----:B------:R-:W-:Y:S02]  /*81a10*/  IMAD.MOV.U32 R20, RZ, RZ, R13 ;  /* 0x000000ffff147224 */ /* 0x000fe400078e000d */
[----:B------:R-:W4:Y:S02]  /*81a20*/  LDL.LU.64 R12, [R1+0xb620] ;  /* 0x00b62000010c7983 */ /* 0x000f240000300a00 */
        /* <DEDUP_REMOVED lines=8> */
[----:B---3--:R-:W-:Y:S02]  /*81ab0*/  IMAD.MOV.U32 R23, RZ, RZ, R4 ;  /* 0x000000ffff177224 */ /* 0x008fe400078e0004 */
[----:B------:R-:W-:Y:S01]  /*81ac0*/  IMAD.MOV.U32 R22, RZ, RZ, R5 ;  /* 0x000000ffff167224 */ /* 0x000fe200078e0005 */
[C---:B--2---:R-:W-:Y:S08]  /*81ad0*/  HMMA.16816.F32 R12, R16.reuse, R4, R12 ;  /* 0x00000004100c723c */ /* 0x044ff0000000180c */
[----:B------:R-:W-:Y:S11]  /*81ae0*/  HMMA.16816.F32 R4, R16, R24, R8 ;  /* 0x000000181004723c */ /* 0x000ff60000001808 */
[----:B------:R-:W-:Y:S04]  /*81af0*/  @!UPT UIADD3 URZ, URZ, URZ, URZ ;  /* 0x0000003f3f3ff290 */ /* 0x000fe8000fffe03f */
[----:B------:R-:W-:Y:S01]  /*81b00*/  STL.64 [R1+0x690], R12 ;  /* 0x0006900c01007387 */ /* 0x000fe20000100a00 */
[----:B------:R0:W-:Y:S03]  /*81b10*/  STL.64 [R1+0x698], R14 ;  /* 0x0006980e01007387 */ /* 0x0001e60000100a00 */
[----:B0-----:R-:W2:Y:S01]  /*81b20*/  LDL.LU.64 R14, [R1+0xb5f8] ;  /* 0x00b5f800010e7983 */ /* 0x001ea20000300a00 */
[----:B------:R-:W3:Y:S02]  /*81b30*/  LDL.LU.64 R12, [R1+0xb5f0] ;  /* 0x00b5f000010c7983 */ /* 0x000ee40000300a00 */
[----:B------:R-:W-:Y:S02]  /*81b40*/  STL.64 [R1+0xb570], R22 ;  /* 0x00b5701601007387 */ /* 0x000fe40000100a00 */
[----:B------:R0:W-:Y:S02]  /*81b50*/  STL.64 [R1+0xb568], R20 ;  /* 0x00b5681401007387 */ /* 0x0001e40000100a00 */
[----:B0-----:R-:W2:Y:S01]  /*81b60*/  LDL.LU R20, [R1+0xdb0] ;  /* 0x000db00001147983 */ /* 0x001ea20000300800 */
[----:B------:R-:W-:Y:S02]  /*81b70*/  STL.64 [R1+0x680], R4 ;  /* 0x0006800401007387 */ /* 0x000fe40000100a00 */
[----:B------:R-:W-:Y:S02]  /*81b80*/  STL.64 [R1+0x688], R6 ;  /* 0x0006880601007387 */ /* 0x000fe40000100a00 */
[----:B------:R-:W2:Y:S01]  /*81b90*/  LDL.LU R21, [R1+0xdb4] ;  /* 0x000db40001157983 */ /* 0x000ea20000300800 */
[----:B------:R-:W2:Y:S01]  /*81ba0*/  LDL.LU R22, [R1+0xdb8] ;  /* 0x000db80001167983 */ /* 0x000ea20000300800 */
[----:B------:R-:W2:Y:S03]  /*81bb0*/  LDL.LU R23, [R1+0xdbc] ;  /* 0x000dbc0001177983 */ /* 0x000ea60000300800 */
[----:B--2---:R-:W-:Y:S01]  /*81bc0*/  STL.64 [R1+0xb580], R22 ;  /* 0x00b5801601007387 */ /* 0x004fe20000100a00 */
[----:B------:R0:W-:Y:S03]  /*81bd0*/  STL.64 [R1+0xb578], R20 ;  /* 0x00b5781401007387 */ /* 0x0001e60000100a00 */
[----:B0-----:R-:W2:Y:S04]  /*81be0*/  LDL.64 R20, [R1+0x130] ;  /* 0x0001300001147983 */ /* 0x001ea80000100a00 */
[----:B--2---:R0:W-:Y:S04]  /*81bf0*/  STL.64 [R1+0xb590], R20 ;  /* 0x00b5901401007387 */ /* 0x0041e80000100a00 */
[----:B0-----:R-:W2:Y:S04]  /*81c00*/  LDL.64 R20, [R1+0x140] ;  /* 0x0001400001147983 */ /* 0x001ea80000100a00 */
[----:B--2---:R0:W-:Y:S04]  /*81c10*/  STL.64 [R1+0xb5a8], R20 ;  /* 0x00b5a81401007387 */ /* 0x0041e80000100a00 */
[----:B0-----:R-:W2:Y:S04]  /*81c20*/  LDL.64 R20, [R1+0x150] ;  /* 0x0001500001147983 */ /* 0x001ea80000100a00 */
[----:B--2---:R4:W-:Y:S02]  /*81c30*/  STL.64 [R1+0xb5c0], R20 ;  /* 0x00b5c01401007387 */ /* 0x0049e40000100a00 */
[----:B----4-:R-:W-:-:S02]  /*81c40*/  IMAD.MOV.U32 R20, RZ, RZ, R26 ;  /* 0x000000ffff147224 */ /* 0x010fc400078e001a */
[----:B------:R-:W-:Y:S01]  /*81c50*/  IMAD.MOV.U32 R21, RZ, RZ, R27 ;  /* 0x000000ffff157224 */ /* 0x000fe200078e001b */
[----:B------:R-:W2:Y:S01]  /*81c60*/  LDL.LU R26, [R1+0xb5ec] ;  /* 0x00b5ec00011a7983 */ /* 0x000ea20000300800 */
[----:B------:R-:W2:Y:S02]  /*81c70*/  LDL.LU R27, [R1+0xb5e8] ;  /* 0x00b5e800011b7983 */ /* 0x000ea40000300800 */
[----:B------:R-:W3:Y:S02]  /*81c80*/  LDL.LU R8, [R1+0x670] ;  /* 0x0006700001087983 */ /* 0x000ee40000300800 */
[----:B------:R-:W3:Y:S01]  /*81c90*/  LDL.LU R9, [R1+0x674] ;  /* 0x0006740001097983 */ /* 0x000ee20000300800 */
[----:B------:R-:W3:Y:S01]  /*81ca0*/  LDL.LU R10, [R1+0x678] ;  /* 0x00067800010a7983 */ /* 0x000ee20000300800 */
[----:B------:R-:W3:Y:S02]  /*81cb0*/  LDL.LU R11, [R1+0x67c] ;  /* 0x00067c00010b7983 */ /* 0x000ee40000300800 */
[----:B------:R-:W4:Y:S02]  /*81cc0*/  LDL.LU R4, [R1+0x660] ;  /* 0x0006600001047983 */ /* 0x000f240000300800 */
[----:B------:R-:W4:Y:S01]  /*81cd0*/  LDL.LU R5, [R1+0x664] ;  /* 0x0006640001057983 */ /* 0x000f220000300800 */
[----:B------:R-:W4:Y:S01]  /*81ce0*/  LDL.LU R6, [R1+0x668] ;  /* 0x0006680001067983 */ /* 0x000f220000300800 */
[----:B------:R-:W4:Y:S03]  /*81cf0*/  LDL.LU R7, [R1+0x66c] ;  /* 0x00066c0001077983 */ /* 0x000f260000300800 */
[----:B--2---:R-:W-:Y:S01]  /*81d00*/  STL.64 [R1+0xb4c8], R26 ;  /* 0x00b4c81a01007387 */ /* 0x004fe20000100a00 */
[----:B------:R0:W-:Y:S03]  /*81d10*/  STL.64 [R1+0xb4c0], R24 ;  /* 0x00b4c01801007387 */ /* 0x0001e60000100a00 */
[----:B0-----:R-:W2:Y:S04]  /*81d20*/  LDL.64 R24, [R1+0x110] ;  /* 0x0001100001187983 */ /* 0x001ea80000100a00 */
[----:B--2---:R0:W-:Y:S04]  /*81d30*/  STL.64 [R1+0xb588], R24 ;  /* 0x00b5881801007387 */ /* 0x0041e80000100a00 */
        /* <DEDUP_REMOVED lines=22> */
[----:B------:R-:W2:Y:S02]  /*81ea0*/  LDL.LU R27, [R1+0x11ec] ;  /* 0x0011ec00011b7983 */ /* 0x000ea40000300800 */
        /* <DEDUP_REMOVED lines=10> */
[C---:B----4-:R-:W-:Y:S11]  /*81f50*/  HMMA.16816.F32 R4, R16.reuse, R8, R4 ;  /* 0x000000081004723c */ /* 0x050ff60000001804 */
[----:B------:R-:W-:Y:S11]  /*81f60*/  @!UPT UIADD3 URZ, URZ, URZ, URZ ;  /* 0x0000003f3f3ff290 */ /* 0x000ff6000fffe03f */
[----:B------:R-:W-:Y:S01]  /*81f70*/  @!UPT UIADD3 URZ, URZ, URZ, URZ ;  /* 0x0000003f3f3ff290 */ /* 0x000fe2000fffe03f */
[----:B------:R-:W-:Y:S01]  /*81f80*/  STL.64 [R1+0x660], R4 ;  /* 0x0006600401007387 */ /* 0x000fe20000100a00 */
[----:B------:R-:W-:Y:S02]  /*81f90*/  STL.64 [R1+0x668], R6 ;  /* 0x0006680601007387 */ /* 0x000fe40000100a00 */
[----:B------:R-:W0:Y:S01]  /*81fa0*/  LDSM.16.MT88.4 R4, [R29+0x8200] ;  /* 0x008200001d04783b */ /* 0x000e220000004200 */
[C---:B--2---:R-:W-:Y:S01]  /*81fb0*/  HMMA.16816.F32 R20, R16.reuse, R20, R24 ;  /* 0x000000141014723c */ /* 0x044fe20000001818 */
[----:B------:R-:W-:Y:S04]  /*81fc0*/  STL [R1+0xb4a8], R29 ;  /* 0x00b4a81d01007387 */ /* 0x000fe80000100800 */
[----:B0-----:R-:W-:Y:S01]  /*81fd0*/  STL.64 [R1+0xb3e0], R6 ;  /* 0x00b3e00601007387 */ /* 0x001fe20000100a00 */
[----:B------:R-:W-:Y:S02]  /*81fe0*/  STL.64 [R1+0xb3d8], R4 ;  /* 0x00b3d80401007387 */ /* 0x000fe40000100a00 */
[----:B------:R-:W2:Y:S02]  /*81ff0*/  LDL.LU.64 R26, [R1+0xb5d0] ;  /* 0x00b5d000011a7983 */ /* 0x000ea40000300a00 */
[----:B------:R-:W2:Y:S11]  /*82000*/  LDL.LU.64 R24, [R1+0xb5c8] ;  /* 0x00b5c80001187983 */ /* 0x000eb60000300a00 */
[----:B------:R-:W-:Y:S02]  /*82010*/  @!UPT UIADD3 URZ, URZ, URZ, URZ ;  /* 0x0000003f3f3ff290 */ /* 0x000fe4000fffe03f */
[----:B------:R0:W-:Y:S01]  /*82020*/  STL.64 [R1+0xdf0], R20 ;  /* 0x000df01401007387 */ /* 0x0001e20000100a00 */
[----:B------:R-:W-:Y:S03]  /*82030*/  STL.64 [R1+0xdf8], R22 ;  /* 0x000df81601007387 */ /* 0x000fe60000100a00 */
        /* <DEDUP_REMOVED lines=21> */
[----:B------:R-:W-:Y:S01]  /*82190*/  IMAD.MOV.U32 R4, RZ, RZ, R28 ;  /* 0x000000ffff047224 */ /* 0x000fe200078e001c */
[----:B--2---:R-:W-:Y:S01]  /*821a0*/  HMMA.16816.F32 R24, R16, R20, R24 ;  /* 0x000000141018723c */ /* 0x004fe20000001818 */
[----:B------:R-:W-:-:S02]  /*821b0*/  IMAD.MOV.U32 R28, RZ, RZ, R20 ;  /* 0x000000ffff1c7224 */ /* 0x000fc400078e0014 */
[----:B------:R-:W-:Y:S11]  /*821c0*/  IMAD.MOV.U32 R7, RZ, RZ, R21 ;  /* 0x000000ffff077224 */ /* 0x000ff600078e0015 */
[----:B------:R-:W-:Y:S09]  /*821d0*/  @!UPT UIADD3 URZ, URZ, URZ, URZ ;  /* 0x0000003f3f3ff290 */ /* 0x000ff2000fffe03f */
[----:B------:R0:W-:Y:S01]  /*821e0*/  STL.64 [R1+0xdc0], R24 ;  /* 0x000dc01801007387 */ /* 0x0001e20000100a00 */
[----:B------:R-:W-:Y:S03]  /*821f0*/  STL.64 [R1+0xdc8], R26 ;  /* 0x000dc81a01007387 */ /* 0x000fe60000100a00 */
[----:B0-----:R-:W2:Y:S01]  /*82200*/  LDL.LU.64 R24, [R1+0xb588] ;  /* 0x00b5880001187983 */ /* 0x001ea20000300a00 */
[----:B------:R-:W4:Y:S02]  /*82210*/  LDL.LU.64 R22, [R1+0xb580] ;  /* 0x00b5800001167983 */ /* 0x000f240000300a00 */
[----:B------:R-:W4:Y:S02]  /*82220*/  LDL.LU.64 R20, [R1+0xb578] ;  /* 0x00b5780001147983 */ /* 0x000f240000300a00 */
[----:B------:R-:W-:Y:S01]  /*82230*/  STL [R1+0xb540], R7 ;  /* 0x00b5400701007387 */ /* 0x000fe20000100800 */
[----:B------:R3:W-:Y:S02]  /*82240*/  STL.64 [R1+0xb538], R4 ;  /* 0x00b5380401007387 */ /* 0x0007e40000100a00 */
[----:B---3--:R-:W-:-:S02]  /*82250*/  IMAD.MOV.U32 R4, RZ, RZ, R11 ;  /* 0x000000ffff047224 */ /* 0x008fc400078e000b */
[----:B------:R-:W-:-:S07]  /*82260*/  IMAD.MOV.U32 R5, RZ, RZ, R10 ;  /* 0x000000ffff057224 */ /* 0x000fce00078e000a */
[C---:B----4-:R-:W-:Y:S01]  /*82270*/  HMMA.16816.F32 R4, R16.reuse, R4, R20 ;  /* 0x000000041004723c */ /* 0x050fe20000001814 */
[----:B------:R-:W3:Y:S01]  /*82280*/  LDL.LU.64 R22, [R1+0xb570] ;  /* 0x00b5700001167983 */ /* 0x000ee20000300a00 */
[----:B------:R-:W4:Y:S11]  /*82290*/  LDL.LU.64 R20, [R1+0xb568] ;  /* 0x00b5680001147983 */ /* 0x000f360000300a00 */
[----:B------:R-:W-:Y:S10]  /*822a0*/  @!UPT UIADD3 URZ, URZ, URZ, URZ ;  /* 0x0000003f3f3ff290 */ /* 0x000ff4000fffe03f */
[----:B------:R-:W-:Y:S01]  /*822b0*/  STL.64 [R1+0xdb0], R4 ;  /* 0x000db00401007387 */ /* 0x000fe20000100a00 */
[----:B------:R2:W-:Y:S02]  /*822c0*/  STL.64 [R1+0xdb8], R6 ;  /* 0x000db80601007387 */ /* 0x0005e40000100a00 */
[----:B--2---:R-:W-:Y:S01]  /*822d0*/  HMMA.16816.F32 R4, R16, R24, R12 ;  /* 0x000000181004723c */ /* 0x004fe2000000180c */
[----:B------:R-:W-:Y:S02]  /*822e0*/  IMAD.MOV.U32 R11, RZ, RZ, R24 ;  /* 0x000000ffff0b7224 */ /* 0x000fe400078e0018 */
[----:B------:R-:W-:Y:S11]  /*822f0*/  IMAD.MOV.U32 R10, RZ, RZ, R25 ;  /* 0x000000ffff0a7224 */ /* 0x000ff600078e0019 */
[----:B------:R-:W-:Y:S09]  /*82300*/  @!UPT UIADD3 URZ, URZ, URZ, URZ ;  /* 0x0000003f3f3ff290 */ /* 0x000ff2000fffe03f */
[----:B------:R-:W-:Y:S01]  /*82310*/  STL.64 [R1+0xda0], R4 ;  /* 0x000da00401007387 */ /* 0x000fe20000100a00 */
[----:B------:R-:W-:Y:S02]  /*82320*/  STL.64 [R1+0xda8], R6 ;  /* 0x000da80601007387 */ /* 0x000fe40000100a00 */
[----:B---3--:R-:W-:Y:S02]  /*82330*/  IMAD.MOV.U32 R24, RZ, RZ, R23 ;  /* 0x000000ffff187224 */ /* 0x008fe400078e0017 */
[----:B------:R-:W-:-:S05]  /*82340*/  IMAD.MOV.U32 R25, RZ, RZ, R22 ;  /* 0x000000ffff197224 */ /* 0x000fca00078e0016 */
[----:B------:R0:W-:Y:S04]  /*82350*/  STL.64 [R1+0xb4e0], R24 ;  /* 0x00b4e01801007387 */ /* 0x0001e80000100a00 */
[----:B0-----:R-:W2:Y:S04]  /*82360*/  LDL.64 R24, [R1+0x10] ;  /* 0x0000100001187983 */ /* 0x001ea80000100a00 */
[----:B--2---:R4:W-:Y:S01]  /*82370*/  STL.64 [R1+0xb4f8], R24 ;  /* 0x00b4f81801007387 */ /* 0x0049e20000100a00 */
[----:B------:R-:W2:Y:S02]  /*82380*/  LDL.LU R12, [R1+0x5a0] ;  /* 0x0005a000010c7983 */ /* 0x000ea40000300800 */
[----:B------:R-:W2:Y:S02]  /*82390*/  LDL.LU R13, [R1+0x5a4] ;  /* 0x0005a400010d7983 */ /* 0x000ea40000300800 */
[----:B------:R-:W3:Y:S01]  /*823a0*/  LDL.LU R14, [R1+0x5a8] ;  /* 0x0005a800010e7983 */ /* 0x000ee20000300800 */
[----:B------:R-:W3:Y:S01]  /*823b0*/  LDL.LU R15, [R1+0x5ac] ;  /* 0x0005ac00010f7983 */ /* 0x000ee20000300800 */
[----:B----4-:R-:W-:-:S02]  /*823c0*/  IMAD.MOV.U32 R24, RZ, RZ, R21 ;  /* 0x000000ffff187224 */ /* 0x010fc400078e0015 */
[----:B------:R-:W-:-:S05]  /*823d0*/  IMAD.MOV.U32 R25, RZ, RZ, R20 ;  /* 0x000000ffff197224 */ /* 0x000fca00078e0014 */
[----:B------:R0:W-:Y:S04]  /*823e0*/  STL.64 [R1+0xb520], R24 ;  /* 0x00b5201801007387 */ /* 0x0001e80000100a00 */
[----:B0-----:R-:W4:Y:S04]  /*823f0*/  LDL.64 R24, [R1+0xe0] ;  /* 0x0000e00001187983 */ /* 0x001f280000100a00 */
[----:B----4-:R0:W-:Y:S01]  /*82400*/  STL.64 [R1+0xb548], R24 ;  /* 0x00b5481801007387 */ /* 0x0101e20000100a00 */
[----:B------:R-:W4:Y:S02]  /*82410*/  LDL.LU R20, [R1+0x650] ;  /* 0x0006500001147983 */ /* 0x000f240000300800 */
[----:B------:R-:W4:Y:S02]  /*82420*/  LDL.LU R21, [R1+0x654] ;  /* 0x0006540001157983 */ /* 0x000f240000300800 */
[----:B------:R-:W2:Y:S01]  /*82430*/  LDL.LU R22, [R1+0x658] ;  /* 0x0006580001167983 */ /* 0x000ea20000300800 */
[----:B------:R-:W2:Y:S04]  /*82440*/  LDL.LU R23, [R1+0x65c] ;  /* 0x00065c0001177983 */ /* 0x000ea80000300800 */
[----:B0-----:R-:W2:Y:S01]  /*82450*/  LDL.LU R24, [R1+0xd80] ;  /* 0x000d800001187983 */ /* 0x001ea20000300800 */
[----:B------:R-:W2:Y:S02]  /*82460*/  LDL.LU R25, [R1+0xd84] ;  /* 0x000d840001197983 */ /* 0x000ea40000300800 */
[----:B------:R-:W2:Y:S02]  /*82470*/  LDL.LU R26, [R1+0xd88] ;  /* 0x000d8800011a7983 */ /* 0x000ea40000300800 */
[----:B------:R-:W2:Y:S02]  /*82480*/  LDL.LU R27, [R1+0xd8c] ;  /* 0x000d8c00011b7983 */ /* 0x000ea40000300800 */
[----:B--2---:R-:W-:Y:S01]  /*82490*/  STL.64 [R1+0xb558], R26 ;  /* 0x00b5581a01007387 */ /* 0x004fe20000100a00 */
[----:B------:R-:W-:Y:S02]  /*824a0*/  STL.64 [R1+0xb550], R24 ;  /* 0x00b5501801007387 */ /* 0x000fe40000100a00 */
[----:B------:R-:W2:Y:S02]  /*824b0*/  LDL.64 R4, [R1+0xf0] ;  /* 0x0000f00001047983 */ /* 0x000ea40000100a00 */
[----:B--2---:R0:W-:Y:S04]  /*824c0*/  STL.64 [R1+0xb560], R4 ;  /* 0x00b5600401007387 */ /* 0x0041e80000100a00 */
[----:B0-----:R-:W2:Y:S01]  /*824d0*/  LDL.LU R4, [R1+0xd90] ;  /* 0x000d900001047983 */ /* 0x001ea20000300800 */
[----:B------:R-:W2:Y:S02]  /*824e0*/  LDL.LU R5, [R1+0xd94] ;  /* 0x000d940001057983 */ /* 0x000ea40000300800 */
[----:B------:R-:W2:Y:S02]  /*824f0*/  LDL.LU R6, [R1+0xd98] ;  /* 0x000d980001067983 */ /* 0x000ea40000300800 */
[----:B------:R-:W2:Y:S01]  /*82500*/  LDL.LU R7, [R1+0xd9c] ;  /* 0x000d9c0001077983 */ /* 0x000ea20000300800 */
[----:B------:R-:W-:Y:S01]  /*82510*/  STL.64 [R1+0xb530], R22 ;  /* 0x00b5301601007387 */ /* 0x000fe20000100a00 */
[----:B----4-:R0:W-:Y:S03]  /*82520*/  STL.64 [R1+0xb528], R20 ;  /* 0x00b5281401007387 */ /* 0x0101e60000100a00 */
[----:B0-----:R-:W4:Y:S01]  /*82530*/  LDL.LU R20, [R1+0xd70] ;  /* 0x000d700001147983 */ /* 0x001f220000300800 */
[----:B------:R-:W4:Y:S02]  /*82540*/  LDL.LU R21, [R1+0xd74] ;  /* 0x000d740001157983 */ /* 0x000f240000300800 */
[----:B------:R-:W4:Y:S02]  /*82550*/  LDL.LU R22, [R1+0xd78] ;  /* 0x000d780001167983 */ /* 0x000f240000300800 */
[----:B------:R-:W4:Y:S01]  /*82560*/  LDL.LU R23, [R1+0xd7c] ;  /* 0x000d7c0001177983 */ /* 0x000f220000300800 */
[----:B---3--:R-:W-:Y:S01]  /*82570*/  STL.64 [R1+0xb4d8], R14 ;  /* 0x00b4d80e01007387 */ /* 0x008fe20000100a00 */
[----:B------:R0:W-:Y:S03]  /*82580*/  STL.64 [R1+0xb4d0], R12 ;  /* 0x00b4d00c01007387 */ /* 0x0001e60000100a00 */
        /* <DEDUP_REMOVED lines=10> */
[----:B------:R-:W3:Y:S02]  /*82630*/  LDL.LU R14, [R1+0x5c8] ;  /* 0x0005c800010e7983 */ /* 0x000ee40000300800 */
[----:B------:R-:W3:Y:S01]  /*82640*/  LDL.LU R15, [R1+0x5cc] ;  /* 0x0005cc00010f7983 */ /* 0x000ee20000300800 */
[C---:B------:R-:W-:Y:S01]  /*82650*/  HMMA.16816.F32 R24, R16.reuse, R24, R4 ;  /* 0x000000181018723c */ /* 0x040fe20000001804 */
[----:B---3--:R-:W-:Y:S01]  /*82660*/  STL.64 [R1+0xb508], R14 ;  /* 0x00b5080e01007387 */ /* 0x008fe20000100a00 */
[----:B--2---:R0:W-:Y:S03]  /*82670*/  STL.64 [R1+0xb500], R12 ;  /* 0x00b5000c01007387 */ /* 0x0041e60000100a00 */
[----:B0-----:R-:W2:Y:S01]  /*82680*/  LDL.LU R12, [R1+0x5d0] ;  /* 0x0005d000010c7983 */ /* 0x001ea20000300800 */
[----:B------:R-:W2:Y:S02]  /*82690*/  LDL.LU R13, [R1+0x5d4] ;  /* 0x0005d400010d7983 */ /* 0x000ea40000300800 */
[----:B------:R-:W2:Y:S02]  /*826a0*/  LDL.LU R14, [R1+0x5d8] ;  /* 0x0005d800010e7983 */ /* 0x000ea40000300800 */
[----:B------:R-:W2:Y:S01]  /*826b0*/  LDL.LU R15, [R1+0x5dc] ;  /* 0x0005dc00010f7983 */ /* 0x000ea20000300800 */
[----:B------:R-:W-:Y:S01]  /*826c0*/  STL.64 [R1+0xb4a0], R10 ;  /* 0x00b4a00a01007387 */ /* 0x000fe20000100a00 */
[----:B------:R0:W-:Y:S03]  /*826d0*/  STL.64 [R1+0xb498], R8 ;  /* 0x00b4980801007387 */ /* 0x0001e60000100a00 */
[----:B0-----:R-:W3:Y:S01]  /*826e0*/  LDL.LU R8, [R1+0x590] ;  /* 0x0005900001087983 */ /* 0x001ee20000300800 */
[----:B------:R-:W3:Y:S02]  /*826f0*/  LDL.LU R9, [R1+0x594] ;  /* 0x0005940001097983 */ /* 0x000ee40000300800 */
[----:B------:R-:W3:Y:S02]  /*82700*/  LDL.LU R10, [R1+0x598] ;  /* 0x00059800010a7983 */ /* 0x000ee40000300800 */
[----:B------:R-:W3:Y:S01]  /*82710*/  LDL.LU R11, [R1+0x59c] ;  /* 0x00059c00010b7983 */ /* 0x000ee20000300800 */
[----:B------:R-:W2:Y:S02]  /*82720*/  LDL.LU.64 R4, [R1+0xb560] ;  /* 0x00b5600001047983 */ /* 0x000ea40000300a00 */
[----:B------:R-:W-:Y:S02]  /*82730*/  STL.64 [R1+0xd90], R24 ;  /* 0x000d901801007387 */ /* 0x000fe40000100a00 */
[----:B------:R0:W-:Y:S02]  /*82740*/  STL.64 [R1+0xd98], R26 ;  /* 0x000d981a01007387 */ /* 0x0001e40000100a00 */
[----:B0-----:R-:W2:Y:S01]  /*82750*/  LDL.LU.64 R26, [R1+0xb558] ;  /* 0x00b55800011a7983 */ /* 0x001ea20000300a00 */
[----:B------:R-:W2:Y:S02]  /*82760*/  LDL.LU.64 R24, [R1+0xb550] ;  /* 0x00b5500001187983 */ /* 0x000ea40000300a00 */
[C---:B--2---:R-:W-:Y:S11]  /*82770*/  HMMA.16816.F32 R24, R16.reuse, R4, R24 ;  /* 0x000000041018723c */ /* 0x044ff60000001818 */
[----:B------:R-:W-:Y:S11]  /*82780*/  @!UPT UIADD3 URZ, URZ, URZ, URZ ;  /* 0x0000003f3f3ff290 */ /* 0x000ff6000fffe03f */
[----:B------:R-:W-:Y:S01]  /*82790*/  @!UPT UIADD3 URZ, URZ, URZ, URZ ;  /* 0x0000003f3f3ff290 */ /* 0x000fe2000fffe03f */
[----:B------:R0:W-:Y:S01]  /*827a0*/  STL.64 [R1+0xd80], R24 ;  /* 0x000d801801007387 */ /* 0x0001e20000100a00 */
[----:B------:R-:W-:Y:S03]  /*827b0*/  STL.64 [R1+0xd88], R26 ;  /* 0x000d881a01007387 */ /* 0x000fe60000100a00 */
[----:B0-----:R-:W4:Y:S01]  /*827c0*/  LDL.LU.64 R24, [R1+0xb548] ;  /* 0x00b5480001187983 */ /* 0x001f220000300a00 */
[----:B------:R-:W-:Y:S02]  /*827d0*/  IMAD.MOV.U32 R3, RZ, RZ, R4 ;  /* 0x000000ffff037224 */ /* 0x000fe400078e0004 */
[----:B------:R-:W-:Y:S02]  /*827e0*/  IMAD.MOV.U32 R6, RZ, RZ, R5 ;  /* 0x000000ffff067224 */ /* 0x000fe400078e0005 */
[----:B------:R-:W2:Y:S01]  /*827f0*/  LDL.LU R7, [R1+0xb540] ;  /* 0x00b5400001077983 */ /* 0x000ea20000300800 */
[----:B------:R-:W2:Y:S01]  /*82800*/  LDL.LU.64 R4, [R1+0xb538] ;  /* 0x00b5380001047983 */ /* 0x000ea20000300a00 */
[C---:B----4-:R-:W-:Y:S11]  /*82810*/  HMMA.16816.F32 R20, R16.reuse, R24, R20 ;  /* 0x000000181014723c */ /* 0x050ff60000001814 */
        /* <DEDUP_REMOVED lines=8> */
[----:B------:R-:W4:Y:S01]  /*828a0*/  LDL.LU.64 R24, [R1+0xb520] ;  /* 0x00b5200001187983 */ /* 0x000f220000300a00 */
[----:B--2---:R-:W-:Y:S03]  /*828b0*/  HMMA.16816.F32 R16, R16, R4, R20 ;  /* 0x000000041010723c */ /* 0x004fe60000001814 */
[----:B------:R-:W4:Y:S01]  /*828c0*/  LDL.LU.64 R22, [R1+0xb518] ;  /* 0x00b5180001167983 */ /* 0x000f220000300a00 */
[----:B------:R-:W4:Y:S11]  /*828d0*/  LDL.LU.64 R20, [R1+0xb510] ;  /* 0x00b5100001147983 */ /* 0x000f360000300a00 */
[----:B------:R-:W-:Y:S08]  /*828e0*/  @!UPT UIADD3 URZ, URZ, URZ, URZ ;  /* 0x0000003f3f3ff290 */ /* 0x000ff0000fffe03f */
[----:B------:R0:W-:Y:S01]  /*828f0*/  STL.64 [R1+0x650], R16 ;  /* 0x0006501001007387 */ /* 0x0001e20000100a00 */
[----:B------:R1:W-:Y:S03]  /*82900*/  STL.64 [R1+0x658], R18 ;  /* 0x0006581201007387 */ /* 0x0003e60000100a00 */
[----:B0-----:R-:W2:Y:S01]  /*82910*/  LDL.LU R16, [R1+0x580] ;  /* 0x0005800001107983 */ /* 0x001ea20000300800 */
[----:B------:R-:W2:Y:S02]  /*82920*/  LDL.LU R17, [R1+0x584] ;  /* 0x0005840001117983 */ /* 0x000ea40000300800 */
[----:B-1----:R-:W2:Y:S02]  /*82930*/  LDL.LU R18, [R1+0x588] ;  /* 0x0005880001127983 */ /* 0x002ea40000300800 */
[----:B------:R-:W2:Y:S01]  /*82940*/  LDL.LU R19, [R1+0x58c] ;  /* 0x00058c0001137983 */ /* 0x000ea20000300800 */
[----:B------:R-:W-:Y:S01]  /*82950*/  STL.64 [R1+0xb3f0], R4 ;  /* 0x00b3f00401007387 */ /* 0x000fe20000100a00 */
[C---:B----4-:R-:W-:Y:S03]  /*82960*/  HMMA.16816.F32 R24, R20.reuse, R24, R12 ;  /* 0x000000181418723c */ /* 0x050fe6000000180c */
[----:B------:R-:W4:Y:S01]  /*82970*/  LDL.LU.64 R14, [R1+0xb508] ;  /* 0x00b50800010e7983 */ /* 0x000f220000300a00 */
[----:B------:R-:W4:Y:S11]  /*82980*/  LDL.LU.64 R12, [R1+0xb500] ;  /* 0x00b50000010c7983 */ /* 0x000f360000300a00 */
[----:B------:R-:W-:Y:S08]  /*82990*/  @!UPT UIADD3 URZ, URZ, URZ, URZ ;  /* 0x0000003f3f3ff290 */ /* 0x000ff0000fffe03f */
[----:B------:R0:W-:Y:S01]  /*829a0*/  STL.64 [R1+0x5d0], R24 ;  /* 0x0005d01801007387 */ /* 0x0001e20000100a00 */
[----:B------:R-:W-:Y:S03]  /*829b0*/  STL.64 [R1+0x5d8], R26 ;  /* 0x0005d81a01007387 */ /* 0x000fe60000100a00 */
[----:B0-----:R-:W4:Y:S02]  /*829c0*/  LDL.LU.64 R24, [R1+0xb4f8] ;  /* 0x00b4f80001187983 */ /* 0x001f240000300a00 */
[C---:B----4-:R-:W-:Y:S01]  /*829d0*/  HMMA.16816.F32 R12, R20.reuse, R24, R12 ;  /* 0x00000018140c723c */ /* 0x050fe2000000180c */
[----:B------:R-:W-:Y:S02]  /*829e0*/  IMAD.MOV.U32 R5, RZ, RZ, R24 ;  /* 0x000000ffff057224 */ /* 0x000fe400078e0018 */
[----:B------:R-:W-:Y:S11]  /*829f0*/  IMAD.MOV.U32 R4, RZ, RZ, R25 ;  /* 0x000000ffff047224 */ /* 0x000ff600078e0019 */
[----:B------:R-:W-:Y:S09]  /*82a00*/  @!UPT UIADD3 URZ, URZ, URZ, URZ ;  /* 0x0000003f3f3ff290 */ /* 0x000ff2000fffe03f */
[----:B------:R-:W-:Y:S01]  /*82a10*/  STL.64 [R1+0x5c0], R12 ;  /* 0x0005c00c01007387 */ /* 0x000fe20000100a00 */
[----:B------:R0:W-:Y:S03]  /*82a20*/  STL.64 [R1+0x5c8], R14 ;  /* 0x0005c80e01007387 */ /* 0x0001e60000100a00 */
[----:B0-----:R-:W4:Y:S01]  /*82a30*/  LDL.LU.64 R14, [R1+0xb4f0] ;  /* 0x00b4f000010e7983 */ /* 0x001f220000300a00 */
[----:B------:R-:W4:Y:S02]  /*82a40*/  LDL.LU.64 R12, [R1+0xb4e8] ;  /* 0x00b4e800010c7983 */ /* 0x000f240000300a00 */
[----:B------:R-:W4:Y:S02]  /*82a50*/  LDL.LU.64 R24, [R1+0xb4e0] ;  /* 0x00b4e00001187983 */ /* 0x000f240000300a00 */
[----:B------:R-:W-:Y:S01]  /*82a60*/  STL.64 [R1+0xb490], R6 ;  /* 0x00b4900601007387 */ /* 0x000fe20000100a00 */
[----:B------:R0:W-:Y:S04]  /*82a70*/  STL.64 [R1+0xb488], R4 ;  /* 0x00b4880401007387 */ /* 0x0001e80000100a00 */
[----:B0-----:R-:W2:Y:S01]  /*82a80*/  LDL.LU R4, [R1+0xfa0] ;  /* 0x000fa00001047983 */ /* 0x001ea20000300800 */
[----:B------:R-:W2:Y:S02]  /*82a90*/  LDL.LU R5, [R1+0xfa4] ;  /* 0x000fa40001057983 */ /* 0x000ea40000300800 */
[----:B------:R-:W2:Y:S02]  /*82aa0*/  LDL.LU R6, [R1+0xfa8] ;  /* 0x000fa80001067983 */ /* 0x000ea40000300800 */
[----:B------:R-:W2:Y:S01]  /*82ab0*/  LDL.LU R7, [R1+0xfac] ;  /* 0x000fac0001077983 */ /* 0x000ea20000300800 */
[C---:B----4-:R-:W-:Y:S01]  /*82ac0*/  HMMA.16816.F32 R24, R20.reuse, R24, R12 ;  /* 0x000000181418723c */ /* 0x050fe2000000180c */
[----:B------:R-:W4:Y:S01]  /*82ad0*/  LDL.LU.64 R14, [R1+0xb4d8] ;  /* 0x00b4d800010e7983 */ /* 0x000f220000300a00 */
[----:B------:R-:W4:Y:S11]  /*82ae0*/  LDL.LU.64 R12, [R1+0xb4d0] ;  /* 0x00b4d000010c7983 */ /* 0x000f360000300a00 */
[----:B------:R-:W-:Y:S10]  /*82af0*/  @!UPT UIADD3 URZ, URZ, URZ, URZ ;  /* 0x0000003f3f3ff290 */ /* 0x000ff4000fffe03f */
[----:B------:R-:W-:Y:S01]  /*82b00*/  STL.64 [R1+0x5b0], R24 ;  /* 0x0005b01801007387 */ /* 0x000fe20000100a00 */
[----:B------:R0:W-:Y:S03]  /*82b10*/  STL.64 [R1+0x5b8], R26 ;  /* 0x0005b81a01007387 */ /* 0x0001e60000100a00 */
[----:B0-----:R-:W2:Y:S01]  /*82b20*/  LDL.LU.64 R26, [R1+0xb4c8] ;  /* 0x00b4c800011a7983 */ /* 0x001ea20000300a00 */
[----:B------:R-:W4:Y:S02]  /*82b30*/  LDL.LU.64 R24, [R1+0xb4c0] ;  /* 0x00b4c00001187983 */ /* 0x000f240000300a00 */
[----:B----4-:R-:W-:Y:S11]  /*82b40*/  HMMA.16816.F32 R12, R20, R24, R12 ;  /* 0x00000018140c723c */ /* 0x010ff6000000180c */
[----:B------:R-:W-:Y:S11]  /*82b50*/  @!UPT UIADD3 URZ, URZ, URZ, URZ ;  /* 0x0000003f3f3ff290 */ /* 0x000ff6000fffe03f */
[----:B------:R-:W-:Y:S01]  /*82b60*/  @!UPT UIADD3 URZ, URZ, URZ, URZ ;  /* 0x0000003f3f3ff290 */ /* 0x000fe2000fffe03f */
[----:B------:R-:W-:Y:S01]  /*82b70*/  STL.64 [R1+0x5a0], R12 ;  /* 0x0005a00c01007387 */ /* 0x000fe20000100a00 */
[----:B------:R0:W-:Y:S03]  /*82b80*/  STL.64 [R1+0x5a8], R14 ;  /* 0x0005a80e01007387 */ /* 0x0001e60000100a00 */
[----:B0-----:R-:W4:Y:S01]  /*82b90*/  LDL.LU.64 R14, [R1+0xb4b8] ;  /* 0x00b4b800010e7983 */ /* 0x001f220000300a00 */
[----:B------:R-:W3:Y:S02]  /*82ba0*/  LDL.LU.64 R12, [R1+0xb4b0] ;  /* 0x00b4b000010c7983 */ /* 0x000ee40000300a00 */
[----:B--2---:R-:W-:Y:S02]  /*82bb0*/  STL.64 [R1+0xb3a0], R26 ;  /* 0x00b3a01a01007387 */ /* 0x004fe40000100a00 */
[----:B------:R0:W-:Y:S02]  /*82bc0*/  STL.64 [R1+0xb398], R24 ;  /* 0x00b3981801007387 */ /* 0x0001e40000100a00 */
[----:B0-----:R-:W2:Y:S01]  /*82bd0*/  LDL R24, [R1+0x150] ;  /* 0x0001500001187983 */ /* 0x001ea20000100800 */
[----:B------:R-:W-:-:S02]  /*82be0*/  IMAD.MOV.U32 R25, RZ, RZ, R29 ;  /* 0x000000ffff197224 */ /* 0x000fc400078e001d */
        /* <DEDUP_REMOVED lines=8> */
[----:B----4-:R-:W-:Y:S02]  /*82c70*/  STL.64 [R1+0xb390], R14 ;  /* 0x00b3900e01007387 */ /* 0x010fe40000100a00 */
[----:B------:R0:W-:Y:S02]  /*82c80*/  STL.64 [R1+0xb388], R12 ;  /* 0x00b3880c01007387 */ /* 0x0001e40000100a00 */
[----:B0-----:R-:W4:Y:S01]  /*82c90*/  LDL.LU R12, [R1+0xcc0] ;  /* 0x000cc000010c7983 */ /* 0x001f220000300800 */
[----:B------:R-:W4:Y:S02]  /*82ca0*/  LDL.LU R13, [R1+0xcc4] ;  /* 0x000cc400010d7983 */ /* 0x000f240000300800 */
[----:B------:R-:W4:Y:S02]  /*82cb0*/  LDL.LU R14, [R1+0xcc8] ;  /* 0x000cc800010e7983 */ /* 0x000f240000300800 */
[----:B------:R-:W4:Y:S01]  /*82cc0*/  LDL.LU R15, [R1+0xccc] ;  /* 0x000ccc00010f7983 */ /* 0x000f220000300800 */
[C---:B--2---:R-:W-:Y:S01]  /*82cd0*/  HMMA.16816.F32 R16, R20.reuse, R8, R16 ;  /* 0x000000081410723c */ /* 0x044fe20000001810 */
[----:B------:R-:W-:Y:S11]  /*82ce0*/  STL.64 [R1+0xb440], R8 ;  /* 0x00b4400801007387 */ /* 0x000ff60000100a00 */
[----:B------:R-:W-:Y:S11]  /*82cf0*/  @!UPT UIADD3 URZ, URZ, URZ, URZ ;  /* 0x0000003f3f3ff290 */ /* 0x000ff6000fffe03f */
[----:B------:R-:W-:Y:S01]  /*82d00*/  STL.64 [R1+0x580], R16 ;  /* 0x0005801001007387 */ /* 0x000fe20000100a00 */
[----:B------:R-:W-:Y:S02]  /*82d10*/  STL.64 [R1+0x588], R18 ;  /* 0x0005881201007387 */ /* 0x000fe40000100a00 */
[----:B------:R-:W0:Y:S02]  /*82d20*/  LDSM.16.MT88.4 R16, [R29+0x8280] ;  /* 0x008280001d10783b */ /* 0x000e240000004200 */
[----:B0-----:R-:W-:Y:S02]  /*82d30*/  STL.64 [R1+0xb2c8], R18 ;  /* 0x00b2c81201007387 */ /* 0x001fe40000100a00 */
[----:B------:R0:W-:Y:S02]  /*82d40*/  STL.64 [R1+0xb2c0], R16 ;  /* 0x00b2c01001007387 */ /* 0x0001e40000100a00 */
[----:B0-----:R-:W2:Y:S04]  /*82d50*/  LDL R16, [R1+0x30] ;  /* 0x0000300001107983 */ /* 0x001ea80000100800 */
[----:B------:R-:W2:Y:S01]  /*82d60*/  LDL R17, [R1+0x34] ;  /* 0x0000340001117983 */ /* 0x000ea20000100800 */
[C---:B----4-:R-:W-:Y:S08]  /*82d70*/  HMMA.16816.F32 R12, R20.reuse, R24, R12 ;  /* 0x00000018140c723c */ /* 0x050ff0000000180c */
[----:B--2---:R-:W-:Y:S01]  /*82d80*/  HMMA.16816.F32 R16, R20, R16, R4 ;  /* 0x000000101410723c */ /* 0x004fe20000001804 */
[----:B------:R-:W2:Y:S01]  /*82d90*/  LDL.LU.64 R6, [R1+0xb490] ;  /* 0x00b4900001067983 */ /* 0x000ea20000300a00 */
[----:B------:R-:W4:Y:S11]  /*82da0*/  LDL.LU.64 R4, [R1+0xb488] ;  /* 0x00b4880001047983 */ /* 0x000f360000300a00 */
[----:B------:R-:W-:Y:S10]  /*82db0*/  @!UPT UIADD3 URZ, URZ, URZ, URZ ;  /* 0x0000003f3f3ff290 */ /* 0x000ff4000fffe03f */
[----:B------:R0:W-:Y:S01]  /*82dc0*/  STL.64 [R1+0xcd0], R16 ;  /* 0x000cd01001007387 */ /* 0x0001e20000100a00 */
[----:B------:R1:W-:Y:S03]  /*82dd0*/  STL.64 [R1+0xcd8], R18 ;  /* 0x000cd81201007387 */ /* 0x0003e60000100a00 */
[----:B0-----:R-:W2:Y:S01]  /*82de0*/  LDL.LU R16, [R1+0x450] ;  /* 0x0004500001107983 */ /* 0x001ea20000300800 */
[----:B------:R-:W-:Y:S02]  /*82df0*/  STL.64 [R1+0xcc0], R12 ;  /* 0x000cc00c01007387 */ /* 0x000fe40000100a00 */
[----:B------:R-:W-:Y:S02]  /*82e00*/  STL.64 [R1+0xcc8], R14 ;  /* 0x000cc80e01007387 */ /* 0x000fe40000100a00 */
[----:B------:R-:W2:Y:S01]  /*82e10*/  LDL.LU R17, [R1+0x454] ;  /* 0x0004540001117983 */ /* 0x000ea20000300800 */
[----:B-1----:R-:W2:Y:S01]  /*82e20*/  LDL.LU R18, [R1+0x458] ;  /* 0x0004580001127983 */ /* 0x002ea20000300800 */
[----:B------:R-:W2:Y:S03]  /*82e30*/  LDL.LU R19, [R1+0x45c] ;  /* 0x00045c0001137983 */ /* 0x000ea60000300800 */
[----:B--2---:R-:W-:Y:S01]  /*82e40*/  STL.64 [R1+0xb3b0], R18 ;  /* 0x00b3b01201007387 */ /* 0x004fe20000100a00 */
[----:B------:R4:W-:Y:S02]  /*82e50*/  STL.64 [R1+0xb3a8], R16 ;  /* 0x00b3a81001007387 */ /* 0x0009e40000100a00 */
[----:B----4-:R-:W-:-:S02]  /*82e60*/  IMAD.MOV.U32 R16, RZ, RZ, R5 ;  /* 0x000000ffff107224 */ /* 0x010fc400078e0005 */
        /* <DEDUP_REMOVED lines=8> */
[----:B---3--:R-:W-:-:S02]  /*82ef0*/  IMAD.MOV.U32 R12, RZ, RZ, R11 ;  /* 0x000000ffff0c7224 */ /* 0x008fc400078e000b */
[----:B------:R-:W-:Y:S01]  /*82f00*/  IMAD.MOV.U32 R13, RZ, RZ, R10 ;  /* 0x000000ffff0d7224 */ /* 0x000fe200078e000a */
[----:B----4-:R-:W-:Y:S01]  /*82f10*/  STL.64 [R1+0xb400], R18 ;  /* 0x00b4001201007387 */ /* 0x010fe20000100a00 */
[----:B--2---:R0:W-:Y:S02]  /*82f20*/  STL.64 [R1+0xb3f8], R16 ;  /* 0x00b3f81001007387 */ /* 0x0041e40000100a00 */
[----:B0-----:R-:W-:Y:S02]  /*82f30*/  IMAD.MOV.U32 R16, RZ, RZ, R3 ;  /* 0x000000ffff107224 */ /* 0x001fe400078e0003 */
[----:B------:R-:W-:Y:S01]  /*82f40*/  IMAD.MOV.U32 R17, RZ, RZ, R6 ;  /* 0x000000ffff117224 */ /* 0x000fe200078e0006 */
[----:B------:R-:W2:Y:S01]  /*82f50*/  LDL.LU R3, [R1+0xb484] ;  /* 0x00b4840001037983 */ /* 0x000ea20000300800 */
[----:B------:R-:W3:Y:S02]  /*82f60*/  LDL.LU R6, [R1+0xb480] ;  /* 0x00b4800001067983 */ /* 0x000ee40000300800 */
[----:B------:R-:W-:Y:S01]  /*82f70*/  STL.64 [R1+0xb438], R12 ;  /* 0x00b4380c01007387 */ /* 0x000fe20000100a00 */
[----:B------:R0:W-:Y:S04]  /*82f80*/  STL.64 [R1+0xb418], R16 ;  /* 0x00b4181001007387 */ /* 0x0001e80000100a00 */
[----:B0-----:R-:W4:Y:S04]  /*82f90*/  LDL.64 R16, [R1+0x100] ;  /* 0x0001000001107983 */ /* 0x001f280000100a00 */
[----:B----4-:R0:W-:Y:S04]  /*82fa0*/  STL.64 [R1+0xb430], R16 ;  /* 0x00b4301001007387 */ /* 0x0101e80000100a00 */
[----:B0-----:R-:W4:Y:S01]  /*82fb0*/  LDL.LU R16, [R1+0xc80] ;  /* 0x000c800001107983 */ /* 0x001f220000300800 */
[----:B------:R-:W4:Y:S02]  /*82fc0*/  LDL.LU R17, [R1+0xc84] ;  /* 0x000c840001117983 */ /* 0x000f240000300800 */
[----:B------:R-:W2:Y:S02]  /*82fd0*/  LDL.LU R18, [R1+0xc88] ;  /* 0x000c880001127983 */ /* 0x000ea40000300800 */
[----:B------:R-:W2:Y:S02]  /*82fe0*/  LDL.LU R19, [R1+0xc8c] ;  /* 0x000c8c0001137983 */ /* 0x000ea40000300800 */
[----:B--2---:R-:W-:Y:S01]  /*82ff0*/  STL.64 [R1+0xb450], R18 ;  /* 0x00b4501201007387 */ /* 0x004fe20000100a00 */
[----:B----4-:R0:W-:Y:S02]  /*83000*/  STL.64 [R1+0xb448], R16 ;  /* 0x00b4481001007387 */ /* 0x0101e40000100a00 */
[----:B------:R-:W2:Y:S02]  /*83010*/  LDL.LU R8, [R1+0xc90] ;  /* 0x000c900001087983 */ /* 0x000ea40000300800 */
[----:B------:R-:W2:Y:S01]  /*83020*/  LDL.LU R9, [R1+0xc94] ;  /* 0x000c940001097983 */ /* 0x000ea20000300800 */
[----:B------:R-:W4:Y:S01]  /*83030*/  LDL.LU R10, [R1+0xc98] ;  /* 0x000c9800010a7983 */ /* 0x000f220000300800 */
[----:B------:R-:W4:Y:S02]  /*83040*/  LDL.LU R11, [R1+0xc9c] ;  /* 0x000c9c00010b7983 */ /* 0x000f240000300800 */
[----:B0-----:R-:W-:-:S02]  /*83050*/  IMAD.MOV.U32 R16, RZ, RZ, R28 ;  /* 0x000000ffff107224 */ /* 0x001fc400078e001c */
[----:B------:R-:W-:Y:S01]  /*83060*/  IMAD.MOV.U32 R17, RZ, RZ, R7 ;  /* 0x000000ffff117224 */ /* 0x000fe200078e0007 */
[----:B----4-:R-:W-:Y:S01]  /*83070*/  STL.64 [R1+0xb460], R10 ;  /* 0x00b4600a01007387 */ /* 0x010fe20000100a00 */
[----:B--2---:R0:W-:Y:S03]  /*83080*/  STL.64 [R1+0xb458], R8 ;  /* 0x00b4580801007387 */ /* 0x0041e60000100a00 */
[----:B------:R3:W-:Y:S01]  /*83090*/  STL.64 [R1+0xb468], R16 ;  /* 0x00b4681001007387 */ /* 0x0007e20000100a00 */
[----:B0-----:R-:W2:Y:S01]  /*830a0*/  LDL.LU R8, [R1+0xca0] ;  /* 0x000ca00001087983 */ /* 0x001ea20000300800 */
[----:B------:R-:W2:Y:S02]  /*830b0*/  LDL.LU R9, [R1+0xca4] ;  /* 0x000ca40001097983 */ /* 0x000ea40000300800 */
[----:B------:R-:W4:Y:S02]  /*830c0*/  LDL.LU R10, [R1+0xca8] ;  /* 0x000ca800010a7983 */ /* 0x000f240000300800 */
[----:B------:R-:W4:Y:S02]  /*830d0*/  LDL.LU R11, [R1+0xcac] ;  /* 0x000cac00010b7983 */ /* 0x000f240000300800 */
[----:B---3--:R-:W-:Y:S01]  /*830e0*/  IMAD.MOV.U32 R16, RZ, RZ, R6 ;  /* 0x000000ffff107224 */ /* 0x008fe200078e0006 */
[----:B----4-:R-:W-:Y:S01]  /*830f0*/  STL.64 [R1+0xb478], R10 ;  /* 0x00b4780a01007387 */ /* 0x010fe20000100a00 */
[----:B--2---:R0:W-:Y:S03]  /*83100*/  STL.64 [R1+0xb470], R8 ;  /* 0x00b4700801007387 */ /* 0x0041e60000100a00 */
[----:B0-----:R-:W2:Y:S01]  /*83110*/  LDL.LU R8, [R1+0xcb0] ;  /* 0x000cb00001087983 */ /* 0x001ea20000300800 */
[----:B------:R-:W2:Y:S02]  /*83120*/  LDL.LU R9, [R1+0xcb4] ;  /* 0x000cb40001097983 */ /* 0x000ea40000300800 */
[----:B------:R-:W2:Y:S02]  /*83130*/  LDL.LU R10, [R1+0xcb8] ;  /* 0x000cb800010a7983 */ /* 0x000ea40000300800 */
[----:B------:R-:W2:Y:S01]  /*83140*/  LDL.LU R11, [R1+0xcbc] ;  /* 0x000cbc00010b7983 */ /* 0x000ea20000300800 */
[----:B------:R-:W3:Y:S01]  /*83150*/  LDL.64 R12, [R1+0x120] ;  /* 0x00012000010c7983 */ /* 0x000ee20000100a00 */
[----:B------:R-:W4:Y:S02]  /*83160*/  LDL.LU R4, [R1+0xc50] ;  /* 0x000c500001047983 */ /* 0x000f240000300800 */
[----:B------:R-:W4:Y:S02]  /*83170*/  LDL.LU R5, [R1+0xc54] ;  /* 0x000c540001057983 */ /* 0x000f240000300800 */
[----:B------:R-:W2:Y:S01]  /*83180*/  LDL.LU R6, [R1+0xc58] ;  /* 0x000c580001067983 */ /* 0x000ea20000300800 */
[----:B------:R-:W2:Y:S04]  /*83190*/  LDL.LU R7, [R1+0xc5c] ;  /* 0x000c5c0001077983 */ /* 0x000ea80000300800 */
[----:B--2---:R-:W-:Y:S01]  /*831a0*/  STL.64 [R1+0xb410], R6 ;  /* 0x00b4100601007387 */ /* 0x004fe20000100a00 */
[----:B----4-:R0:W-:Y:S03]  /*831b0*/  STL.64 [R1+0xb408], R4 ;  /* 0x00b4080401007387 */ /* 0x0101e60000100a00 */
        /* <DEDUP_REMOVED lines=10> */
[----:B------:R-:W4:Y:S01]  /*83260*/  LDL.64 R24, [R1] ;  /* 0x0000000001187983 */ /* 0x000f220000100a00 */
[----:B------:R-:W-:-:S07]  /*83270*/  IMAD.MOV.U32 R17, RZ, RZ, R3 ;  /* 0x000000ffff117224 */ /* 0x000fce00078e0003 */
[C---:B------:R-:W-:Y:S01]  /*83280*/  HMMA.16816.F32 R16, R20.reuse, R16, R8 ;  /* 0x000000101410723c */ /* 0x040fe20000001808 */
[----:B----4-:R0:W-:Y:S04]  /*83290*/  STL.64 [R1+0xb3b8], R24 ;  /* 0x00b3b81801007387 */ /* 0x0101e80000100a00 */
        /* <DEDUP_REMOVED lines=10> */
[----:B------:R-:W4:Y:S01]  /*83340*/  LDL.LU.64 R10, [R1+0xb478] ;  /* 0x00b47800010a7983 */ /* 0x000f220000300a00 */
[----:B------:R-:W4:Y:S02]  /*83350*/  LDL.LU.64 R8, [R1+0xb470] ;  /* 0x00b4700001087983 */ /* 0x000f240000300a00 */
[----:B------:R0:W-:Y:S02]  /*83360*/  STL.64 [R1+0xcb0], R16 ;  /* 0x000cb01001007387 */ /* 0x0001e40000100a00 */
[----:B------:R4:W-:Y:S01]  /*83370*/  STL.64 [R1+0xcb8], R18 ;  /* 0x000cb81201007387 */ /* 0x0009e20000100a00 */
[----:B0-----:R-:W4:Y:S02]  /*83380*/  LDL.LU.64 R16, [R1+0xb468] ;  /* 0x00b4680001107983 */ /* 0x001f240000300a00 */
[C---:B----4-:R-:W-:Y:S02]  /*83390*/  HMMA.16816.F32 R16, R20.reuse, R16, R8 ;  /* 0x000000101410723c */ /* 0x050fe40000001808 */
[----:B------:R-:W4:Y:S01]  /*833a0*/  LDL.LU.64 R10, [R1+0xb460] ;  /* 0x00b46000010a7983 */ /* 0x000f220000300a00 */
[----:B------:R-:W4:Y:S02]  /*833b0*/  LDL.LU.64 R8, [R1+0xb458] ;  /* 0x00b4580001087983 */ /* 0x000f240000300a00 */
[----:B---3--:R-:W-:Y:S11]  /*833c0*/  IMAD.MOV.U32 R3, RZ, RZ, R13 ;  /* 0x000000ffff037224 */ /* 0x008ff600078e000d */
[----:B------:R-:W-:Y:S07]  /*833d0*/  @!UPT UIADD3 URZ, URZ, URZ, URZ ;  /* 0x0000003f3f3ff290 */ /* 0x000fee000fffe03f */
[----:B------:R-:W-:Y:S01]  /*833e0*/  STL.64 [R1+0xca0], R16 ;  /* 0x000ca01001007387 */ /* 0x000fe20000100a00 */
[----:B------:R0:W-:Y:S03]  /*833f0*/  STL.64 [R1+0xca8], R18 ;  /* 0x000ca81201007387 */ /* 0x0001e60000100a00 */
[----:B0-----:R-:W3:Y:S01]  /*83400*/  LDL.LU.64 R18, [R1+0xb450] ;  /* 0x00b4500001127983 */ /* 0x001ee20000300a00 */
[----:B------:R-:W3:Y:S01]  /*83410*/  LDL.LU.64 R16, [R1+0xb448] ;  /* 0x00b4480001107983 */ /* 0x000ee20000300a00 */
[C---:B----4-:R-:W-:Y:S11]  /*83420*/  HMMA.16816.F32 R8, R20.reuse, R12, R8 ;  /* 0x0000000c1408723c */ /* 0x050ff60000001808 */
[----:B------:R-:W-:Y:S11]  /*83430*/  @!UPT UIADD3 URZ, URZ, URZ, URZ ;  /* 0x0000003f3f3ff290 */ /* 0x000ff6000fffe03f */
[----:B------:R-:W-:Y:S01]  /*83440*/  @!UPT UIADD3 URZ, URZ, URZ, URZ ;  /* 0x0000003f3f3ff290 */ /* 0x000fe2000fffe03f */
[----:B------:R0:W-:Y:S01]  /*83450*/  STL.64 [R1+0xc90], R8 ;  /* 0x000c900801007387 */ /* 0x0001e20000100a00 */
[----:B------:R1:W-:Y:S03]  /*83460*/  STL.64 [R1+0xc98], R10 ;  /* 0x000c980a01007387 */ /* 0x0003e60000100a00 */
[----:B0-----:R-:W4:Y:S01]  /*83470*/  LDL.LU.64 R8, [R1+0xb440] ;  /* 0x00b4400001087983 */ /* 0x001f220000300a00 */
[----:B-1----:R-:W-:Y:S02]  /*83480*/  IMAD.MOV.U32 R10, RZ, RZ, R12 ;  /* 0x000000ffff0a7224 */ /* 0x002fe400078e000c */
[----:B------:R-:W3:Y:S02]  /*83490*/  LDL.LU.64 R12, [R1+0xb438] ;  /* 0x00b43800010c7983 */ /* 0x000ee40000300a00 */
[C---:B---3--:R-:W-:Y:S01]  /*834a0*/  HMMA.16816.F32 R12, R20.reuse, R12, R16 ;  /* 0x0000000c140c723c */ /* 0x048fe20000001810 */
[----:B------:R-:W3:Y:S11]  /*834b0*/  LDL.LU.64 R16, [R1+0xb430] ;  /* 0x00b4300001107983 */ /* 0x000ef60000300a00 */
[----:B------:R-:W-:Y:S11]  /*834c0*/  @!UPT UIADD3 URZ, URZ, URZ, URZ ;  /* 0x0000003f3f3ff290 */ /* 0x000ff6000fffe03f */
[----:B------:R0:W-:Y:S01]  /*834d0*/  STL.64 [R1+0xc80], R12 ;  /* 0x000c800c01007387 */ /* 0x0001e20000100a00 */
[----:B------:R1:W-:Y:S03]  /*834e0*/  STL.64 [R1+0xc88], R14 ;  /* 0x000c880e01007387 */ /* 0x0003e60000100a00 */
[----:B0-----:R-:W2:Y:S01]  /*834f0*/  LDL.LU R12, [R1+0x440] ;  /* 0x00044000010c7983 */ /* 0x001ea20000300800 */
[----:B------:R-:W2:Y:S02]  /*83500*/  LDL.LU R13, [R1+0x444] ;  /* 0x00044400010d7983 */ /* 0x000ea40000300800 */
[----:B-1----:R-:W2:Y:S02]  /*83510*/  LDL.LU R14, [R1+0x448] ;  /* 0x00044800010e7983 */ /* 0x002ea40000300800 */
        /* <DEDUP_REMOVED lines=11> */
[----:B----4-:R0:W-:Y:S01]  /*835d0*/  STL.64 [R1+0xb378], R8 ;  /* 0x00b3780801007387 */ /* 0x0101e20000100a00 */
[----:B---3--:R-:W-:Y:S03]  /*835e0*/  HMMA.16816.F32 R16, R20, R16, R4 ;  /* 0x000000101410723c */ /* 0x008fe60000001804 */
[----:B------:R-:W3:Y:S01]  /*835f0*/  LDL.LU.64 R6, [R1+0xb410] ;  /* 0x00b4100001067983 */ /* 0x000ee20000300a00 */
[----:B------:R-:W3:Y:S02]  /*83600*/  LDL.LU.64 R4, [R1+0xb408] ;  /* 0x00b4080001047983 */ /* 0x000ee40000300a00 */
[----:B0-----:R-:W-:-:S02]  /*83610*/  IMAD.MOV.U32 R8, RZ, RZ, R2 ;  /* 0x000000ffff087224 */ /* 0x001fc400078e0002 */
[----:B------:R-:W-:Y:S11]  /*83620*/  IMAD.MOV.U32 R9, RZ, RZ, R0 ;  /* 0x000000ffff097224 */ /* 0x000ff600078e0000 */
[----:B------:R-:W-:Y:S04]  /*83630*/  @!UPT UIADD3 URZ, URZ, URZ, URZ ;  /* 0x0000003f3f3ff290 */ /* 0x000fe8000fffe03f */
[----:B------:R-:W-:Y:S01]  /*83640*/  STL.64 [R1+0xc60], R16 ;  /* 0x000c601001007387 */ /* 0x000fe20000100a00 */
[----:B------:R0:W-:Y:S03]  /*83650*/  STL.64 [R1+0xc68], R18 ;  /* 0x000c681201007387 */ /* 0x0001e60000100a00 */
[----:B0-----:R-:W4:Y:S01]  /*83660*/  LDL.LU.64 R18, [R1+0xb400] ;  /* 0x00b4000001127983 */ /* 0x001f220000300a00 */
[----:B------:R-:W4:Y:S01]  /*83670*/  LDL.LU.64 R16, [R1+0xb3f8] ;  /* 0x00b3f80001107983 */ /* 0x000f220000300a00 */
[C---:B---3--:R-:W-:Y:S02]  /*83680*/  HMMA.16816.F32 R8, R20.reuse, R8, R4 ;  /* 0x000000081408723c */ /* 0x048fe40000001804 */
[----:B------:R-:W4:Y:S11]  /*83690*/  LDL.LU.64 R4, [R1+0xb3f0] ;  /* 0x00b3f00001047983 */ /* 0x000f360000300a00 */
[----:B------:R-:W-:Y:S10]  /*836a0*/  @!UPT UIADD3 URZ, URZ, URZ, URZ ;  /* 0x0000003f3f3ff290 */ /* 0x000ff4000fffe03f */
[----:B------:R0:W-:Y:S01]  /*836b0*/  STL.64 [R1+0xc50], R8 ;  /* 0x000c500801007387 */ /* 0x0001e20000100a00 */
[----:B------:R1:W-:Y:S03]  /*836c0*/  STL.64 [R1+0xc58], R10 ;  /* 0x000c580a01007387 */ /* 0x0003e60000100a00 */
[----:B0-----:R-:W3:Y:S01]  /*836d0*/  LDL.LU R8, [R1+0x430] ;  /* 0x0004300001087983 */ /* 0x001ee20000300800 */
[----:B------:R-:W3:Y:S02]  /*836e0*/  LDL.LU R9, [R1+0x434] ;  /* 0x0004340001097983 */ /* 0x000ee40000300800 */
[----:B-1----:R-:W3:Y:S02]  /*836f0*/  LDL.LU R10, [R1+0x438] ;  /* 0x00043800010a7983 */ /* 0x002ee40000300800 */
[----:B------:R-:W3:Y:S01]  /*83700*/  LDL.LU R11, [R1+0x43c] ;  /* 0x00043c00010b7983 */ /* 0x000ee20000300800 */
[----:B----4-:R-:W-:Y:S01]  /*83710*/  HMMA.16816.F32 R20, R20, R4, R16 ;  /* 0x000000041414723c */ /* 0x010fe20000001810 */
[----:B------:R-:W2:Y:S01]  /*83720*/  LDL.LU.64 R16, [R1+0xb3e8] ;  /* 0x00b3e80001107983 */ /* 0x000ea20000300a00 */
[----:B------:R-:W2:Y:S02]  /*83730*/  LDL.LU.64 R6, [R1+0xb3e0] ;  /* 0x00b3e00001067983 */ /* 0x000ea40000300a00 */
[----:B------:R-:W2:Y:S11]  /*83740*/  LDL.LU.64 R4, [R1+0xb3d8] ;  /* 0x00b3d80001047983 */ /* 0x000eb60000300a00 */
[----:B------:R-:W-:Y:S08]  /*83750*/  @!UPT UIADD3 URZ, URZ, URZ, URZ ;  /* 0x0000003f3f3ff290 */ /* 0x000ff0000fffe03f */
[----:B------:R0:W-:Y:S01]  /*83760*/  STL.64 [R1+0x570], R20 ;  /* 0x0005701401007387 */ /* 0x0001e20000100a00 */
[----:B------:R1:W-:Y:S03]  /*83770*/  STL.64 [R1+0x578], R22 ;  /* 0x0005781601007387 */ /* 0x0003e60000100a00 */
[----:B0-----:R-:W4:Y:S01]  /*83780*/  LDL.LU R20, [R1+0x420] ;  /* 0x0004200001147983 */ /* 0x001f220000300800 */
[----:B------:R-:W4:Y:S02]  /*83790*/  LDL.LU R21, [R1+0x424] ;  /* 0x0004240001157983 */ /* 0x000f240000300800 */
[----:B-1----:R-:W4:Y:S02]  /*837a0*/  LDL.LU R22, [R1+0x428] ;  /* 0x0004280001167983 */ /* 0x002f240000300800 */
[----:B------:R-:W4:Y:S01]  /*837b0*/  LDL.LU R23, [R1+0x42c] ;  /* 0x00042c0001177983 */ /* 0x000f220000300800 */
        /* <DEDUP_REMOVED lines=20> */
[----:B------:R-:W-:Y:S02]  /*83900*/  STL.64 [R1+0x458], R18 ;  /* 0x0004581201007387 */ /* 0x000fe40000100a00 */
[----:B------:R-:W2:Y:S02]  /*83910*/  LDL.LU.64 R26, [R1+0xb3a0] ;  /* 0x00b3a000011a7983 */ /* 0x000ea40000300a00 */
[----:B0-----:R-:W-:Y:S02]  /*83920*/  IMAD.MOV.U32 R17, RZ, RZ, R24 ;  /* 0x000000ffff117224 */ /* 0x001fe400078e0018 */
[----:B------:R-:W-:Y:S02]  /*83930*/  IMAD.MOV.U32 R16, RZ, RZ, R25 ;  /* 0x000000ffff107224 */ /* 0x000fe400078e0019 */
[----:B------:R-:W2:Y:S03]  /*83940*/  LDL.LU.64 R24, [R1+0xb398] ;  /* 0x00b3980001187983 */ /* 0x000ea60000300a00 */
[----:B------:R0:W-:Y:S02]  /*83950*/  STL.64 [R1+0xb358], R16 ;  /* 0x00b3581001007387 */ /* 0x0001e40000100a00 */
[----:B0-----:R-:W3:Y:S01]  /*83960*/  LDL.LU R16, [R1+0xc20] ;  /* 0x000c200001107983 */ /* 0x001ee20000300800 */
[----:B------:R-:W3:Y:S02]  /*83970*/  LDL.LU R17, [R1+0xc24] ;  /* 0x000c240001117983 */ /* 0x000ee40000300800 */
[----:B------:R-:W3:Y:S02]  /*83980*/  LDL.LU R18, [R1+0xc28] ;  /* 0x000c280001127983 */ /* 0x000ee40000300800 */
[----:B------:R-:W3:Y:S01]  /*83990*/  LDL.LU R19, [R1+0xc2c] ;  /* 0x000c2c0001137983 */ /* 0x000ee20000300800 */
[C---:B--2---:R-:W-:Y:S01]  /*839a0*/  HMMA.16816.F32 R12, R4.reuse, R24, R12 ;  /* 0x00000018040c723c */ /* 0x044fe2000000180c */
[----:B---3--:R-:W-:Y:S01]  /*839b0*/  STL.64 [R1+0xb368], R18 ;  /* 0x00b3681201007387 */ /* 0x008fe20000100a00 */
[----:B------:R0:W-:Y:S03]  /*839c0*/  STL.64 [R1+0xb360], R16 ;  /* 0x00b3601001007387 */ /* 0x0001e60000100a00 */
[----:B0-----:R-:W2:Y:S04]  /*839d0*/  LDL R16, [R1+0x30] ;  /* 0x0000300001107983 */ /* 0x001ea80000100800 */
[----:B------:R-:W2:Y:S11]  /*839e0*/  LDL R17, [R1+0x34] ;  /* 0x0000340001117983 */ /* 0x000eb60000100800 */
[----:B------:R-:W-:Y:S03]  /*839f0*/  @!UPT UIADD3 URZ, URZ, URZ, URZ ;  /* 0x0000003f3f3ff290 */ /* 0x000fe6000fffe03f */
[----:B------:R-:W-:Y:S02]  /*83a00*/  STL.64 [R1+0x440], R12 ;  /* 0x0004400c01007387 */ /* 0x000fe40000100a00 */
[----:B------:R0:W-:Y:S02]  /*83a10*/  STL.64 [R1+0x448], R14 ;  /* 0x0004480e01007387 */ /* 0x0001e40000100a00 */
[----:B0-----:R-:W3:Y:S01]  /*83a20*/  LDL.LU.64 R14, [R1+0xb390] ;  /* 0x00b39000010e7983 */ /* 0x001ee20000300a00 */
[----:B------:R-:W2:Y:S02]  /*83a30*/  LDL.LU.64 R12, [R1+0xb388] ;  /* 0x00b38800010c7983 */ /* 0x000ea40000300a00 */
[----:B------:R-:W-:Y:S02]  /*83a40*/  STL.64 [R1+0xb278], R26 ;  /* 0x00b2781a01007387 */ /* 0x000fe40000100a00 */
[----:B------:R0:W-:Y:S02]  /*83a50*/  STL.64 [R1+0xb270], R24 ;  /* 0x00b2701801007387 */ /* 0x0001e40000100a00 */
[----:B0-----:R-:W3:Y:S01]  /*83a60*/  LDL.64 R24, [R1+0x140] ;  /* 0x0001400001187983 */ /* 0x001ee20000100a00 */
[C---:B--2---:R-:W-:Y:S03]  /*83a70*/  HMMA.16816.F32 R8, R4.reuse, R12, R8 ;  /* 0x0000000c0408723c */ /* 0x044fe60000001808 */
[----:B---3--:R0:W-:Y:S04]  /*83a80*/  STL.64 [R1+0xb370], R24 ;  /* 0x00b3701801007387 */ /* 0x0081e80000100a00 */
[----:B0-----:R-:W2:Y:S01]  /*83a90*/  LDL.LU R24, [R1+0xe80] ;  /* 0x000e800001187983 */ /* 0x001ea20000300800 */
[----:B------:R-:W2:Y:S02]  /*83aa0*/  LDL.LU R25, [R1+0xe84] ;  /* 0x000e840001197983 */ /* 0x000ea40000300800 */
[----:B------:R-:W2:Y:S02]  /*83ab0*/  LDL.LU R26, [R1+0xe88] ;  /* 0x000e8800011a7983 */ /* 0x000ea40000300800 */
[----:B------:R-:W2:Y:S11]  /*83ac0*/  LDL.LU R27, [R1+0xe8c] ;  /* 0x000e8c00011b7983 */ /* 0x000eb60000300800 */
        /* <DEDUP_REMOVED lines=10> */
[C---:B----4-:R-:W-:Y:S01]  /*83b70*/  HMMA.16816.F32 R20, R4.reuse, R8, R20 ;  /* 0x000000080414723c */ /* 0x050fe20000001814 */
[----:B------:R-:W-:Y:S11]  /*83b80*/  STL.64 [R1+0xb350], R8 ;  /* 0x00b3500801007387 */ /* 0x000ff60000100a00 */
[----:B------:R-:W-:Y:S11]  /*83b90*/  @!UPT UIADD3 URZ, URZ, URZ, URZ ;  /* 0x0000003f3f3ff290 */ /* 0x000ff6000fffe03f */
[----:B------:R-:W-:Y:S01]  /*83ba0*/  STL.64 [R1+0x420], R20 ;  /* 0x0004201401007387 */ /* 0x000fe20000100a00 */
[----:B------:R-:W-:Y:S02]  /*83bb0*/  STL.64 [R1+0x428], R22 ;  /* 0x0004281601007387 */ /* 0x000fe40000100a00 */
[----:B------:R-:W0:Y:S04]  /*83bc0*/  LDSM.16.MT88.4 R20, [R29+0x8300] ;  /* 0x008300001d14783b */ /* 0x000e280000004200 */
[----:B------:R-:W-:Y:S01]  /*83bd0*/  STL [R1+0xb258], R29 ;  /* 0x00b2581d01007387 */ /* 0x000fe20000100800 */
[----:B0-----:R-:W-:Y:S01]  /*83be0*/  STL.64 [R1+0xb1b0], R22 ;  /* 0x00b1b01601007387 */ /* 0x001fe20000100a00 */
[----:B------:R0:W-:Y:S03]  /*83bf0*/  STL.64 [R1+0xb1a8], R20 ;  /* 0x00b1a81401007387 */ /* 0x0001e60000100a00 */
[----:B0-----:R-:W4:Y:S01]  /*83c00*/  LDL.64 R20, [R1+0xd0] ;  /* 0x0000d00001147983 */ /* 0x001f220000100a00 */
[C---:B--2---:R-:W-:Y:S03]  /*83c10*/  HMMA.16816.F32 R16, R4.reuse, R16, R24 ;  /* 0x000000100410723c */ /* 0x044fe60000001818 */
[----:B----4-:R0:W-:Y:S04]  /*83c20*/  STL.64 [R1+0xb2e0], R20 ;  /* 0x00b2e01401007387 */ /* 0x0101e80000100a00 */
[----:B0-----:R-:W2:Y:S04]  /*83c30*/  LDL R20, [R1+0x150] ;  /* 0x0001500001147983 */ /* 0x001ea80000100800 */
[----:B------:R-:W2:Y:S01]  /*83c40*/  LDL R21, [R1+0x154] ;  /* 0x0001540001157983 */ /* 0x000ea20000100800 */
[----:B------:R-:W4:Y:S11]  /*83c50*/  LDL.LU.64 R24, [R1+0xb370] ;  /* 0x00b3700001187983 */ /* 0x000f360000300a00 */
[----:B------:R-:W-:Y:S02]  /*83c60*/  STL.64 [R1+0xc30], R16 ;  /* 0x000c301001007387 */ /* 0x000fe40000100a00 */
[----:B------:R0:W-:Y:S02]  /*83c70*/  STL.64 [R1+0xc38], R18 ;  /* 0x000c381201007387 */ /* 0x0001e40000100a00 */
[----:B0-----:R-:W2:Y:S01]  /*83c80*/  LDL.LU.64 R18, [R1+0xb368] ;  /* 0x00b3680001127983 */ /* 0x001ea20000300a00 */
[----:B------:R-:W2:Y:S02]  /*83c90*/  LDL.LU.64 R16, [R1+0xb360] ;  /* 0x00b3600001107983 */ /* 0x000ea40000300a00 */
[C---:B--2---:R-:W-:Y:S01]  /*83ca0*/  HMMA.16816.F32 R20, R4.reuse, R20, R16 ;  /* 0x000000140414723c */ /* 0x044fe20000001810 */
[----:B------:R-:W2:Y:S07]  /*83cb0*/  LDL.LU.64 R16, [R1+0xb358] ;  /* 0x00b3580001107983 */ /* 0x000eae0000300a00 */
[----:B----4-:R-:W-:Y:S01]  /*83cc0*/  HMMA.16816.F32 R12, R4, R24, R12 ;  /* 0x00000018040c723c */ /* 0x010fe2000000180c */
[----:B------:R-:W-:Y:S11]  /*83cd0*/  IMAD.MOV.U32 R29, RZ, RZ, R25 ;  /* 0x000000ffff1d7224 */ /* 0x000ff600078e0019 */
[----:B------:R-:W-:Y:S03]  /*83ce0*/  @!UPT UIADD3 URZ, URZ, URZ, URZ ;  /* 0x0000003f3f3ff290 */ /* 0x000fe6000fffe03f */
[----:B------:R-:W-:Y:S01]  /*83cf0*/  STL.64 [R1+0xc20], R20 ;  /* 0x000c201401007387 */ /* 0x000fe20000100a00 */
[----:B------:R-:W-:Y:S07]  /*83d00*/  STL.64 [R1+0xc28], R22 ;  /* 0x000c281601007387 */ /* 0x000fee0000100a00 */
[----:B------:R0:W-:Y:S02]  /*83d10*/  STL.64 [R1+0xc10], R12 ;  /* 0x000c100c01007387 */ /* 0x0001e40000100a00 */
[----:B------:R1:W-:Y:S02]  /*83d20*/  STL.64 [R1+0xc18], R14 ;  /* 0x000c180e01007387 */ /* 0x0003e40000100a00 */
[----:B--2---:R-:W-:-:S02]  /*83d30*/  IMAD.MOV.U32 R24, RZ, RZ, R17 ;  /* 0x000000ffff187224 */ /* 0x004fc400078e0011 */
[----:B------:R-:W-:-:S05]  /*83d40*/  IMAD.MOV.U32 R25, RZ, RZ, R16 ;  /* 0x000000ffff197224 */ /* 0x000fca00078e0010 */
[----:B------:R-:W-:Y:S01]  /*83d50*/  STL.64 [R1+0xb290], R24 ;  /* 0x00b2901801007387 */ /* 0x000fe20000100a00 */
[----:B0-----:R-:W2:Y:S02]  /*83d60*/  LDL.LU R12, [R1+0x350] ;  /* 0x00035000010c7983 */ /* 0x001ea40000300800 */
[----:B------:R-:W2:Y:S02]  /*83d70*/  LDL.LU R13, [R1+0x354] ;  /* 0x00035400010d7983 */ /* 0x000ea40000300800 */
[----:B-1----:R-:W4:Y:S01]  /*83d80*/  LDL.LU R14, [R1+0x358] ;  /* 0x00035800010e7983 */ /* 0x002f220000300800 */
[----:B------:R-:W4:Y:S01]  /*83d90*/  LDL.LU R15, [R1+0x35c] ;  /* 0x00035c00010f7983 */ /* 0x000f220000300800 */
        /* <DEDUP_REMOVED lines=8> */
[----:B--2---:R-:W-:Y:S01]  /*83e20*/  STL.64 [R1+0xb2f0], R22 ;  /* 0x00b2f01601007387 */ /* 0x004fe20000100a00 */
[----:B------:R0:W-:Y:S03]  /*83e30*/  STL.64 [R1+0xb2e8], R20 ;  /* 0x00b2e81401007387 */ /* 0x0001e60000100a00 */
[----:B0-----:R-:W2:Y:S04]  /*83e40*/  LDL.64 R20, [R1+0xf0] ;  /* 0x0000f00001147983 */ /* 0x001ea80000100a00 */
[----:B--2---:R-:W-:Y:S01]  /*83e50*/  STL.64 [R1+0xb300], R20 ;  /* 0x00b3001401007387 */ /* 0x004fe20000100a00 */
[----:B------:R-:W-:Y:S02]  /*83e60*/  STL.64 [R1+0xb2d8], R18 ;  /* 0x00b2d81201007387 */ /* 0x000fe40000100a00 */
[----:B------:R0:W-:Y:S02]  /*83e70*/  STL.64 [R1+0xb2d0], R16 ;  /* 0x00b2d01001007387 */ /* 0x0001e40000100a00 */
[----:B0-----:R-:W2:Y:S04]  /*83e80*/  LDL.64 R16, [R1+0xe0] ;  /* 0x0000e00001107983 */ /* 0x001ea80000100a00 */
[----:B--2---:R0:W-:Y:S04]  /*83e90*/  STL.64 [R1+0xb2f8], R16 ;  /* 0x00b2f81001007387 */ /* 0x0041e80000100a00 */
[----:B0-----:R-:W2:Y:S01]  /*83ea0*/  LDL.LU R16, [R1+0xbc0] ;  /* 0x000bc00001107983 */ /* 0x001ea20000300800 */
[----:B------:R-:W2:Y:S02]  /*83eb0*/  LDL.LU R17, [R1+0xbc4] ;  /* 0x000bc40001117983 */ /* 0x000ea40000300800 */
[----:B------:R-:W2:Y:S02]  /*83ec0*/  LDL.LU R18, [R1+0xbc8] ;  /* 0x000bc80001127983 */ /* 0x000ea40000300800 */
[----:B------:R-:W2:Y:S02]  /*83ed0*/  LDL.LU R19, [R1+0xbcc] ;  /* 0x000bcc0001137983 */ /* 0x000ea40000300800 */
[----:B------:R-:W-:-:S02]  /*83ee0*/  IMAD.MOV.U32 R20, RZ, RZ, R28 ;  /* 0x000000ffff147224 */ /* 0x000fc400078e001c */
[----:B---3--:R-:W-:Y:S01]  /*83ef0*/  IMAD.MOV.U32 R21, RZ, RZ, R11 ;  /* 0x000000ffff157224 */ /* 0x008fe200078e000b */
[----:B--2---:R-:W-:Y:S01]  /*83f00*/  STL.64 [R1+0xb310], R18 ;  /* 0x00b3101201007387 */ /* 0x004fe20000100a00 */
[----:B------:R-:W-:Y:S03]  /*83f10*/  STL.64 [R1+0xb308], R16 ;  /* 0x00b3081001007387 */ /* 0x000fe60000100a00 */
[----:B------:R0:W-:Y:S02]  /*83f20*/  STL.64 [R1+0xb318], R20 ;  /* 0x00b3181401007387 */ /* 0x0001e40000100a00 */
[----:B0-----:R-:W2:Y:S04]  /*83f30*/  LDL.64 R20, [R1+0x110] ;  /* 0x0001100001147983 */ /* 0x001ea80000100a00 */
[----:B--2---:R0:W-:Y:S01]  /*83f40*/  STL.64 [R1+0xb330], R20 ;  /* 0x00b3301401007387 */ /* 0x0041e20000100a00 */
[----:B------:R-:W2:Y:S02]  /*83f50*/  LDL.LU R16, [R1+0xbd0] ;  /* 0x000bd00001107983 */ /* 0x000ea40000300800 */
[----:B------:R-:W2:Y:S02]  /*83f60*/  LDL.LU R17, [R1+0xbd4] ;  /* 0x000bd40001117983 */ /* 0x000ea40000300800 */
[----:B------:R-:W3:Y:S01]  /*83f70*/  LDL.LU R18, [R1+0xbd8] ;  /* 0x000bd80001127983 */ /* 0x000ee20000300800 */
[----:B------:R-:W3:Y:S01]  /*83f80*/  LDL.LU R19, [R1+0xbdc] ;  /* 0x000bdc0001137983 */ /* 0x000ee20000300800 */
[----:B0-----:R-:W-:-:S02]  /*83f90*/  IMAD.MOV.U32 R20, RZ, RZ, R10 ;  /* 0x000000ffff147224 */ /* 0x001fc400078e000a */
[----:B------:R-:W-:-:S05]  /*83fa0*/  IMAD.MOV.U32 R21, RZ, RZ, R3 ;  /* 0x000000ffff157224 */ /* 0x000fca00078e0003 */
        /* <DEDUP_REMOVED lines=16> */
[----:B------:R-:W2:Y:S02]  /*840b0*/  LDL.LU R18, [R1+0xbf8] ;  /* 0x000bf80001127983 */ /* 0x000ea40000300800 */
[----:B------:R-:W2:Y:S01]  /*840c0*/  LDL.LU R19, [R1+0xbfc] ;  /* 0x000bfc0001137983 */ /* 0x000ea20000300800 */
[----:B------:R-:W3:Y:S04]  /*840d0*/  LDL.64 R24, [R1+0x10] ;  /* 0x0000100001187983 */ /* 0x000ee80000100a00 */
[----:B---3--:R-:W-:Y:S01]  /*840e0*/  STL.64 [R1+0xb2a8], R24 ;  /* 0x00b2a81801007387 */ /* 0x008fe20000100a00 */
[----:B----4-:R-:W-:Y:S02]  /*840f0*/  STL.64 [R1+0xb288], R14 ;  /* 0x00b2880e01007387 */ /* 0x010fe40000100a00 */
        /* <DEDUP_REMOVED lines=11> */
[----:B------:R-:W-:Y:S01]  /*841b0*/  IMAD.MOV.U32 R24, RZ, RZ, R2 ;  /* 0x000000ffff187224 */ /* 0x000fe200078e0002 */
[----:B------:R-:W-:Y:S01]  /*841c0*/  HMMA.16816.F32 R8, R4, R20, R8 ;  /* 0x000000140408723c */ /* 0x000fe20000001808 */
[----:B----4-:R-:W-:Y:S01]  /*841d0*/  STL.64 [R1+0xb2b8], R14 ;  /* 0x00b2b80e01007387 */ /* 0x010fe20000100a00 */
[----:B---3--:R0:W-:Y:S03]  /*841e0*/  STL.64 [R1+0xb2b0], R12 ;  /* 0x00b2b00c01007387 */ /* 0x0081e60000100a00 */
[----:B0-----:R-:W3:Y:S01]  /*841f0*/  LDL.LU R12, [R1+0x380] ;  /* 0x00038000010c7983 */ /* 0x001ee20000300800 */
[----:B------:R-:W3:Y:S02]  /*84200*/  LDL.LU R13, [R1+0x384] ;  /* 0x00038400010d7983 */ /* 0x000ee40000300800 */
[----:B------:R-:W3:Y:S02]  /*84210*/  LDL.LU R14, [R1+0x388] ;  /* 0x00038800010e7983 */ /* 0x000ee40000300800 */
[----:B------:R-:W3:Y:S01]  /*84220*/  LDL.LU R15, [R1+0x38c] ;  /* 0x00038c00010f7983 */ /* 0x000ee20000300800 */
[----:B------:R-:W4:Y:S04]  /*84230*/  LDL R2, [R1+0x11c4] ;  /* 0x0011c40001027983 */ /* 0x000f280000100800 */
[----:B----4-:R-:W-:Y:S08]  /*84240*/  STL [R1+0xb1a0], R2 ;  /* 0x00b1a00201007387 */ /* 0x010ff00000100800 */
[----:B------:R0:W-:Y:S02]  /*84250*/  STL.64 [R1+0xc00], R8 ;  /* 0x000c000801007387 */ /* 0x0001e40000100a00 */
[----:B------:R1:W-:Y:S01]  /*84260*/  STL.64 [R1+0xc08], R10 ;  /* 0x000c080a01007387 */ /* 0x0003e20000100a00 */
[----:B0-----:R-:W4:Y:S01]  /*84270*/  LDL.LU.64 R8, [R1+0xb350] ;  /* 0x00b3500001087983 */ /* 0x001f220000300a00 */
[----:B-1----:R-:W-:-:S02]  /*84280*/  IMAD.MOV.U32 R11, RZ, RZ, R20 ;  /* 0x000000ffff0b7224 */ /* 0x002fc400078e0014 */
[----:B------:R-:W-:Y:S02]  /*84290*/  IMAD.MOV.U32 R10, RZ, RZ, R21 ;  /* 0x000000ffff0a7224 */ /* 0x000fe400078e0015 */
[----:B------:R-:W2:Y:S02]  /*842a0*/  LDL.LU.64 R20, [R1+0xb348] ;  /* 0x00b3480001147983 */ /* 0x000ea40000300a00 */
[C---:B--2---:R-:W-:Y:S02]  /*842b0*/  HMMA.16816.F32 R20, R4.reuse, R20, R16 ;  /* 0x000000140414723c */ /* 0x044fe40000001810 */
[----:B------:R-:W2:Y:S01]  /*842c0*/  LDL.LU.64 R18, [R1+0xb340] ;  /* 0x00b3400001127983 */ /* 0x000ea20000300a00 */
[----:B------:R-:W2:Y:S11]  /*842d0*/  LDL.LU.64 R16, [R1+0xb338] ;  /* 0x00b3380001107983 */ /* 0x000eb60000300a00 */
[----:B------:R-:W-:Y:S09]  /*842e0*/  @!UPT UIADD3 URZ, URZ, URZ, URZ ;  /* 0x0000003f3f3ff290 */ /* 0x000ff2000fffe03f */
        /* <DEDUP_REMOVED lines=15> */
[----:B------:R0:W-:Y:S01]  /*843e0*/  STL.64 [R1+0xbd0], R20 ;  /* 0x000bd01401007387 */ /* 0x0001e20000100a00 */
[----:B------:R-:W-:Y:S03]  /*843f0*/  STL.64 [R1+0xbd8], R22 ;  /* 0x000bd81601007387 */ /* 0x000fe60000100a00 */
[----:B0-----:R-:W2:Y:S01]  /*84400*/  LDL.LU.64 R20, [R1+0xb300] ;  /* 0x00b3000001147983 */ /* 0x001ea20000300a00 */
[----:B------:R-:W-:Y:S01]  /*84410*/  IMAD.MOV.U32 R25, RZ, RZ, R0 ;  /* 0x000000ffff197224 */ /* 0x000fe200078e0000 */
[C---:B--2---:R-:W-:Y:S01]  /*84420*/  HMMA.16816.F32 R16, R4.reuse, R20, R16 ;  /* 0x000000140410723c */ /* 0x044fe20000001810 */
[----:B------:R-:W-:Y:S02]  /*84430*/  IMAD.MOV.U32 R3, RZ, RZ, R20 ;  /* 0x000000ffff037224 */ /* 0x000fe400078e0014 */
[----:B------:R-:W-:Y:S11]  /*84440*/  IMAD.MOV.U32 R0, RZ, RZ, R21 ;  /* 0x000000ffff007224 */ /* 0x000ff600078e0015 */
[----:B------:R-:W-:Y:S09]  /*84450*/  @!UPT UIADD3 URZ, URZ, URZ, URZ ;  /* 0x0000003f3f3ff290 */ /* 0x000ff2000fffe03f */
[----:B------:R0:W-:Y:S01]  /*84460*/  STL.64 [R1+0xbc0], R16 ;  /* 0x000bc01001007387 */ /* 0x0001e20000100a00 */
[----:B------:R-:W-:Y:S03]  /*84470*/  STL.64 [R1+0xbc8], R18 ;  /* 0x000bc81201007387 */ /* 0x000fe60000100a00 */
[----:B0-----:R-:W2:Y:S01]  /*84480*/  LDL.LU.64 R16, [R1+0xb2f8] ;  /* 0x00b2f80001107983 */ /* 0x001ea20000300a00 */
[----:B------:R-:W2:Y:S02]  /*84490*/  LDL.LU.64 R22, [R1+0xb2f0] ;  /* 0x00b2f00001167983 */ /* 0x000ea40000300a00 */
        /* <DEDUP_REMOVED lines=9> */
[----:B------:R-:W2:Y:S01]  /*84530*/  LDL.LU.64 R18, [R1+0xb2d8] ;  /* 0x00b2d80001127983 */ /* 0x000ea20000300a00 */
[----:B------:R-:W2:Y:S02]  /*84540*/  LDL.LU.64 R16, [R1+0xb2d0] ;  /* 0x00b2d00001107983 */ /* 0x000ea40000300a00 */
[----:B--2---:R-:W-:Y:S02]  /*84550*/  HMMA.16816.F32 R4, R4, R20, R16 ;  /* 0x000000140404723c */ /* 0x004fe40000001810 */
        /* <DEDUP_REMOVED lines=9> */
[----:B------:R0:W-:Y:S01]  /*845f0*/  STL.64 [R1+0xb1c8], R20 ;  /* 0x00b1c81401007387 */ /* 0x0001e20000100a00 */
[----:B------:R1:W-:Y:S03]  /*84600*/  STL.64 [R1+0xb228], R22 ;  /* 0x00b2281601007387 */ /* 0x0003e60000100a00 */
        /* <DEDUP_REMOVED lines=8> */
[----:B------:R0:W-:Y:S01]  /*84690*/  STL.64 [R1+0x380], R24 ;  /* 0x0003801801007387 */ /* 0x0001e20000100a00 */
[----:B------:R-:W-:Y:S03]  /*846a0*/  STL.64 [R1+0x388], R26 ;  /* 0x0003881a01007387 */ /* 0x000fe60000100a00 */
[----:B0-----:R-:W3:Y:S02]  /*846b0*/  LDL.LU.64 R24, [R1+0xb2a8] ;  /* 0x00b2a80001187983 */ /* 0x001ee40000300a00 */
[C---:B---3--:R-:W-:Y:S01]  /*846c0*/  HMMA.16816.F32 R12, R16.reuse, R24, R12 ;  /* 0x00000018100c723c */ /* 0x048fe2000000180c */
[----:B------:R-:W-:Y:S11]  /*846d0*/  IMAD.MOV.U32 R2, RZ, RZ, R25 ;  /* 0x000000ffff027224 */ /* 0x000ff600078e0019 */
[----:B------:R-:W-:Y:S11]  /*846e0*/  @!UPT UIADD3 URZ, URZ, URZ, URZ ;  /* 0x0000003f3f3ff290 */ /* 0x000ff6000fffe03f */
        /* <DEDUP_REMOVED lines=11> */
[----:B0-----:R-:W2:Y:S01]  /*847a0*/  LDL.LU.64 R26, [R1+0xb278] ;  /* 0x00b27800011a7983 */ /* 0x001ea20000300a00 */
        /* <DEDUP_REMOVED lines=8> */
[----:B--2---:R-:W-:Y:S02]  /*84830*/  STL.64 [R1+0xb178], R26 ;  /* 0x00b1781a01007387 */ /* 0x004fe40000100a00 */
[----:B------:R-:W-:Y:S01]  /*84840*/  STL.64 [R1+0xb170], R24 ;  /* 0x00b1701801007387 */ /* 0x000fe20000100a00 */
[C---:B---3--:R-:W-:Y:S01]  /*84850*/  HMMA.16816.F32 R20, R16.reuse, R12, R20 ;  /* 0x0000000c1014723c */ /* 0x048fe20000001814 */
[----:B------:R-:W-:Y:S01]  /*84860*/  STL.64 [R1+0xb168], R14 ;  /* 0x00b1680e01007387 */ /* 0x000fe20000100a00 */
[----:B------:R0:W-:Y:S11]  /*84870*/  STL.64 [R1+0xb160], R12 ;  /* 0x00b1600c01007387 */ /* 0x0001f60000100a00 */
[----:B------:R-:W-:Y:S10]  /*84880*/  @!UPT UIADD3 URZ, URZ, URZ, URZ ;  /* 0x0000003f3f3ff290 */ /* 0x000ff4000fffe03f */
[----:B------:R-:W-:Y:S01]  /*84890*/  STL.64 [R1+0x340], R20 ;  /* 0x0003401401007387 */ /* 0x000fe20000100a00 */
[----:B------:R-:W-:Y:S02]  /*848a0*/  STL.64 [R1+0x348], R22 ;  /* 0x0003481601007387 */ /* 0x000fe40000100a00 */
[----:B0-----:R-:W2:Y:S02]  /*848b0*/  LDL.64 R12, [R1+0x100] ;  /* 0x00010000010c7983 */ /* 0x001ea40000100a00 */
[----:B--2---:R0:W-:Y:S04]  /*848c0*/  STL.64 [R1+0xb1f8], R12 ;  /* 0x00b1f80c01007387 */ /* 0x0041e80000100a00 */
[----:B0-----:R-:W2:Y:S04]  /*848d0*/  LDL R12, [R1+0x120] ;  /* 0x00012000010c7983 */ /* 0x001ea80000100800 */
[----:B------:R-:W2:Y:S01]  /*848e0*/  LDL R13, [R1+0x124] ;  /* 0x00012400010d7983 */ /* 0x000ea20000100800 */
[----:B----4-:R-:W-:Y:S01]  /*848f0*/  HMMA.16816.F32 R4, R16, R8, R4 ;  /* 0x000000081004723c */ /* 0x010fe20000001804 */
[----:B------:R-:W-:-:S02]  /*84900*/  IMAD.MOV.U32 R21, RZ, RZ, R29 ;  /* 0x000000ffff157224 */ /* 0x000fc400078e001d */
[----:B--2---:R0:W-:Y:S01]  /*84910*/  STL.64 [R1+0xb210], R12 ;  /* 0x00b2100c01007387 */ /* 0x0041e20000100a00 */
[----:B------:R-:W2:Y:S11]  /*84920*/  LDL R20, [R1+0x140] ;  /* 0x0001400001147983 */ /* 0x000eb60000100800 */
[----:B------:R-:W-:Y:S08]  /*84930*/  @!UPT UIADD3 URZ, URZ, URZ, URZ ;  /* 0x0000003f3f3ff290 */ /* 0x000ff0000fffe03f */
[----:B------:R-:W-:Y:S02]  /*84940*/  STL.64 [R1+0x330], R4 ;  /* 0x0003300401007387 */ /* 0x000fe40000100a00 */
[----:B------:R-:W-:Y:S01]  /*84950*/  STL.64 [R1+0x338], R6 ;  /* 0x0003380601007387 */ /* 0x000fe20000100a00 */
[----:B------:R-:W3:Y:S04]  /*84960*/  LDL.LU R29, [R1+0xb258] ;  /* 0x00b25800011d7983 */ /* 0x000ee80000300800 */
[----:B--2---:R1:W-:Y:S01]  /*84970*/  STL.64 [R1+0xb238], R20 ;  /* 0x00b2381401007387 */ /* 0x0043e20000100a00 */
[----:B------:R-:W2:Y:S02]  /*84980*/  LDL.LU R24, [R1+0xd60] ;  /* 0x000d600001187983 */ /* 0x000ea40000300800 */
[----:B------:R-:W2:Y:S02]  /*84990*/  LDL.LU R25, [R1+0xd64] ;  /* 0x000d640001197983 */ /* 0x000ea40000300800 */
[----:B------:R-:W2:Y:S01]  /*849a0*/  LDL.LU R26, [R1+0xd68] ;  /* 0x000d6800011a7983 */ /* 0x000ea20000300800 */
[----:B------:R-:W2:Y:S01]  /*849b0*/  LDL.LU R27, [R1+0xd6c] ;  /* 0x000d6c00011b7983 */ /* 0x000ea20000300800 */
[----:B0-----:R-:W-:-:S02]  /*849c0*/  IMAD.MOV.U32 R12, RZ, RZ, R11 ;  /* 0x000000ffff0c7224 */ /* 0x001fc400078e000b */
[----:B------:R-:W-:Y:S01]  /*849d0*/  IMAD.MOV.U32 R13, RZ, RZ, R10 ;  /* 0x000000ffff0d7224 */ /* 0x000fe200078e000a */
[----:B---3--:R-:W0:Y:S04]  /*849e0*/  LDSM.16.MT88.4 R4, [R29+0x8380] ;  /* 0x008380001d04783b */ /* 0x008e280000004200 */
[----:B-1----:R-:W3:Y:S04]  /*849f0*/  LDL.64 R20, [R1+0x150] ;  /* 0x0001500001147983 */ /* 0x002ee80000100a00 */
[----:B---3--:R1:W-:Y:S04]  /*84a00*/  STL.64 [R1+0xb250], R20 ;  /* 0x00b2501401007387 */ /* 0x0083e80000100a00 */
[----:B-1----:R-:W2:Y:S01]  /*84a10*/  LDL.64 R20, [R1+0x30] ;  /* 0x0000300001147983 */ /* 0x002ea20000100a00 */
[----:B------:R1:W-:Y:S03]  /*84a20*/  STL.64 [R1+0xb230], R12 ;  /* 0x00b2300c01007387 */ /* 0x0003e60000100a00 */
        /* <DEDUP_REMOVED lines=9> */
[----:B------:R-:W3:Y:S01]  /*84ac0*/  LDL.LU R15, [R1+0xb1c] ;  /* 0x000b1c00010f7983 */ /* 0x000ee20000300800 */
[----:B------:R1:W-:Y:S04]  /*84ad0*/  STL.64 [R1+0xb180], R8 ;  /* 0x00b1800801007387 */ /* 0x0003e80000100a00 */
[----:B-1----:R-:W4:Y:S01]  /*84ae0*/  LDL.LU R8, [R1+0xac0] ;  /* 0x000ac00001087983 */ /* 0x002f220000300800 */
[----:B------:R-:W4:Y:S02]  /*84af0*/  LDL.LU R9, [R1+0xac4] ;  /* 0x000ac40001097983 */ /* 0x000f240000300800 */
[----:B------:R-:W3:Y:S02]  /*84b00*/  LDL.LU R10, [R1+0xac8] ;  /* 0x000ac800010a7983 */ /* 0x000ee40000300800 */
[----:B------:R-:W3:Y:S01]  /*84b10*/  LDL.LU R11, [R1+0xacc] ;  /* 0x000acc00010b7983 */ /* 0x000ee20000300800 */
[----:B--2---:R-:W-:Y:S01]  /*84b20*/  HMMA.16816.F32 R24, R16, R20, R24 ;  /* 0x000000141018723c */ /* 0x004fe20000001818 */
[----:B---3--:R-:W-:Y:S01]  /*84b30*/  STL.64 [R1+0xb208], R10 ;  /* 0x00b2080a01007387 */ /* 0x008fe20000100a00 */
[----:B----4-:R1:W-:Y:S03]  /*84b40*/  STL.64 [R1+0xb200], R8 ;  /* 0x00b2000801007387 */ /* 0x0103e60000100a00 */
        /* <DEDUP_REMOVED lines=10> */
[----:B0-----:R-:W-:Y:S01]  /*84bf0*/  STL.64 [R1+0xb098], R6 ;  /* 0x00b0980601007387 */ /* 0x001fe20000100a00 */
[----:B------:R0:W-:Y:S03]  /*84c00*/  STL.64 [R1+0xb090], R4 ;  /* 0x00b0900401007387 */ /* 0x0001e60000100a00 */
[----:B0-----:R-:W3:Y:S01]  /*84c10*/  LDL R4, [R1+0x110] ;  /* 0x0001100001047983 */ /* 0x001ee20000100800 */
[----:B------:R-:W-:Y:S02]  /*84c20*/  STL [R1+0xa8e0], R29 ;  /* 0x00a8e01d01007387 */ /* 0x000fe40000100800 */
[----:B------:R-:W-:Y:S02]  /*84c30*/  STL.64 [R1+0xb20], R24 ;  /* 0x000b201801007387 */ /* 0x000fe40000100a00 */
[----:B------:R0:W-:Y:S02]  /*84c40*/  STL.64 [R1+0xb28], R26 ;  /* 0x000b281a01007387 */ /* 0x0001e40000100a00 */
[----:B0-----:R-:W-:-:S02]  /*84c50*/  IMAD.MOV.U32 R27, RZ, RZ, R20 ;  /* 0x000000ffff1b7224 */ /* 0x001fc400078e0014 */
[----:B------:R-:W-:Y:S02]  /*84c60*/  IMAD.MOV.U32 R26, RZ, RZ, R21 ;  /* 0x000000ffff1a7224 */ /* 0x000fe400078e0015 */
[----:B------:R-:W4:Y:S01]  /*84c70*/  LDL.LU.64 R20, [R1+0xb250] ;  /* 0x00b2500001147983 */ /* 0x000f220000300a00 */
[----:B------:R-:W-:Y:S01]  /*84c80*/  IMAD.MOV.U32 R5, RZ, RZ, R28 ;  /* 0x000000ffff057224 */ /* 0x000fe200078e001c */
        /* <DEDUP_REMOVED lines=9> */
[C---:B----4-:R-:W-:Y:S01]  /*84d20*/  HMMA.16816.F32 R20, R16.reuse, R20, R12 ;  /* 0x000000141014723c */ /* 0x050fe2000000180c */
[----:B------:R-:W2:Y:S11]  /*84d30*/  LDL.LU.64 R12, [R1+0xb230] ;  /* 0x00b23000010c7983 */ /* 0x000eb60000300a00 */
[----:B------:R-:W-:Y:S11]  /*84d40*/  @!UPT UIADD3 URZ, URZ, URZ, URZ ;  /* 0x0000003f3f3ff290 */ /* 0x000ff6000fffe03f */
[----:B------:R-:W-:Y:S01]  /*84d50*/  STL.64 [R1+0xb00], R20 ;  /* 0x000b001401007387 */ /* 0x000fe20000100a00 */
[----:B------:R0:W-:Y:S03]  /*84d60*/  STL.64 [R1+0xb08], R22 ;  /* 0x000b081601007387 */ /* 0x0001e60000100a00 */
[----:B0-----:R-:W4:Y:S01]  /*84d70*/  LDL.LU.64 R22, [R1+0xb228] ;  /* 0x00b2280001167983 */ /* 0x001f220000300a00 */
[----:B--2---:R-:W-:Y:S01]  /*84d80*/  HMMA.16816.F32 R12, R16, R12, R8 ;  /* 0x0000000c100c723c */ /* 0x004fe20000001808 */
[----:B----4-:R-:W-:Y:S02]  /*84d90*/  IMAD.MOV.U32 R20, RZ, RZ, R23 ;  /* 0x000000ffff147224 */ /* 0x010fe400078e0017 */
[----:B------:R-:W-:-:S05]  /*84da0*/  IMAD.MOV.U32 R21, RZ, RZ, R22 ;  /* 0x000000ffff157224 */ /* 0x000fca00078e0016 */
[----:B------:R0:W-:Y:S04]  /*84db0*/  STL.64 [R1+0xb1e0], R20 ;  /* 0x00b1e01401007387 */ /* 0x0001e80000100a00 */
[----:B0-----:R-:W3:Y:S01]  /*84dc0*/  LDL.LU R20, [R1+0xad0] ;  /* 0x000ad00001147983 */ /* 0x001ee20000300800 */
[----:B------:R-:W3:Y:S02]  /*84dd0*/  LDL.LU R21, [R1+0xad4] ;  /* 0x000ad40001157983 */ /* 0x000ee40000300800 */
[----:B------:R-:W3:Y:S02]  /*84de0*/  LDL.LU R22, [R1+0xad8] ;  /* 0x000ad80001167983 */ /* 0x000ee40000300800 */
[----:B------:R-:W3:Y:S01]  /*84df0*/  LDL.LU R23, [R1+0xadc] ;  /* 0x000adc0001177983 */ /* 0x000ee20000300800 */
[----:B------:R-:W2:Y:S01]  /*84e00*/  LDL.LU.64 R10, [R1+0xb220] ;  /* 0x00b22000010a7983 */ /* 0x000ea20000300a00 */
[----:B------:R-:W2:Y:S04]  /*84e10*/  LDL.LU.64 R8, [R1+0xb218] ;  /* 0x00b2180001087983 */ /* 0x000ea80000300a00 */
[----:B------:R0:W-:Y:S02]  /*84e20*/  STL.64 [R1+0xaf0], R12 ;  /* 0x000af00c01007387 */ /* 0x0001e40000100a00 */
[----:B------:R2:W-:Y:S01]  /*84e30*/  STL.64 [R1+0xaf8], R14 ;  /* 0x000af80e01007387 */ /* 0x0005e20000100a00 */
[----:B0-----:R-:W2:Y:S02]  /*84e40*/  LDL.LU.64 R12, [R1+0xb210] ;  /* 0x00b21000010c7983 */ /* 0x001ea40000300a00 */
[C---:B--2---:R-:W-:Y:S02]  /*84e50*/  HMMA.16816.F32 R12, R16.reuse, R12, R8 ;  /* 0x0000000c100c723c */ /* 0x044fe40000001808 */
[----:B------:R-:W2:Y:S01]  /*84e60*/  LDL.LU.64 R10, [R1+0xb208] ;  /* 0x00b20800010a7983 */ /* 0x000ea20000300a00 */
[----:B------:R-:W2:Y:S11]  /*84e70*/  LDL.LU.64 R8, [R1+0xb200] ;  /* 0x00b2000001087983 */ /* 0x000eb60000300a00 */
[----:B------:R-:W-:Y:S09]  /*84e80*/  @!UPT UIADD3 URZ, URZ, URZ, URZ ;  /* 0x0000003f3f3ff290 */ /* 0x000ff2000fffe03f */
[----:B------:R0:W-:Y:S01]  /*84e90*/  STL.64 [R1+0xae0], R12 ;  /* 0x000ae00c01007387 */ /* 0x0001e20000100a00 */
[----:B------:R-:W-:Y:S03]  /*84ea0*/  STL.64 [R1+0xae8], R14 ;  /* 0x000ae80e01007387 */ /* 0x000fe60000100a00 */
[----:B0-----:R-:W2:Y:S01]  /*84eb0*/  LDL.LU.64 R12, [R1+0xb1f8] ;  /* 0x00b1f800010c7983 */ /* 0x001ea20000300a00 */
[C---:B---3--:R-:W-:Y:S11]  /*84ec0*/  HMMA.16816.F32 R4, R16.reuse, R4, R20 ;  /* 0x000000041004723c */ /* 0x048ff60000001814 */
[----:B------:R-:W-:Y:S11]  /*84ed0*/  @!UPT UIADD3 URZ, URZ, URZ, URZ ;  /* 0x0000003f3f3ff290 */ /* 0x000ff6000fffe03f */
[----:B------:R-:W-:Y:S01]  /*84ee0*/  @!UPT UIADD3 URZ, URZ, URZ, URZ ;  /* 0x0000003f3f3ff290 */ /* 0x000fe2000fffe03f */
[----:B------:R0:W-:Y:S01]  /*84ef0*/  STL.64 [R1+0xad0], R4 ;  /* 0x000ad00401007387 */ /* 0x0001e20000100a00 */
[----:B------:R-:W-:Y:S01]  /*84f00*/  STL.64 [R1+0xad8], R6 ;  /* 0x000ad80601007387 */ /* 0x000fe20000100a00 */
[----:B--2---:R-:W-:Y:S01]  /*84f10*/  HMMA.16816.F32 R8, R16, R12, R8 ;  /* 0x0000000c1008723c */ /* 0x004fe20000001808 */
[----:B0-----:R-:W-:Y:S02]  /*84f20*/  IMAD.MOV.U32 R5, RZ, RZ, R12 ;  /* 0x000000ffff057224 */ /* 0x001fe400078e000c */
[----:B------:R-:W-:Y:S11]  /*84f30*/  IMAD.MOV.U32 R4, RZ, RZ, R13 ;  /* 0x000000ffff047224 */ /* 0x000ff600078e000d */
[----:B------:R-:W-:Y:S09]  /*84f40*/  @!UPT UIADD3 URZ, URZ, URZ, URZ ;  /* 0x0000003f3f3ff290 */ /* 0x000ff2000fffe03f */
[----:B------:R-:W-:Y:S01]  /*84f50*/  STL.64 [R1+0xac0], R8 ;  /* 0x000ac00801007387 */ /* 0x000fe20000100a00 */
[----:B------:R-:W-:Y:S02]  /*84f60*/  STL.64 [R1+0xac8], R10 ;  /* 0x000ac80a01007387 */ /* 0x000fe40000100a00 */
[----:B------:R0:W-:Y:S02]  /*84f70*/  STL.64 [R1+0xb198], R4 ;  /* 0x00b1980401007387 */ /* 0x0001e40000100a00 */
        /* <DEDUP_REMOVED lines=24> */
[----:B------:R-:W3:Y:S01]  /*85100*/  LDL.LU R8, [R1+0x2e0] ;  /* 0x0002e00001087983 */ /* 0x000ee20000300800 */
[----:B------:R-:W3:Y:S02]  /*85110*/  LDL.LU R9, [R1+0x2e4] ;  /* 0x0002e40001097983 */ /* 0x000ee40000300800 */
[----:B------:R-:W4:Y:S02]  /*85120*/  LDL.LU R10, [R1+0x2e8] ;  /* 0x0002e800010a7983 */ /* 0x000f240000300800 */
[----:B------:R-:W4:Y:S01]  /*85130*/  LDL.LU R11, [R1+0x2ec] ;  /* 0x0002ec00010b7983 */ /* 0x000f220000300800 */
[C---:B--2---:R-:W-:Y:S01]  /*85140*/  HMMA.16816.F32 R20, R16.reuse, R20, R4 ;  /* 0x000000141014723c */ /* 0x044fe20000001804 */
[----:B----4-:R-:W-:Y:S01]  /*85150*/  STL.64 [R1+0xb190], R10 ;  /* 0x00b1900a01007387 */ /* 0x010fe20000100a00 */
[----:B---3--:R0:W-:Y:S02]  /*85160*/  STL.64 [R1+0xb188], R8 ;  /* 0x00b1880801007387 */ /* 0x0081e40000100a00 */
[----:B------:R-:W2:Y:S01]  /*85170*/  LDL.64 R24, [R1] ;  /* 0x0000000001187983 */ /* 0x000ea20000100a00 */
[----:B0-----:R-:W3:Y:S01]  /*85180*/  LDL.64 R8, [R1+0x20] ;  /* 0x0000200001087983 */ /* 0x001ee20000100a00 */
[----:B------:R-:W4:Y:S02]  /*85190*/  LDL.LU R12, [R1+0x2d0] ;  /* 0x0002d000010c7983 */ /* 0x000f240000300800 */
[----:B------:R-:W4:Y:S02]  /*851a0*/  LDL.LU R13, [R1+0x2d4] ;  /* 0x0002d400010d7983 */ /* 0x000f240000300800 */
[----:B------:R-:W4:Y:S01]  /*851b0*/  LDL.LU R14, [R1+0x2d8] ;  /* 0x0002d800010e7983 */ /* 0x000f220000300800 */
[----:B------:R-:W4:Y:S01]  /*851c0*/  LDL.LU R15, [R1+0x2dc] ;  /* 0x0002dc00010f7983 */ /* 0x000f220000300800 */
[----:B------:R-:W2:Y:S02]  /*851d0*/  LDL.LU.64 R6, [R1+0xb1f0] ;  /* 0x00b1f00001067983 */ /* 0x000ea40000300a00 */
[----:B------:R-:W2:Y:S09]  /*851e0*/  LDL.LU.64 R4, [R1+0xb1e8] ;  /* 0x00b1e80001047983 */ /* 0x000eb20000300a00 */
[----:B------:R0:W-:Y:S01]  /*851f0*/  STL.64 [R1+0xab0], R20 ;  /* 0x000ab01401007387 */ /* 0x0001e20000100a00 */
[----:B------:R2:W-:Y:S04]  /*85200*/  STL.64 [R1+0xab8], R22 ;  /* 0x000ab81601007387 */ /* 0x0005e80000100a00 */
        /* <DEDUP_REMOVED lines=15> */
[----:B------:R-:W-:Y:S02]  /*85300*/  STL.64 [R1+0x328], R18 ;  /* 0x0003281201007387 */ /* 0x000fe40000100a00 */
[----:B-1----:R-:W3:Y:S02]  /*85310*/  LDL.LU.64 R22, [R1+0xb1b0] ;  /* 0x00b1b00001167983 */ /* 0x002ee40000300a00 */
[----:B------:R-:W3:Y:S01]  /*85320*/  LDL.LU.64 R20, [R1+0xb1a8] ;  /* 0x00b1a80001147983 */ /* 0x000ee20000300a00 */
[----:B0-----:R-:W2:Y:S01]  /*85330*/  LDL R16, [R1+0x10] ;  /* 0x0000100001107983 */ /* 0x001ea20000100800 */
[----:B------:R-:W-:Y:S02]  /*85340*/  IMAD.MOV.U32 R17, RZ, RZ, R2 ;  /* 0x000000ffff117224 */ /* 0x000fe400078e0002 */
[----:B------:R-:W2:Y:S01]  /*85350*/  LDL.LU R2, [R1+0xb1a0] ;  /* 0x00b1a00001027983 */ /* 0x000ea20000300800 */
[----:B---3--:R-:W-:Y:S11]  /*85360*/  HMMA.16816.F32 R4, R20, R8, R4 ;  /* 0x000000081404723c */ /* 0x008ff60000001804 */
[----:B------:R-:W-:Y:S11]  /*85370*/  @!UPT UIADD3 URZ, URZ, URZ, URZ ;  /* 0x0000003f3f3ff290 */ /* 0x000ff6000fffe03f */
[----:B------:R-:W-:Y:S01]  /*85380*/  @!UPT UIADD3 URZ, URZ, URZ, URZ ;  /* 0x0000003f3f3ff290 */ /* 0x000fe2000fffe03f */
[----:B------:R0:W-:Y:S01]  /*85390*/  STL.64 [R1+0x300], R4 ;  /* 0x0003000401007387 */ /* 0x0001e20000100a00 */
[----:B------:R1:W-:Y:S03]  /*853a0*/  STL.64 [R1+0x308], R6 ;  /* 0x0003080601007387 */ /* 0x0003e60000100a00 */
[----:B0-----:R-:W3:Y:S01]  /*853b0*/  LDL.LU.64 R4, [R1+0xb198] ;  /* 0x00b1980001047983 */ /* 0x001ee20000300a00 */
[----:B-1----:R-:W-:Y:S02]  /*853c0*/  IMAD.MOV.U32 R7, RZ, RZ, R8 ;  /* 0x000000ffff077224 */ /* 0x002fe400078e0008 */
[----:B------:R-:W-:Y:S02]  /*853d0*/  IMAD.MOV.U32 R6, RZ, RZ, R9 ;  /* 0x000000ffff067224 */ /* 0x000fe400078e0009 */
[----:B------:R-:W2:Y:S01]  /*853e0*/  LDL.LU.64 R10, [R1+0xb190] ;  /* 0x00b19000010a7983 */ /* 0x000ea20000300a00 */
[----:B------:R-:W2:Y:S02]  /*853f0*/  LDL.LU.64 R8, [R1+0xb188] ;  /* 0x00b1880001087983 */ /* 0x000ea40000300a00 */
[----:B------:R-:W-:Y:S02]  /*85400*/  STL.64 [R1+0xb118], R6 ;  /* 0x00b1180601007387 */ /* 0x000fe40000100a00 */
[----:B---3--:R0:W-:Y:S04]  /*85410*/  STL.64 [R1+0xb110], R4 ;  /* 0x00b1100401007387 */ /* 0x0081e80000100a00 */
[----:B0-----:R-:W3:Y:S04]  /*85420*/  LDL.64 R4, [R1+0x140] ;  /* 0x0001400001047983 */ /* 0x001ee80000100a00 */
[----:B---3--:R0:W-:Y:S02]  /*85430*/  STL.64 [R1+0xb128], R4 ;  /* 0x00b1280401007387 */ /* 0x0081e40000100a00 */
[----:B0-----:R-:W-:-:S02]  /*85440*/  IMAD.MOV.U32 R4, RZ, RZ, R29 ;  /* 0x000000ffff047224 */ /* 0x001fc400078e001d */
[----:B------:R-:W-:-:S05]  /*85450*/  IMAD.MOV.U32 R5, RZ, RZ, R28 ;  /* 0x000000ffff057224 */ /* 0x000fca00078e001c */
[----:B------:R0:W-:Y:S04]  /*85460*/  STL.64 [R1+0xb140], R4 ;  /* 0x00b1400401007387 */ /* 0x0001e80000100a00 */
[----:B0-----:R-:W3:Y:S01]  /*85470*/  LDL.LU R4, [R1+0x2f0] ;  /* 0x0002f00001047983 */ /* 0x001ee20000300800 */
[----:B------:R-:W3:Y:S02]  /*85480*/  LDL.LU R5, [R1+0x2f4] ;  /* 0x0002f40001057983 */ /* 0x000ee40000300800 */
[----:B------:R-:W3:Y:S02]  /*85490*/  LDL.LU R6, [R1+0x2f8] ;  /* 0x0002f80001067983 */ /* 0x000ee40000300800 */
[----:B------:R-:W3:Y:S01]  /*854a0*/  LDL.LU R7, [R1+0x2fc] ;  /* 0x0002fc0001077983 */ /* 0x000ee20000300800 */
[C---:B--2---:R-:W-:Y:S08]  /*854b0*/  HMMA.16816.F32 R8, R20.reuse, R24, R8 ;  /* 0x000000181408723c */ /* 0x044ff00000001808 */
[----:B---3--:R-:W-:Y:S07]  /*854c0*/  HMMA.16816.F32 R16, R20, R16, R4 ;  /* 0x000000101410723c */ /* 0x008fee0000001804 */
[----:B------:R-:W-:-:S02]  /*854d0*/  IMAD.MOV.U32 R4, RZ, RZ, R27 ;  /* 0x000000ffff047224 */ /* 0x000fc400078e001b */
[----:B------:R-:W-:Y:S11]  /*854e0*/  IMAD.MOV.U32 R5, RZ, RZ, R26 ;  /* 0x000000ffff057224 */ /* 0x000ff600078e001a */
[----:B------:R-:W-:Y:S03]  /*854f0*/  @!UPT UIADD3 URZ, URZ, URZ, URZ ;  /* 0x0000003f3f3ff290 */ /* 0x000fe6000fffe03f */
[----:B------:R-:W-:Y:S01]  /*85500*/  STL.64 [R1+0x2f0], R16 ;  /* 0x0002f01001007387 */ /* 0x000fe20000100a00 */
[----:B------:R-:W-:Y:S02]  /*85510*/  STL.64 [R1+0x2f8], R18 ;  /* 0x0002f81201007387 */ /* 0x000fe40000100a00 */
[----:B------:R0:W-:Y:S02]  /*85520*/  STL.64 [R1+0xb158], R4 ;  /* 0x00b1580401007387 */ /* 0x0001e40000100a00 */
        /* <DEDUP_REMOVED lines=8> */
[----:B------:R0:W-:Y:S01]  /*855b0*/  STL.64 [R1+0x2e0], R8 ;  /* 0x0002e00801007387 */ /* 0x0001e20000100a00 */
[----:B------:R1:W-:Y:S03]  /*855c0*/  STL.64 [R1+0x2e8], R10 ;  /* 0x0002e80a01007387 */ /* 0x0003e60000100a00 */
[----:B0-----:R-:W3:Y:S01]  /*855d0*/  LDL.LU.64 R8, [R1+0xb180] ;  /* 0x00b1800001087983 */ /* 0x001ee20000300a00 */
[----:B-1----:R-:W-:-:S02]  /*855e0*/  IMAD.MOV.U32 R11, RZ, RZ, R24 ;  /* 0x000000ffff0b7224 */ /* 0x002fc400078e0018 */
[----:B------:R-:W-:Y:S02]  /*855f0*/  IMAD.MOV.U32 R10, RZ, RZ, R25 ;  /* 0x000000ffff0a7224 */ /* 0x000fe400078e0019 */
[----:B------:R-:W2:Y:S01]  /*85600*/  LDL.LU.64 R26, [R1+0xb178] ;  /* 0x00b17800011a7983 */ /* 0x000ea20000300a00 */
[----:B------:R-:W4:Y:S02]  /*85610*/  LDL.LU.64 R24, [R1+0xb170] ;  /* 0x00b1700001187983 */ /* 0x000f240000300a00 */
[C---:B----4-:R-:W-:Y:S11]  /*85620*/  HMMA.16816.F32 R12, R20.reuse, R24, R12 ;  /* 0x00000018140c723c */ /* 0x050ff6000000180c */
        /* <DEDUP_REMOVED lines=8> */
[----:B0-----:R-:W2:Y:S04]  /*856b0*/  LDL.64 R24, [R1+0x130] ;  /* 0x0001300001187983 */ /* 0x001ea80000100a00 */
[----:B--2---:R0:W-:Y:S04]  /*856c0*/  STL.64 [R1+0xb120], R24 ;  /* 0x00b1201801007387 */ /* 0x0041e80000100a00 */
        /* <DEDUP_REMOVED lines=17> */
[----:B------:R-:W2:Y:S02]  /*857e0*/  LDL.LU R27, [R1+0xc4c] ;  /* 0x000c4c00011b7983 */ /* 0x000ea40000300800 */
[----:B------:R0:W-:Y:S01]  /*857f0*/  STL.64 [R1+0x2c0], R4 ;  /* 0x0002c00401007387 */ /* 0x0001e20000100a00 */
[----:B------:R-:W-:Y:S03]  /*85800*/  STL.64 [R1+0x2c8], R6 ;  /* 0x0002c80601007387 */ /* 0x000fe60000100a00 */
[----:B0-----:R-:W2:Y:S01]  /*85810*/  LDL.LU.64 R4, [R1+0xb158] ;  /* 0x00b1580001047983 */ /* 0x001ea20000300a00 */
[----:B----4-:R-:W-:Y:S02]  /*85820*/  STL.64 [R1+0xb038], R14 ;  /* 0x00b0380e01007387 */ /* 0x010fe40000100a00 */
[----:B------:R0:W-:Y:S02]  /*85830*/  STL.64 [R1+0xb030], R12 ;  /* 0x00b0300c01007387 */ /* 0x0001e40000100a00 */
[----:B0-----:R-:W3:Y:S01]  /*85840*/  LDL.LU R12, [R1+0x970] ;  /* 0x00097000010c7983 */ /* 0x001ee20000300800 */
[----:B------:R-:W3:Y:S02]  /*85850*/  LDL.LU R13, [R1+0x974] ;  /* 0x00097400010d7983 */ /* 0x000ee40000300800 */
[----:B------:R-:W3:Y:S02]  /*85860*/  LDL.LU R14, [R1+0x978] ;  /* 0x00097800010e7983 */ /* 0x000ee40000300800 */
[----:B------:R-:W3:Y:S01]  /*85870*/  LDL.LU R15, [R1+0x97c] ;  /* 0x00097c00010f7983 */ /* 0x000ee20000300800 */
[----:B------:R-:W-:Y:S01]  /*85880*/  STL.64 [R1+0xb0a8], R8 ;  /* 0x00b0a80801007387 */ /* 0x000fe20000100a00 */
[----:B------:R-:W-:Y:S02]  /*85890*/  STL.64 [R1+0x2b0], R16 ;  /* 0x0002b01001007387 */ /* 0x000fe40000100a00 */
[----:B------:R-:W-:Y:S02]  /*858a0*/  STL.64 [R1+0x2b8], R18 ;  /* 0x0002b81201007387 */ /* 0x000fe40000100a00 */
[----:B------:R-:W0:Y:S04]  /*858b0*/  LDSM.16.MT88.4 R16, [R2+0x8000] ;  /* 0x008000000210783b */ /* 0x000e280000004200 */
[----:B0-----:R-:W-:Y:S01]  /*858c0*/  STL.64 [R1+0xaf40], R18 ;  /* 0x00af401201007387 */ /* 0x001fe20000100a00 */
        /* <DEDUP_REMOVED lines=13> */
[----:B------:R-:W-:Y:S03]  /*859a0*/  STL.64 [R1+0x998], R6 ;  /* 0x0009980601007387 */ /* 0x000fe60000100a00 */
[----:B0-----:R-:W2:Y:S02]  /*859b0*/  LDL.LU.64 R4, [R1+0xb128] ;  /* 0x00b1280001047983 */ /* 0x001ea40000300a00 */
[C---:B--2---:R-:W-:Y:S11]  /*859c0*/  HMMA.16816.F32 R24, R20.reuse, R4, R24 ;  /* 0x000000041418723c */ /* 0x044ff60000001818 */
[----:B------:R-:W-:Y:S11]  /*859d0*/  @!UPT UIADD3 URZ, URZ, URZ, URZ ;  /* 0x0000003f3f3ff290 */ /* 0x000ff6000fffe03f */
[----:B------:R-:W-:Y:S01]  /*859e0*/  @!UPT UIADD3 URZ, URZ, URZ, URZ ;  /* 0x0000003f3f3ff290 */ /* 0x000fe2000fffe03f */
[----:B------:R0:W-:Y:S01]  /*859f0*/  STL.64 [R1+0x980], R24 ;  /* 0x0009801801007387 */ /* 0x0001e20000100a00 */
[----:B------:R-:W-:Y:S03]  /*85a00*/  STL.64 [R1+0x988], R26 ;  /* 0x0009881a01007387 */ /* 0x000fe60000100a00 */
[----:B0-----:R-:W3:Y:S01]  /*85a10*/  LDL.LU.64 R24, [R1+0xb120] ;  /* 0x00b1200001187983 */ /* 0x001ee20000300a00 */
[----:B------:R-:W-:Y:S02]  /*85a20*/  IMAD.MOV.U32 R17, RZ, RZ, R0 ;  /* 0x000000ffff117224 */ /* 0x000fe400078e0000 */
[----:B------:R-:W-:Y:S02]  /*85a30*/  IMAD.MOV.U32 R16, RZ, RZ, R3 ;  /* 0x000000ffff107224 */ /* 0x000fe400078e0003 */
[----:B------:R-:W-:Y:S02]  /*85a40*/  IMAD.MOV.U32 R0, RZ, RZ, R5 ;  /* 0x000000ffff007224 */ /* 0x000fe400078e0005 */
[----:B------:R-:W-:Y:S01]  /*85a50*/  IMAD.MOV.U32 R3, RZ, RZ, R4 ;  /* 0x000000ffff037224 */ /* 0x000fe200078e0004 */
[----:B------:R-:W2:Y:S01]  /*85a60*/  LDL.LU.64 R6, [R1+0xb118] ;  /* 0x00b1180001067983 */ /* 0x000ea20000300a00 */
[----:B------:R-:W4:Y:S02]  /*85a70*/  LDL.LU.64 R4, [R1+0xb110] ;  /* 0x00b1100001047983 */ /* 0x000f240000300a00 */
[----:B------:R-:W-:Y:S01]  /*85a80*/  STL [R1+0xb014], R0 ;  /* 0x00b0140001007387 */ /* 0x000fe20000100800 */
[----:B------:R-:W-:Y:S01]  /*85a90*/  STL [R1+0xb010], R3 ;  /* 0x00b0100301007387 */ /* 0x000fe20000100800 */
[----:B---3--:R-:W-:Y:S11]  /*85aa0*/  HMMA.16816.F32 R12, R20, R24, R12 ;  /* 0x00000018140c723c */ /* 0x008ff6000000180c */
[----:B------:R-:W-:Y:S11]  /*85ab0*/  @!UPT UIADD3 URZ, URZ, URZ, URZ ;  /* 0x0000003f3f3ff290 */ /* 0x000ff6000fffe03f */
[----:B------:R-:W-:Y:S01]  /*85ac0*/  @!UPT UIADD3 URZ, URZ, URZ, URZ ;  /* 0x0000003f3f3ff290 */ /* 0x000fe2000fffe03f */
[----:B------:R0:W-:Y:S01]  /*85ad0*/  STL.64 [R1+0x970], R12 ;  /* 0x0009700c01007387 */ /* 0x0001e20000100a00 */
[----:B------:R1:W-:Y:S03]  /*85ae0*/  STL.64 [R1+0x978], R14 ;  /* 0x0009780e01007387 */ /* 0x0003e60000100a00 */
[----:B0-----:R-:W3:Y:S01]  /*85af0*/  LDL.LU R12, [R1+0x170] ;  /* 0x00017000010c7983 */ /* 0x001ee20000300800 */
[----:B------:R-:W3:Y:S02]  /*85b00*/  LDL.LU R13, [R1+0x174] ;  /* 0x00017400010d7983 */ /* 0x000ee40000300800 */
[----:B-1----:R-:W2:Y:S02]  /*85b10*/  LDL.LU R14, [R1+0x178] ;  /* 0x00017800010e7983 */ /* 0x002ea40000300800 */
[----:B------:R-:W2:Y:S02]  /*85b20*/  LDL.LU R15, [R1+0x17c] ;  /* 0x00017c00010f7983 */ /* 0x000ea40000300800 */
[----:B------:R-:W-:-:S02]  /*85b30*/  IMAD.MOV.U32 R19, RZ, RZ, R24 ;  /* 0x000000ffff137224 */ /* 0x000fc400078e0018 */
[----:B------:R-:W-:Y:S02]  /*85b40*/  IMAD.MOV.U32 R18, RZ, RZ, R25 ;  /* 0x000000ffff127224 */ /* 0x000fe400078e0019 */
[----:B------:R-:W-:Y:S02]  /*85b50*/  IMAD.MOV.U32 R24, RZ, RZ, R11 ;  /* 0x000000ffff187224 */ /* 0x000fe400078e000b */
[----:B------:R-:W-:Y:S01]  /*85b60*/  IMAD.MOV.U32 R25, RZ, RZ, R10 ;  /* 0x000000ffff197224 */ /* 0x000fe200078e000a */
[----:B--2---:R-:W-:Y:S01]  /*85b70*/  STL.64 [R1+0xb058], R14 ;  /* 0x00b0580e01007387 */ /* 0x004fe20000100a00 */
[----:B---3--:R-:W-:Y:S03]  /*85b80*/  STL.64 [R1+0xb050], R12 ;  /* 0x00b0500c01007387 */ /* 0x008fe60000100a00 */
[----:B------:R0:W-:Y:S02]  /*85b90*/  STL.64 [R1+0xb060], R24 ;  /* 0x00b0601801007387 */ /* 0x0001e40000100a00 */
[----:B0-----:R-:W2:Y:S04]  /*85ba0*/  LDL.64 R24, [R1+0x10] ;  /* 0x0000100001187983 */ /* 0x001ea80000100a00 */
[----:B--2---:R-:W-:Y:S01]  /*85bb0*/  STL.64 [R1+0xb078], R24 ;  /* 0x00b0781801007387 */ /* 0x004fe20000100a00 */
[----:B------:R-:W2:Y:S02]  /*85bc0*/  LDL.LU R12, [R1+0x180] ;  /* 0x00018000010c7983 */ /* 0x000ea40000300800 */
[----:B------:R-:W2:Y:S02]  /*85bd0*/  LDL.LU R13, [R1+0x184] ;  /* 0x00018400010d7983 */ /* 0x000ea40000300800 */
[----:B------:R-:W3:Y:S01]  /*85be0*/  LDL.LU R14, [R1+0x188] ;  /* 0x00018800010e7983 */ /* 0x000ee20000300800 */
[----:B------:R-:W3:Y:S01]  /*85bf0*/  LDL.LU R15, [R1+0x18c] ;  /* 0x00018c00010f7983 */ /* 0x000ee20000300800 */
[----:B------:R-:W2:Y:S02]  /*85c00*/  LDL.LU R8, [R1+0x920] ;  /* 0x0009200001087983 */ /* 0x000ea40000300800 */
[----:B------:R-:W2:Y:S02]  /*85c10*/  LDL.LU R9, [R1+0x924] ;  /* 0x0009240001097983 */ /* 0x000ea40000300800 */
[----:B------:R-:W2:Y:S01]  /*85c20*/  LDL.LU R10, [R1+0x928] ;  /* 0x00092800010a7983 */ /* 0x000ea20000300800 */
[----:B------:R-:W2:Y:S04]  /*85c30*/  LDL.LU R11, [R1+0x92c] ;  /* 0x00092c00010b7983 */ /* 0x000ea80000300800 */
[----:B--2---:R-:W-:Y:S01]  /*85c40*/  STL.64 [R1+0xb0b8], R10 ;  /* 0x00b0b80a01007387 */ /* 0x004fe20000100a00 */
[----:B------:R0:W-:Y:S03]  /*85c50*/  STL.64 [R1+0xb0b0], R8 ;  /* 0x00b0b00801007387 */ /* 0x0001e60000100a00 */
[----:B0-----:R-:W2:Y:S04]  /*85c60*/  LDL.64 R8, [R1+0xf0] ;  /* 0x0000f00001087983 */ /* 0x001ea80000100a00 */
[----:B--2---:R4:W-:Y:S02]  /*85c70*/  STL.64 [R1+0xb0c8], R8 ;  /* 0x00b0c80801007387 */ /* 0x0049e40000100a00 */
[----:B----4-:R-:W-:-:S02]  /*85c80*/  IMAD.MOV.U32 R8, RZ, RZ, R5 ;  /* 0x000000ffff087224 */ /* 0x010fc400078e0005 */
[----:B------:R-:W-:-:S05]  /*85c90*/  IMAD.MOV.U32 R9, RZ, RZ, R4 ;  /* 0x000000ffff097224 */ /* 0x000fca00078e0004 */
[----:B------:R0:W-:Y:S04]  /*85ca0*/  STL.64 [R1+0xb0e0], R8 ;  /* 0x00b0e00801007387 */ /* 0x0001e80000100a00 */
[----:B0-----:R-:W2:Y:S01]  /*85cb0*/  LDL.64 R8, [R1+0x110] ;  /* 0x0001100001087983 */ /* 0x001ea20000100a00 */
[----:B------:R-:W-:Y:S02]  /*85cc0*/  IMAD.MOV.U32 R24, RZ, RZ, R7 ;  /* 0x000000ffff187224 */ /* 0x000fe400078e0007 */
[----:B------:R-:W-:Y:S01]  /*85cd0*/  IMAD.MOV.U32 R25, RZ, RZ, R6 ;  /* 0x000000ffff197224 */ /* 0x000fe200078e0006 */
[----:B--2---:R-:W-:Y:S04]  /*85ce0*/  STL.64 [R1+0xb0f8], R8 ;  /* 0x00b0f80801007387 */ /* 0x004fe80000100a00 */
[----:B------:R0:W-:Y:S02]  /*85cf0*/  STL.64 [R1+0xb0a0], R24 ;  /* 0x00b0a01801007387 */ /* 0x0001e40000100a00 */
[----:B0-----:R-:W2:Y:S04]  /*85d00*/  LDL.64 R24, [R1+0xe0] ;  /* 0x0000e00001187983 */ /* 0x001ea80000100a00 */
[----:B--2---:R0:W-:Y:S04]  /*85d10*/  STL.64 [R1+0xb0c0], R24 ;  /* 0x00b0c01801007387 */ /* 0x0041e80000100a00 */
[----:B0-----:R-:W2:Y:S01]  /*85d20*/  LDL.LU R24, [R1+0x930] ;  /* 0x0009300001187983 */ /* 0x001ea20000300800 */
[----:B------:R-:W2:Y:S02]  /*85d30*/  LDL.LU R25, [R1+0x934] ;  /* 0x0009340001197983 */ /* 0x000ea40000300800 */
[----:B------:R-:W4:Y:S02]  /*85d40*/  LDL.LU R26, [R1+0x938] ;  /* 0x00093800011a7983 */ /* 0x000f240000300800 */
[----:B------:R-:W4:Y:S01]  /*85d50*/  LDL.LU R27, [R1+0x93c] ;  /* 0x00093c00011b7983 */ /* 0x000f220000300800 */
[----:B------:R-:W2:Y:S04]  /*85d60*/  LDL.64 R8, [R1+0x120] ;  /* 0x0001200001087983 */ /* 0x000ea80000100a00 */
        /* <DEDUP_REMOVED lines=18> */
[----:B------:R-:W4:Y:S01]  /*85e90*/  LDL.LU R4, [R1+0x2a0] ;  /* 0x0002a00001047983 */ /* 0x000f220000300800 */
[----:B------:R-:W4:Y:S02]  /*85ea0*/  LDL.LU R5, [R1+0x2a4] ;  /* 0x0002a40001057983 */ /* 0x000f240000300800 */
[----:B------:R-:W4:Y:S02]  /*85eb0*/  LDL.LU R6, [R1+0x2a8] ;  /* 0x0002a80001067983 */ /* 0x000f240000300800 */
[----:B------:R-:W4:Y:S01]  /*85ec0*/  LDL.LU R7, [R1+0x2ac] ;  /* 0x0002ac0001077983 */ /* 0x000f220000300800 */
[----:B---3--:R-:W-:Y:S01]  /*85ed0*/  STL.64 [R1+0xb070], R14 ;  /* 0x00b0700e01007387 */ /* 0x008fe20000100a00 */
[----:B------:R0:W-:Y:S03]  /*85ee0*/  STL.64 [R1+0xb068], R12 ;  /* 0x00b0680c01007387 */ /* 0x0001e60000100a00 */
[----:B0-----:R-:W3:Y:S01]  /*85ef0*/  LDL.LU R12, [R1+0x190] ;  /* 0x00019000010c7983 */ /* 0x001ee20000300800 */
[----:B------:R-:W3:Y:S02]  /*85f00*/  LDL.LU R13, [R1+0x194] ;  /* 0x00019400010d7983 */ /* 0x000ee40000300800 */
[----:B------:R-:W3:Y:S02]  /*85f10*/  LDL.LU R14, [R1+0x198] ;  /* 0x00019800010e7983 */ /* 0x000ee40000300800 */
[----:B------:R-:W3:Y:S02]  /*85f20*/  LDL.LU R15, [R1+0x19c] ;  /* 0x00019c00010f7983 */ /* 0x000ee40000300800 */
[----:B------:R-:W-:-:S02]  /*85f30*/  IMAD.MOV.U32 R29, RZ, RZ, R8 ;  /* 0x000000ffff1d7224 */ /* 0x000fc400078e0008 */
[----:B------:R-:W-:Y:S01]  /*85f40*/  IMAD.MOV.U32 R28, RZ, RZ, R9 ;  /* 0x000000ffff1c7224 */ /* 0x000fe200078e0009 */
[C---:B--2---:R-:W-:Y:S01]  /*85f50*/  HMMA.16816.F32 R24, R20.reuse, R8, R24 ;  /* 0x000000081418723c */ /* 0x044fe20000001818 */
[----:B---3--:R-:W-:Y:S01]  /*85f60*/  STL.64 [R1+0xb088], R14 ;  /* 0x00b0880e01007387 */ /* 0x008fe20000100a00 */
[----:B------:R0:W-:Y:S03]  /*85f70*/  STL.64 [R1+0xb080], R12 ;  /* 0x00b0800c01007387 */ /* 0x0001e60000100a00 */
[----:B0-----:R-:W2:Y:S01]  /*85f80*/  LDL.LU R12, [R1+0x1a0] ;  /* 0x0001a000010c7983 */ /* 0x001ea20000300800 */
[----:B------:R-:W2:Y:S02]  /*85f90*/  LDL.LU R13, [R1+0x1a4] ;  /* 0x0001a400010d7983 */ /* 0x000ea40000300800 */
[----:B------:R-:W2:Y:S02]  /*85fa0*/  LDL.LU R14, [R1+0x1a8] ;  /* 0x0001a800010e7983 */ /* 0x000ea40000300800 */
[----:B------:R-:W2:Y:S01]  /*85fb0*/  LDL.LU R15, [R1+0x1ac] ;  /* 0x0001ac00010f7983 */ /* 0x000ea20000300800 */
[----:B------:R-:W-:Y:S01]  /*85fc0*/  STL [R1+0xb01c], R18 ;  /* 0x00b01c1201007387 */ /* 0x000fe20000100800 */
[----:B------:R-:W-:Y:S11]  /*85fd0*/  STL [R1+0xb018], R19 ;  /* 0x00b0181301007387 */ /* 0x000ff60000100800 */
[----:B------:R-:W-:Y:S02]  /*85fe0*/  STL.64 [R1+0x960], R24 ;  /* 0x0009601801007387 */ /* 0x000fe40000100a00 */
[----:B------:R0:W-:Y:S02]  /*85ff0*/  STL.64 [R1+0x968], R26 ;  /* 0x0009681a01007387 */ /* 0x0001e40000100a00 */
[----:B0-----:R-:W3:Y:S01]  /*86000*/  LDL.LU.64 R26, [R1+0xb108] ;  /* 0x00b10800011a7983 */ /* 0x001ee20000300a00 */
[----:B------:R-:W3:Y:S02]  /*86010*/  LDL.LU.64 R24, [R1+0xb100] ;  /* 0x00b1000001187983 */ /* 0x000ee40000300a00 */
[----:B------:R-:W3:Y:S02]  /*86020*/  LDL.LU.64 R8, [R1+0xb0f8] ;  /* 0x00b0f80001087983 */ /* 0x000ee40000300a00 */
        /* <DEDUP_REMOVED lines=17> */
[----:B------:R-:W-:Y:S02]  /*86140*/  IMAD.MOV.U32 R0, RZ, RZ, R8 ;  /* 0x000000ffff007224 */ /* 0x000fe400078e0008 */
[----:B------:R-:W-:Y:S11]  /*86150*/  IMAD.MOV.U32 R3, RZ, RZ, R9 ;  /* 0x000000ffff037224 */ /* 0x000ff600078e0009 */
[----:B------:R-:W-:Y:S09]  /*86160*/  @!UPT UIADD3 URZ, URZ, URZ, URZ ;  /* 0x0000003f3f3ff290 */ /* 0x000ff2000fffe03f */
[----:B------:R0:W-:Y:S01]  /*86170*/  STL.64 [R1+0x930], R24 ;  /* 0x0009301801007387 */ /* 0x0001e20000100a00 */
[----:B------:R-:W-:Y:S03]  /*86180*/  STL.64 [R1+0x938], R26 ;  /* 0x0009381a01007387 */ /* 0x000fe60000100a00 */
[----:B0-----:R-:W3:Y:S01]  /*86190*/  LDL.LU.64 R24, [R1+0xb0c0] ;  /* 0x00b0c00001187983 */ /* 0x001ee20000300a00 */
[----:B------:R-:W3:Y:S02]  /*861a0*/  LDL.LU.64 R10, [R1+0xb0b8] ;  /* 0x00b0b800010a7983 */ /* 0x000ee40000300a00 */
[----:B------:R-:W3:Y:S02]  /*861b0*/  LDL.LU.64 R8, [R1+0xb0b0] ;  /* 0x00b0b00001087983 */ /* 0x000ee40000300a00 */
[C---:B---3--:R-:W-:Y:S11]  /*861c0*/  HMMA.16816.F32 R8, R20.reuse, R24, R8 ;  /* 0x000000181408723c */ /* 0x048ff60000001808 */
[----:B------:R-:W-:Y:S11]  /*861d0*/  @!UPT UIADD3 URZ, URZ, URZ, URZ ;  /* 0x0000003f3f3ff290 */ /* 0x000ff6000fffe03f */
[----:B------:R-:W-:Y:S01]  /*861e0*/  @!UPT UIADD3 URZ, URZ, URZ, URZ ;  /* 0x0000003f3f3ff290 */ /* 0x000fe2000fffe03f */
[----:B------:R0:W-:Y:S01]  /*861f0*/  STL.64 [R1+0x920], R8 ;  /* 0x0009200801007387 */ /* 0x0001e20000100a00 */
[----:B------:R1:W-:Y:S03]  /*86200*/  STL.64 [R1+0x928], R10 ;  /* 0x0009280a01007387 */ /* 0x0003e60000100a00 */
[----:B0-----:R-:W3:Y:S01]  /*86210*/  LDL.LU.64 R8, [R1+0xb0a8] ;  /* 0x00b0a80001087983 */ /* 0x001ee20000300a00 */
[----:B-1----:R-:W-:Y:S02]  /*86220*/  IMAD.MOV.U32 R11, RZ, RZ, R24 ;  /* 0x000000ffff0b7224 */ /* 0x002fe400078e0018 */
[----:B------:R-:W-:Y:S02]  /*86230*/  IMAD.MOV.U32 R10, RZ, RZ, R25 ;  /* 0x000000ffff0a7224 */ /* 0x000fe400078e0019 */
[----:B------:R-:W2:Y:S03]  /*86240*/  LDL.LU.64 R24, [R1+0xb0a0] ;  /* 0x00b0a00001187983 */ /* 0x000ea60000300a00 */
[----:B------:R-:W-:Y:S01]  /*86250*/  STL.64 [R1+0xb028], R10 ;  /* 0x00b0280a01007387 */ /* 0x000fe20000100a00 */
[----:B----4-:R-:W-:Y:S01]  /*86260*/  HMMA.16816.F32 R20, R20, R16, R4 ;  /* 0x000000101414723c */ /* 0x010fe20000001804 */
[----:B---3--:R0:W-:Y:S04]  /*86270*/  STL.64 [R1+0xb020], R8 ;  /* 0x00b0200801007387 */ /* 0x0081e80000100a00 */
[----:B0-----:R-:W3:Y:S01]  /*86280*/  LDL.LU R8, [R1+0x160] ;  /* 0x0001600001087983 */ /* 0x001ee20000300800 */
[----:B------:R-:W3:Y:S02]  /*86290*/  LDL.LU R9, [R1+0x164] ;  /* 0x0001640001097983 */ /* 0x000ee40000300800 */
[----:B------:R-:W3:Y:S02]  /*862a0*/  LDL.LU R10, [R1+0x168] ;  /* 0x00016800010a7983 */ /* 0x000ee40000300800 */
[----:B------:R-:W3:Y:S01]  /*862b0*/  LDL.LU R11, [R1+0x16c] ;  /* 0x00016c00010b7983 */ /* 0x000ee20000300800 */
[----:B------:R-:W2:Y:S01]  /*862c0*/  LDL.LU.64 R6, [R1+0xb098] ;  /* 0x00b0980001067983 */ /* 0x000ea20000300a00 */
[----:B------:R-:W2:Y:S11]  /*862d0*/  LDL.LU.64 R4, [R1+0xb090] ;  /* 0x00b0900001047983 */ /* 0x000eb60000300a00 */
[----:B------:R0:W-:Y:S02]  /*862e0*/  STL.64 [R1+0x2a0], R20 ;  /* 0x0002a01401007387 */ /* 0x0001e40000100a00 */
[----:B------:R1:W-:Y:S01]  /*862f0*/  STL.64 [R1+0x2a8], R22 ;  /* 0x0002a81601007387 */ /* 0x0003e20000100a00 */
        /* <DEDUP_REMOVED lines=38> */
[----:B0-----:R-:W2:Y:S04]  /*86560*/  LDL R24, [R1+0x30] ;  /* 0x0000300001187983 */ /* 0x001ea80000100800 */
[----:B------:R-:W2:Y:S01]  /*86570*/  LDL R25, [R1+0x34] ;  /* 0x0000340001197983 */ /* 0x000ea20000100800 */
[C---:B---3--:R-:W-:Y:S11]  /*86580*/  HMMA.16816.F32 R8, R4.reuse, R12, R8 ;  /* 0x0000000c0408723c */ /* 0x048ff60000001808 */
[----:B------:R-:W-:Y:S11]  /*86590*/  @!UPT UIADD3 URZ, URZ, URZ, URZ ;  /* 0x0000003f3f3ff290 */ /* 0x000ff6000fffe03f */
[----:B------:R-:W-:Y:S01]  /*865a0*/  @!UPT UIADD3 URZ, URZ, URZ, URZ ;  /* 0x0000003f3f3ff290 */ /* 0x000fe2000fffe03f */
[----:B------:R-:W-:Y:S01]  /*865b0*/  STL.64 [R1+0x160], R8 ;  /* 0x0001600801007387 */ /* 0x000fe20000100a00 */
[----:B------:R0:W-:Y:S03]  /*865c0*/  STL.64 [R1+0x168], R10 ;  /* 0x0001680a01007387 */ /* 0x0001e60000100a00 */
[----:B0-----:R-:W3:Y:S01]  /*865d0*/  LDL.LU.64 R10, [R1+0xb028] ;  /* 0x00b02800010a7983 */ /* 0x001ee20000300a00 */
[----:B------:R-:W4:Y:S02]  /*865e0*/  LDL.LU.64 R8, [R1+0xb020] ;  /* 0x00b0200001087983 */ /* 0x000f240000300a00 */
[----:B--2---:R-:W-:Y:S02]  /*865f0*/  STL.64 [R1+0xaef0], R14 ;  /* 0x00aef00e01007387 */ /* 0x004fe40000100a00 */
        /* <DEDUP_REMOVED lines=10> */
[----:B------:R-:W0:Y:S01]  /*866a0*/  LDSM.16.MT88.4 R20, [R2+0x8080] ;  /* 0x008080000214783b */ /* 0x000e220000004200 */
[----:B--2---:R-:W-:Y:S01]  /*866b0*/  HMMA.16816.F32 R12, R4, R24, R12 ;  /* 0x00000018040c723c */ /* 0x004fe2000000180c */
[----:B0-----:R-:W-:Y:S02]  /*866c0*/  STL.64 [R1+0xae18], R22 ;  /* 0x00ae181601007387 */ /* 0x001fe40000100a00 */
[----:B------:R-:W-:Y:S02]  /*866d0*/  STL.64 [R1+0xae10], R20 ;  /* 0x00ae101401007387 */ /* 0x000fe40000100a00 */
[----:B------:R-:W2:Y:S02]  /*866e0*/  LDL.64 R24, [R1] ;  /* 0x0000000001187983 */ /* 0x000ea40000100a00 */
[----:B--2---:R-:W-:Y:S11]  /*866f0*/  STL.64 [R1+0xaf18], R24 ;  /* 0x00af181801007387 */ /* 0x004ff60000100a00 */
[----:B------:R-:W-:Y:S05]  /*86700*/  @!UPT UIADD3 URZ, URZ, URZ, URZ ;  /* 0x0000003f3f3ff290 */ /* 0x000fea000fffe03f */
[----:B------:R0:W-:Y:S02]  /*86710*/  STL.64 [R1+0x910], R12 ;  /* 0x0009100c01007387 */ /* 0x0001e40000100a00 */
[----:B------:R1:W-:Y:S01]  /*86720*/  STL.64 [R1+0x918], R14 ;  /* 0x0009180e01007387 */ /* 0x0003e20000100a00 */
[----:B0-----:R-:W2:Y:S01]  /*86730*/  LDL.LU R12, [R1+0x7d0] ;  /* 0x0007d000010c7983 */ /* 0x001ea20000300800 */
[----:B------:R-:W2:Y:S02]  /*86740*/  LDL.LU R13, [R1+0x7d4] ;  /* 0x0007d400010d7983 */ /* 0x000ea40000300800 */
[----:B-1----:R-:W4:Y:S02]  /*86750*/  LDL.LU R14, [R1+0x7d8] ;  /* 0x0007d800010e7983 */ /* 0x002f240000300800 */
[----:B------:R-:W4:Y:S01]  /*86760*/  LDL.LU R15, [R1+0x7dc] ;  /* 0x0007dc00010f7983 */ /* 0x000f220000300800 */
[----:B------:R-:W2:Y:S01]  /*86770*/  LDL.LU R20, [R1+0x800] ;  /* 0x0008000001147983 */ /* 0x000ea20000300800 */
        /* <DEDUP_REMOVED lines=9> */
[----:B------:R-:W-:-:S02]  /*86810*/  IMAD.MOV.U32 R24, RZ, RZ, R17 ;  /* 0x000000ffff187224 */ /* 0x000fc400078e0011 */
[----:B------:R-:W-:Y:S02]  /*86820*/  IMAD.MOV.U32 R25, RZ, RZ, R16 ;  /* 0x000000ffff197224 */ /* 0x000fe400078e0010 */
[----:B---3--:R-:W-:Y:S02]  /*86830*/  IMAD.MOV.U32 R16, RZ, RZ, R11 ;  /* 0x000000ffff107224 */ /* 0x008fe400078e000b */
[----:B------:R-:W-:Y:S01]  /*86840*/  IMAD.MOV.U32 R17, RZ, RZ, R10 ;  /* 0x000000ffff117224 */ /* 0x000fe200078e000a */
[----:B--2---:R-:W-:Y:S01]  /*86850*/  STL.64 [R1+0xaf68], R22 ;  /* 0x00af681601007387 */ /* 0x004fe20000100a00 */
[----:B------:R0:W-:Y:S03]  /*86860*/  STL.64 [R1+0xaf60], R20 ;  /* 0x00af601401007387 */ /* 0x0001e60000100a00 */
[----:B------:R-:W-:Y:S01]  /*86870*/  STL.64 [R1+0xaf70], R16 ;  /* 0x00af701001007387 */ /* 0x000fe20000100a00 */
[----:B0-----:R-:W2:Y:S01]  /*86880*/  LDL.LU R20, [R1+0x890] ;  /* 0x0008900001147983 */ /* 0x001ea20000300800 */
[----:B------:R-:W2:Y:S02]  /*86890*/  LDL.LU R21, [R1+0x894] ;  /* 0x0008940001157983 */ /* 0x000ea40000300800 */
[----:B------:R-:W3:Y:S02]  /*868a0*/  LDL.LU R22, [R1+0x898] ;  /* 0x0008980001167983 */ /* 0x000ee40000300800 */
[----:B------:R-:W3:Y:S01]  /*868b0*/  LDL.LU R23, [R1+0x89c] ;  /* 0x00089c0001177983 */ /* 0x000ee20000300800 */
[----:B------:R-:W2:Y:S01]  /*868c0*/  LDL.LU R8, [R1+0x8b0] ;  /* 0x0008b00001087983 */ /* 0x000ea20000300800 */
[----:B------:R-:W2:Y:S02]  /*868d0*/  LDL.LU R9, [R1+0x8b4] ;  /* 0x0008b40001097983 */ /* 0x000ea40000300800 */
[----:B------:R-:W2:Y:S02]  /*868e0*/  LDL.LU R10, [R1+0x8b8] ;  /* 0x0008b800010a7983 */ /* 0x000ea40000300800 */
[----:B------:R-:W2:Y:S02]  /*868f0*/  LDL.LU R11, [R1+0x8bc] ;  /* 0x0008bc00010b7983 */ /* 0x000ea40000300800 */
[----:B--2---:R-:W-:Y:S01]  /*86900*/  STL.64 [R1+0xafa0], R10 ;  /* 0x00afa00a01007387 */ /* 0x004fe20000100a00 */
[----:B------:R0:W-:Y:S02]  /*86910*/  STL.64 [R1+0xaf98], R8 ;  /* 0x00af980801007387 */ /* 0x0001e40000100a00 */
[----:B0-----:R-:W-:-:S02]  /*86920*/  IMAD.MOV.U32 R8, RZ, RZ, R18 ;  /* 0x000000ffff087224 */ /* 0x001fc400078e0012 */
[----:B------:R-:W-:Y:S01]  /*86930*/  IMAD.MOV.U32 R9, RZ, RZ, R19 ;  /* 0x000000ffff097224 */ /* 0x000fe200078e0013 */
[----:B------:R-:W2:Y:S01]  /*86940*/  LDL.LU R18, [R1+0xb01c] ;  /* 0x00b01c0001127983 */ /* 0x000ea20000300800 */
[----:B------:R-:W4:Y:S03]  /*86950*/  LDL.LU R19, [R1+0xb018] ;  /* 0x00b0180001137983 */ /* 0x000f260000300800 */
[----:B------:R0:W-:Y:S01]  /*86960*/  STL.64 [R1+0xafb0], R8 ;  /* 0x00afb00801007387 */ /* 0x0001e20000100a00 */
[----:B---3--:R-:W-:Y:S02]  /*86970*/  STL.64 [R1+0xaf80], R22 ;  /* 0x00af801601007387 */ /* 0x008fe40000100a00 */
[----:B------:R-:W-:Y:S02]  /*86980*/  STL.64 [R1+0xaf78], R20 ;  /* 0x00af781401007387 */ /* 0x000fe40000100a00 */
[----:B------:R-:W-:-:S02]  /*86990*/  IMAD.MOV.U32 R16, RZ, RZ, R0 ;  /* 0x000000ffff107224 */ /* 0x000fc400078e0000 */
[----:B------:R-:W-:Y:S01]  /*869a0*/  IMAD.MOV.U32 R17, RZ, RZ, R3 ;  /* 0x000000ffff117224 */ /* 0x000fe200078e0003 */
[----:B------:R-:W3:Y:S01]  /*869b0*/  LDL.LU R0, [R1+0xb014] ;  /* 0x00b0140001007983 */ /* 0x000ee20000300800 */
[----:B------:R-:W3:Y:S02]  /*869c0*/  LDL.LU R3, [R1+0xb010] ;  /* 0x00b0100001037983 */ /* 0x000ee40000300800 */
[----:B0-----:R-:W-:Y:S02]  /*869d0*/  IMAD.MOV.U32 R8, RZ, RZ, R29 ;  /* 0x000000ffff087224 */ /* 0x001fe400078e001d */
[----:B------:R-:W-:-:S05]  /*869e0*/  IMAD.MOV.U32 R9, RZ, RZ, R28 ;  /* 0x000000ffff097224 */ /* 0x000fca00078e001c */
[----:B------:R2:W-:Y:S02]  /*869f0*/  STL.64 [R1+0xafc8], R8 ;  /* 0x00afc80801007387 */ /* 0x0005e40000100a00 */
[----:B--2---:R-:W-:Y:S02]  /*86a00*/  IMAD.MOV.U32 R9, RZ, RZ, R18 ;  /* 0x000000ffff097224 */ /* 0x004fe400078e0012 */
[----:B----4-:R-:W-:-:S05]  /*86a10*/  IMAD.MOV.U32 R8, RZ, RZ, R19 ;  /* 0x000000ffff087224 */ /* 0x010fca00078e0013 */
[----:B------:R-:W-:Y:S01]  /*86a20*/  STL.64 [R1+0xafe0], R8 ;  /* 0x00afe00801007387 */ /* 0x000fe20000100a00 */
[----:B------:R0:W-:Y:S03]  /*86a30*/  STL.64 [R1+0xaf88], R16 ;  /* 0x00af881001007387 */ /* 0x0001e60000100a00 */
[----:B0-----:R-:W2:Y:S01]  /*86a40*/  LDL.64 R16, [R1+0x100] ;  /* 0x0001000001107983 */ /* 0x001ea20000100a00 */
[----:B---3--:R-:W-:Y:S02]  /*86a50*/  IMAD.MOV.U32 R8, RZ, RZ, R3 ;  /* 0x000000ffff087224 */ /* 0x008fe400078e0003 */
[----:B------:R-:W-:Y:S01]  /*86a60*/  IMAD.MOV.U32 R9, RZ, RZ, R0 ;  /* 0x000000ffff097224 */ /* 0x000fe200078e0000 */
[----:B--2---:R0:W-:Y:S04]  /*86a70*/  STL.64 [R1+0xafa8], R16 ;  /* 0x00afa81001007387 */ /* 0x0041e80000100a00 */
[----:B0-----:R-:W2:Y:S01]  /*86a80*/  LDL.LU R16, [R1+0x8c0] ;  /* 0x0008c00001107983 */ /* 0x001ea20000300800 */
[----:B------:R-:W2:Y:S02]  /*86a90*/  LDL.LU R17, [R1+0x8c4] ;  /* 0x0008c40001117983 */ /* 0x000ea40000300800 */
[----:B------:R-:W3:Y:S02]  /*86aa0*/  LDL.LU R18, [R1+0x8c8] ;  /* 0x0008c80001127983 */ /* 0x000ee40000300800 */
[----:B------:R-:W3:Y:S01]  /*86ab0*/  LDL.LU R19, [R1+0x8cc] ;  /* 0x0008cc0001137983 */ /* 0x000ee20000300800 */
[----:B------:R-:W-:Y:S04]  /*86ac0*/  STL.64 [R1+0xaff8], R8 ;  /* 0x00aff80801007387 */ /* 0x000fe80000100a00 */
[----:B---3--:R-:W-:Y:S01]  /*86ad0*/  STL.64 [R1+0xafc0], R18 ;  /* 0x00afc01201007387 */ /* 0x008fe20000100a00 */
[----:B--2---:R0:W-:Y:S03]  /*86ae0*/  STL.64 [R1+0xafb8], R16 ;  /* 0x00afb81001007387 */ /* 0x0041e60000100a00 */
[----:B0-----:R-:W2:Y:S01]  /*86af0*/  LDL.LU R16, [R1+0x8d0] ;  /* 0x0008d00001107983 */ /* 0x001ea20000300800 */
[----:B------:R-:W2:Y:S02]  /*86b00*/  LDL.LU R17, [R1+0x8d4] ;  /* 0x0008d40001117983 */ /* 0x000ea40000300800 */
[----:B------:R-:W3:Y:S02]  /*86b10*/  LDL.LU R18, [R1+0x8d8] ;  /* 0x0008d80001127983 */ /* 0x000ee40000300800 */
[----:B------:R-:W3:Y:S01]  /*86b20*/  LDL.LU R19, [R1+0x8dc] ;  /* 0x0008dc0001137983 */ /* 0x000ee20000300800 */
        /* <DEDUP_REMOVED lines=24> */
[----:B0-----:R-:W3:Y:S01]  /*86cb0*/  LDL.64 R24, [R1+0x20] ;  /* 0x0000200001187983 */ /* 0x001ee20000100a00 */
[----:B------:R-:W-:Y:S02]  /*86cc0*/  STL.64 [R1+0xaf10], R14 ;  /* 0x00af100e01007387 */ /* 0x000fe40000100a00 */
[----:B------:R0:W-:Y:S02]  /*86cd0*/  STL.64 [R1+0xaf08], R12 ;  /* 0x00af080c01007387 */ /* 0x0001e40000100a00 */
[----:B0-----:R-:W3:Y:S01]  /*86ce0*/  LDL.LU R12, [R1+0x7e0] ;  /* 0x0007e000010c7983 */ /* 0x001ee20000300800 */
[----:B------:R-:W3:Y:S02]  /*86cf0*/  LDL.LU R13, [R1+0x7e4] ;  /* 0x0007e400010d7983 */ /* 0x000ee40000300800 */
[----:B------:R-:W3:Y:S02]  /*86d00*/  LDL.LU R14, [R1+0x7e8] ;  /* 0x0007e800010e7983 */ /* 0x000ee40000300800 */
[----:B------:R-:W3:Y:S02]  /*86d10*/  LDL.LU R15, [R1+0x7ec] ;  /* 0x0007ec00010f7983 */ /* 0x000ee40000300800 */
[----:B----4-:R-:W-:-:S02]  /*86d20*/  IMAD.MOV.U32 R29, RZ, RZ, R8 ;  /* 0x000000ffff1d7224 */ /* 0x010fc400078e0008 */
[----:B------:R-:W-:Y:S01]  /*86d30*/  IMAD.MOV.U32 R28, RZ, RZ, R9 ;  /* 0x000000ffff1c7224 */ /* 0x000fe200078e0009 */
[C---:B--2---:R-:W-:Y:S01]  /*86d40*/  HMMA.16816.F32 R16, R4.reuse, R8, R16 ;  /* 0x000000080410723c */ /* 0x044fe20000001810 */
[----:B---3--:R-:W-:Y:S01]  /*86d50*/  STL.64 [R1+0xaf28], R14 ;  /* 0x00af280e01007387 */ /* 0x008fe20000100a00 */
        /* <DEDUP_REMOVED lines=33> */
[----:B------:R-:W3:Y:S11]  /*86f70*/  LDL.LU.64 R16, [R1+0xafa8] ;  /* 0x00afa80001107983 */ /* 0x000ef60000300a00 */
[----:B------:R-:W-:Y:S10]  /*86f80*/  @!UPT UIADD3 URZ, URZ, URZ, URZ ;  /* 0x0000003f3f3ff290 */ /* 0x000ff4000fffe03f */
[----:B------:R-:W-:Y:S01]  /*86f90*/  STL.64 [R1+0x8c0], R8 ;  /* 0x0008c00801007387 */ /* 0x000fe20000100a00 */
[----:B------:R0:W-:Y:S03]  /*86fa0*/  STL.64 [R1+0x8c8], R10 ;  /* 0x0008c80a01007387 */ /* 0x0001e60000100a00 */
[----:B0-----:R-:W3:Y:S01]  /*86fb0*/  LDL.LU.64 R10, [R1+0xafa0] ;  /* 0x00afa000010a7983 */ /* 0x001ee20000300a00 */
        /* <DEDUP_REMOVED lines=9> */
[----:B------:R-:W4:Y:S03]  /*87050*/  LDL.LU.64 R16, [R1+0xaf88] ;  /* 0x00af880001107983 */ /* 0x000f260000300a00 */
[----:B------:R-:W-:Y:S01]  /*87060*/  STL.64 [R1+0xaee0], R10 ;  /* 0x00aee00a01007387 */ /* 0x000fe20000100a00 */
[C---:B----4-:R-:W-:Y:S01]  /*87070*/  HMMA.16816.F32 R16, R4.reuse, R16, R20 ;  /* 0x000000100410723c */ /* 0x050fe20000001814 */
[----:B---3--:R0:W-:Y:S04]  /*87080*/  STL.64 [R1+0xaed8], R8 ;  /* 0x00aed80801007387 */ /* 0x0081e80000100a00 */
[----:B0-----:R-:W3:Y:S01]  /*87090*/  LDL.LU R8, [R1+0x7c0] ;  /* 0x0007c00001087983 */ /* 0x001ee20000300800 */
[----:B------:R-:W3:Y:S02]  /*870a0*/  LDL.LU R9, [R1+0x7c4] ;  /* 0x0007c40001097983 */ /* 0x000ee40000300800 */
[----:B------:R-:W3:Y:S02]  /*870b0*/  LDL.LU R10, [R1+0x7c8] ;  /* 0x0007c800010a7983 */ /* 0x000ee40000300800 */
[----:B------:R-:W3:Y:S01]  /*870c0*/  LDL.LU R11, [R1+0x7cc] ;  /* 0x0007cc00010b7983 */ /* 0x000ee20000300800 */
[----:B------:R-:W4:Y:S01]  /*870d0*/  LDL.LU.64 R22, [R1+0xaf80] ;  /* 0x00af800001167983 */ /* 0x000f220000300a00 */
[----:B------:R-:W4:Y:S11]  /*870e0*/  LDL.LU.64 R20, [R1+0xaf78] ;  /* 0x00af780001147983 */ /* 0x000f360000300a00 */
[----:B------:R0:W-:Y:S01]  /*870f0*/  STL.64 [R1+0x8a0], R16 ;  /* 0x0008a01001007387 */ /* 0x0001e20000100a00 */
[----:B------:R4:W-:Y:S03]  /*87100*/  STL.64 [R1+0x8a8], R18 ;  /* 0x0008a81201007387 */ /* 0x0009e60000100a00 */
[----:B0-----:R-:W4:Y:S02]  /*87110*/  LDL.LU.64 R16, [R1+0xaf70] ;  /* 0x00af700001107983 */ /* 0x001f240000300a00 */
[C---:B----4-:R-:W-:Y:S02]  /*87120*/  HMMA.16816.F32 R16, R4.reuse, R16, R20 ;  /* 0x000000100410723c */ /* 0x050fe40000001814 */
[----:B------:R-:W4:Y:S01]  /*87130*/  LDL.LU.64 R22, [R1+0xaf68] ;  /* 0x00af680001167983 */ /* 0x000f220000300a00 */
[----:B------:R-:W4:Y:S11]  /*87140*/  LDL.LU.64 R20, [R1+0xaf60] ;  /* 0x00af600001147983 */ /* 0x000f360000300a00 */
[----:B------:R-:W-:Y:S09]  /*87150*/  @!UPT UIADD3 URZ, URZ, URZ, URZ ;  /* 0x0000003f3f3ff290 */ /* 0x000ff2000fffe03f */
[----:B------:R0:W-:Y:S01]  /*87160*/  STL.64 [R1+0x890], R16 ;  /* 0x0008901001007387 */ /* 0x0001e20000100a00 */
[----:B------:R1:W-:Y:S03]  /*87170*/  STL.64 [R1+0x898], R18 ;  /* 0x0008981201007387 */ /* 0x0003e60000100a00 */
[----:B0-----:R-:W4:Y:S02]  /*87180*/  LDL.LU.64 R16, [R1+0xaf58] ;  /* 0x00af580001107983 */ /* 0x001f240000300a00 */
[----:B----4-:R-:W-:Y:S02]  /*87190*/  HMMA.16816.F32 R4, R4, R16, R20 ;  /* 0x000000100404723c */ /* 0x010fe40000001814 */
[----:B------:R-:W4:Y:S01]  /*871a0*/  LDL.LU.64 R22, [R1+0xaf50] ;  /* 0x00af500001167983 */ /* 0x000f220000300a00 */
[----:B------:R-:W4:Y:S02]  /*871b0*/  LDL.LU.64 R20, [R1+0xaf48] ;  /* 0x00af480001147983 */ /* 0x000f240000300a00 */
[----:B-1----:R-:W4:Y:S02]  /*871c0*/  LDL.LU.64 R18, [R1+0xaf40] ;  /* 0x00af400001127983 */ /* 0x002f240000300a00 */
[----:B------:R-:W4:Y:S11]  /*871d0*/  LDL.LU.64 R16, [R1+0xaf38] ;  /* 0x00af380001107983 */ /* 0x000f360000300a00 */
[----:B------:R-:W-:Y:S05]  /*871e0*/  @!UPT UIADD3 URZ, URZ, URZ, URZ ;  /* 0x0000003f3f3ff290 */ /* 0x000fea000fffe03f */
[----:B------:R0:W-:Y:S01]  /*871f0*/  STL.64 [R1+0xb0], R4 ;  /* 0x0000b00401007387 */ /* 0x0001e20000100a00 */
[----:B------:R1:W-:Y:S03]  /*87200*/  STL.64 [R1+0xb8], R6 ;  /* 0x0000b80601007387 */ /* 0x0003e60000100a00 */
[----:B0-----:R-:W2:Y:S01]  /*87210*/  LDL.LU R4, [R1+0x7b0] ;  /* 0x0007b00001047983 */ /* 0x001ea20000300800 */
[----:B------:R-:W2:Y:S02]  /*87220*/  LDL.LU R5, [R1+0x7b4] ;  /* 0x0007b40001057983 */ /* 0x000ea40000300800 */
[----:B-1----:R-:W2:Y:S02]  /*87230*/  LDL.LU R6, [R1+0x7b8] ;  /* 0x0007b80001067983 */ /* 0x002ea40000300800 */
[----:B------:R-:W2:Y:S01]  /*87240*/  LDL.LU R7, [R1+0x7bc] ;  /* 0x0007bc0001077983 */ /* 0x000ea20000300800 */
[C---:B----4-:R-:W-:Y:S11]  /*87250*/  HMMA.16816.F32 R20, R16.reuse, R24, R20 ;  /* 0x000000181014723c */ /* 0x050ff60000001814 */
        /* <DEDUP_REMOVED lines=22> */
[----:B------:R-:W4:Y:S02]  /*873c0*/  LDL.LU.64 R26, [R1+0xaf00] ;  /* 0x00af0000011a7983 */ /* 0x000f240000300a00 */
        /* <DEDUP_REMOVED lines=8> */
[----:B----4-:R-:W-:Y:S02]  /*87450*/  STL.64 [R1+0xadc8], R26 ;  /* 0x00adc81a01007387 */ /* 0x010fe40000100a00 */
[----:B------:R0:W-:Y:S02]  /*87460*/  STL.64 [R1+0xadc0], R24 ;  /* 0x00adc01801007387 */ /* 0x0001e40000100a00 */
[----:B0-----:R-:W4:Y:S01]  /*87470*/  LDL.64 R24, [R1+0x30] ;  /* 0x0000300001187983 */ /* 0x001f220000100a00 */
        /* <DEDUP_REMOVED lines=8> */
[----:B------:R0:W-:Y:S02]  /*87500*/  STL.64 [R1+0xadb0], R12 ;  /* 0x00adb00c01007387 */ /* 0x0001e40000100a00 */
[----:B0-----:R-:W4:Y:S01]  /*87510*/  LDL.LU R12, [R1+0x1210] ;  /* 0x00121000010c7983 */ /* 0x001f220000300800 */
[----:B------:R-:W4:Y:S02]  /*87520*/  LDL.LU R13, [R1+0x1214] ;  /* 0x00121400010d7983 */ /* 0x000f240000300800 */
[----:B------:R-:W4:Y:S02]  /*87530*/  LDL.LU R14, [R1+0x1218] ;  /* 0x00121800010e7983 */ /* 0x000f240000300800 */
[----:B------:R-:W4:Y:S01]  /*87540*/  LDL.LU R15, [R1+0x121c] ;  /* 0x00121c00010f7983 */ /* 0x000f220000300800 */
[C---:B---3--:R-:W-:Y:S01]  /*87550*/  HMMA.16816.F32 R4, R16.reuse, R8, R4 ;  /* 0x000000081004723c */ /* 0x048fe20000001804 */
        /* <DEDUP_REMOVED lines=8> */
[----:B0-----:R-:W2:Y:S04]  /*875e0*/  LDL.64 R4, [R1+0xd0] ;  /* 0x0000d00001047983 */ /* 0x001ea80000100a00 */
[----:B--2---:R4:W-:Y:S02]  /*875f0*/  STL.64 [R1+0xae48], R4 ;  /* 0x00ae480401007387 */ /* 0x0049e40000100a00 */
[----:B----4-:R-:W-:Y:S11]  /*87600*/  HMMA.16816.F32 R4, R16, R24, R12 ;  /* 0x000000181004723c */ /* 0x010ff6000000180c */
        /* <DEDUP_REMOVED lines=8> */
[----:B------:R-:W-:Y:S02]  /*87690*/  IMAD.MOV.U32 R3, RZ, RZ, R24 ;  /* 0x000000ffff037224 */ /* 0x000fe400078e0018 */
[----:B------:R-:W-:-:S02]  /*876a0*/  IMAD.MOV.U32 R0, RZ, RZ, R25 ;  /* 0x000000ffff007224 */ /* 0x000fc400078e0019 */
[----:B------:R-:W-:Y:S02]  /*876b0*/  IMAD.MOV.U32 R24, RZ, RZ, R23 ;  /* 0x000000ffff187224 */ /* 0x000fe400078e0017 */
[----:B------:R-:W-:Y:S01]  /*876c0*/  IMAD.MOV.U32 R25, RZ, RZ, R22 ;  /* 0x000000ffff197224 */ /* 0x000fe200078e0016 */
[----:B---3--:R-:W-:Y:S01]  /*876d0*/  STL.64 [R1+0xadd8], R14 ;  /* 0x00add80e01007387 */ /* 0x008fe20000100a00 */
[----:B--2---:R-:W-:Y:S03]  /*876e0*/  STL.64 [R1+0xadd0], R12 ;  /* 0x00add00c01007387 */ /* 0x004fe60000100a00 */
        /* <DEDUP_REMOVED lines=9> */
[----:B------:R-:W-:Y:S01]  /*87780*/  STL.64 [R1+0xae20], R24 ;  /* 0x00ae201801007387 */ /* 0x000fe20000100a00 */
        /* <DEDUP_REMOVED lines=14> */
[----:B--2---:R-:W-:Y:S01]  /*87870*/  STL.64 [R1+0xae58], R6 ;  /* 0x00ae580601007387 */ /* 0x004fe20000100a00 */
[----:B------:R0:W-:Y:S02]  /*87880*/  STL.64 [R1+0xae50], R4 ;  /* 0x00ae500401007387 */ /* 0x0001e40000100a00 */
[----:B------:R-:W2:Y:S02]  /*87890*/  LDL.LU R8, [R1+0xf70] ;  /* 0x000f700001087983 */ /* 0x000ea40000300800 */
[----:B------:R-:W2:Y:S02]  /*878a0*/  LDL.LU R9, [R1+0xf74] ;  /* 0x000f740001097983 */ /* 0x000ea40000300800 */
[----:B0-----:R-:W-:-:S02]  /*878b0*/  IMAD.MOV.U32 R5, RZ, RZ, R10 ;  /* 0x000000ffff057224 */ /* 0x001fc400078e000a */
[----:B------:R-:W-:Y:S01]  /*878c0*/  IMAD.MOV.U32 R4, RZ, RZ, R11 ;  /* 0x000000ffff047224 */ /* 0x000fe200078e000b */
[----:B------:R-:W2:Y:S01]  /*878d0*/  LDL.LU R10, [R1+0xf78] ;  /* 0x000f7800010a7983 */ /* 0x000ea20000300800 */
[----:B------:R-:W2:Y:S03]  /*878e0*/  LDL.LU R11, [R1+0xf7c] ;  /* 0x000f7c00010b7983 */ /* 0x000ea60000300800 */
[----:B--2---:R-:W-:Y:S01]  /*878f0*/  STL.64 [R1+0xaeb0], R10 ;  /* 0x00aeb00a01007387 */ /* 0x004fe20000100a00 */
[----:B------:R0:W-:Y:S03]  /*87900*/  STL.64 [R1+0xaea8], R8 ;  /* 0x00aea80801007387 */ /* 0x0001e60000100a00 */
[----:B0-----:R-:W2:Y:S04]  /*87910*/  LDL R8, [R1+0x140] ;  /* 0x0001400001087983 */ /* 0x001ea80000100800 */
[----:B------:R-:W2:Y:S04]  /*87920*/  LDL R9, [R1+0x144] ;  /* 0x0001440001097983 */ /* 0x000ea80000100800 */
[----:B--2---:R-:W-:Y:S01]  /*87930*/  STL.64 [R1+0xaec0], R8 ;  /* 0x00aec00801007387 */ /* 0x004fe20000100a00 */
[----:B------:R0:W-:Y:S03]  /*87940*/  STL.64 [R1+0xae68], R4 ;  /* 0x00ae680401007387 */ /* 0x0001e60000100a00 */
[----:B0-----:R-:W2:Y:S04]  /*87950*/  LDL.64 R4, [R1+0x110] ;  /* 0x0001100001047983 */ /* 0x001ea80000100a00 */
[----:B--2---:R0:W-:Y:S04]  /*87960*/  STL.64 [R1+0xae80], R4 ;  /* 0x00ae800401007387 */ /* 0x0041e80000100a00 */
[----:B0-----:R-:W2:Y:S04]  /*87970*/  LDL.64 R4, [R1+0x120] ;  /* 0x0001200001047983 */ /* 0x001ea80000100a00 */
[----:B--2---:R0:W-:Y:S04]  /*87980*/  STL.64 [R1+0xae98], R4 ;  /* 0x00ae980401007387 */ /* 0x0041e80000100a00 */
        /* <DEDUP_REMOVED lines=13> */
[----:B------:R0:W-:Y:S03]  /*87a60*/  STL.64 [R1+0xae38], R20 ;  /* 0x00ae381401007387 */ /* 0x0001e60000100a00 */
[----:B0-----:R-:W4:Y:S04]  /*87a70*/  LDL.64 R20, [R1+0xf0] ;  /* 0x0000f00001147983 */ /* 0x001f280000100a00 */
        /* <DEDUP_REMOVED lines=9> */
[----:B------:R-:W4:Y:S02]  /*87b10*/  LDL.LU R22, [R1+0xf58] ;  /* 0x000f580001167983 */ /* 0x000f240000300800 */
        /* <DEDUP_REMOVED lines=16> */
[C---:B------:R-:W-:Y:S01]  /*87c20*/  HMMA.16816.F32 R8, R16.reuse, R8, R4 ;  /* 0x000000081008723c */ /* 0x040fe20000001804 */
[----:B--2---:R-:W-:Y:S01]  /*87c30*/  STL.64 [R1+0xae08], R14 ;  /* 0x00ae080e01007387 */ /* 0x004fe20000100a00 */
[----:B---3--:R0:W-:Y:S03]  /*87c40*/  STL.64 [R1+0xae00], R12 ;  /* 0x00ae000c01007387 */ /* 0x0081e60000100a00 */
[----:B0-----:R-:W2:Y:S01]  /*87c50*/  LDL.LU R12, [R1+0x720] ;  /* 0x00072000010c7983 */ /* 0x001ea20000300800 */
[----:B------:R-:W2:Y:S02]  /*87c60*/  LDL.LU R13, [R1+0x724] ;  /* 0x00072400010d7983 */ /* 0x000ea40000300800 */
[----:B------:R-:W2:Y:S02]  /*87c70*/  LDL.LU R14, [R1+0x728] ;  /* 0x00072800010e7983 */ /* 0x000ea40000300800 */
[----:B------:R-:W2:Y:S01]  /*87c80*/  LDL.LU R15, [R1+0x72c] ;  /* 0x00072c00010f7983 */ /* 0x000ea20000300800 */
[----:B------:R-:W-:Y:S01]  /*87c90*/  STL [R1+0xada8], R0 ;  /* 0x00ada80001007387 */ /* 0x000fe20000100800 */
[----:B------:R-:W-:Y:S02]  /*87ca0*/  STL [R1+0xada4], R3 ;  /* 0x00ada40301007387 */ /* 0x000fe40000100800 */
[----:B------:R-:W3:Y:S02]  /*87cb0*/  LDL.LU.64 R6, [R1+0xaed0] ;  /* 0x00aed00001067983 */ /* 0x000ee40000300a00 */
[----:B------:R-:W3:Y:S07]  /*87cc0*/  LDL.LU.64 R4, [R1+0xaec8] ;  /* 0x00aec80001047983 */ /* 0x000eee0000300a00 */
        /* <DEDUP_REMOVED lines=53> */
[----:B------:R-:W4:Y:S01]  /*88020*/  LDL.LU.64 R22, [R1+0xae40] ;  /* 0x00ae400001167983 */ /* 0x000f220000300a00 */
        /* <DEDUP_REMOVED lines=55> */
[----:B0-----:R-:W3:Y:S01]  /*883a0*/  LDL.LU R24, [R1+0x6e0] ;  /* 0x0006e00001187983 */ /* 0x001ee20000300800 */
[----:B------:R-:W3:Y:S02]  /*883b0*/  LDL.LU R25, [R1+0x6e4] ;  /* 0x0006e40001197983 */ /* 0x000ee40000300800 */
[----:B------:R-:W3:Y:S02]  /*883c0*/  LDL.LU R26, [R1+0x6e8] ;  /* 0x0006e800011a7983 */ /* 0x000ee40000300800 */
[----:B------:R-:W3:Y:S02]  /*883d0*/  LDL.LU R27, [R1+0x6ec] ;  /* 0x0006ec00011b7983 */ /* 0x000ee40000300800 */
[C---:B---3--:R-:W-:Y:S01]  /*883e0*/  HMMA.16816.F32 R24, R20.reuse, R12, R24 ;  /* 0x0000000c1418723c */ /* 0x048fe20000001818 */
[----:B----4-:R-:W-:Y:S01]  /*883f0*/  STL.64 [R1+0xac68], R14 ;  /* 0x00ac680e01007387 */ /* 0x010fe20000100a00 */
[----:B------:R-:W-:Y:S11]  /*88400*/  STL.64 [R1+0xac60], R12 ;  /* 0x00ac600c01007387 */ /* 0x000ff60000100a00 */
[----:B------:R-:W-:Y:S10]  /*88410*/  @!UPT UIADD3 URZ, URZ, URZ, URZ ;  /* 0x0000003f3f3ff290 */ /* 0x000ff4000fffe03f */
[----:B------:R0:W-:Y:S01]  /*88420*/  STL.64 [R1+0x6e0], R24 ;  /* 0x0006e01801007387 */ /* 0x0001e20000100a00 */
[----:B------:R-:W-:Y:S02]  /*88430*/  STL.64 [R1+0x6e8], R26 ;  /* 0x0006e81a01007387 */ /* 0x000fe40000100a00 */
[----:B------:R-:W-:Y:S01]  /*88440*/  STL.64 [R1+0xad80], R8 ;  /* 0x00ad800801007387 */ /* 0x000fe20000100a00 */
[----:B0-----:R-:W2:Y:S01]  /*88450*/  LDL.64 R24, [R1] ;  /* 0x0000000001187983 */ /* 0x001ea20000100a00 */
[----:B------:R-:W-:Y:S11]  /*88460*/  HMMA.16816.F32 R12, R20, R8, R16 ;  /* 0x00000008140c723c */ /* 0x000ff60000001810 */
[----:B------:R-:W-:Y:S11]  /*88470*/  @!UPT UIADD3 URZ, URZ, URZ, URZ ;  /* 0x0000003f3f3ff290 */ /* 0x000ff6000fffe03f */
[----:B------:R-:W-:Y:S01]  /*88480*/  @!UPT UIADD3 URZ, URZ, URZ, URZ ;  /* 0x0000003f3f3ff290 */ /* 0x000fe2000fffe03f */
[----:B------:R0:W-:Y:S01]  /*88490*/  STL.64 [R1+0x6d0], R12 ;  /* 0x0006d00c01007387 */ /* 0x0001e20000100a00 */
[----:B------:R1:W-:Y:S03]  /*884a0*/  STL.64 [R1+0x6d8], R14 ;  /* 0x0006d80e01007387 */ /* 0x0003e60000100a00 */
[----:B--2---:R2:W-:Y:S01]  /*884b0*/  STL.64 [R1+0xac90], R24 ;  /* 0x00ac901801007387 */ /* 0x0045e20000100a00 */
[----:B0-----:R-:W3:Y:S02]  /*884c0*/  LDL.LU R12, [R1+0x610] ;  /* 0x00061000010c7983 */ /* 0x001ee40000300800 */
[----:B------:R-:W3:Y:S02]  /*884d0*/  LDL.LU R13, [R1+0x614] ;  /* 0x00061400010d7983 */ /* 0x000ee40000300800 */
[----:B-1----:R-:W4:Y:S01]  /*884e0*/  LDL.LU R14, [R1+0x618] ;  /* 0x00061800010e7983 */ /* 0x002f220000300800 */
[----:B------:R-:W4:Y:S01]  /*884f0*/  LDL.LU R15, [R1+0x61c] ;  /* 0x00061c00010f7983 */ /* 0x000f220000300800 */
[----:B--2---:R-:W-:-:S02]  /*88500*/  IMAD.MOV.U32 R24, RZ, RZ, R5 ;  /* 0x000000ffff187224 */ /* 0x004fc400078e0005 */
[----:B------:R-:W-:Y:S02]  /*88510*/  IMAD.MOV.U32 R25, RZ, RZ, R4 ;  /* 0x000000ffff197224 */ /* 0x000fe400078e0004 */
[----:B------:R-:W-:-:S03]  /*88520*/  IMAD.MOV.U32 R4, RZ, RZ, R11 ;  /* 0x000000ffff047224 */ /* 0x000fc600078e000b */
[----:B------:R-:W-:Y:S01]  /*88530*/  STL.64 [R1+0xaca8], R24 ;  /* 0x00aca81801007387 */ /* 0x000fe20000100a00 */
[----:B------:R-:W-:-:S03]  /*88540*/  IMAD.MOV.U32 R5, RZ, RZ, R0 ;  /* 0x000000ffff057224 */ /* 0x000fc600078e0000 */
[----:B----4-:R-:W-:Y:S01]  /*88550*/  STL.64 [R1+0xac88], R14 ;  /* 0x00ac880e01007387 */ /* 0x010fe20000100a00 */
[----:B---3--:R0:W-:Y:S03]  /*88560*/  STL.64 [R1+0xac80], R12 ;  /* 0x00ac800c01007387 */ /* 0x0081e60000100a00 */
[----:B0-----:R-:W2:Y:S01]  /*88570*/  LDL.LU R12, [R1+0x620] ;  /* 0x00062000010c7983 */ /* 0x001ea20000300800 */
[----:B------:R-:W2:Y:S02]  /*88580*/  LDL.LU R13, [R1+0x624] ;  /* 0x00062400010d7983 */ /* 0x000ea40000300800 */
[----:B------:R-:W3:Y:S02]  /*88590*/  LDL.LU R14, [R1+0x628] ;  /* 0x00062800010e7983 */ /* 0x000ee40000300800 */
[----:B------:R-:W3:Y:S01]  /*885a0*/  LDL.LU R15, [R1+0x62c] ;  /* 0x00062c00010f7983 */ /* 0x000ee20000300800 */
[----:B------:R-:W4:Y:S01]  /*885b0*/  LDL.LU R11, [R1+0xadac] ;  /* 0x00adac00010b7983 */ /* 0x000f220000300800 */
[----:B------:R-:W2:Y:S02]  /*885c0*/  LDL.LU R0, [R1+0xada8] ;  /* 0x00ada80001007983 */ /* 0x000ea40000300800 */
[----:B------:R-:W-:Y:S02]  /*885d0*/  STL.64 [R1+0xacf0], R4 ;  /* 0x00acf00401007387 */ /* 0x000fe40000100a00 */
[----:B------:R-:W2:Y:S02]  /*885e0*/  LDL.64 R24, [R1+0x20] ;  /* 0x0000200001187983 */ /* 0x000ea40000100a00 */
[----:B--2---:R0:W-:Y:S04]  /*885f0*/  STL.64 [R1+0xacd0], R24 ;  /* 0x00acd01801007387 */ /* 0x0041e80000100a00 */
[----:B0-----:R-:W2:Y:S01]  /*88600*/  LDL.LU R24, [R1+0x6c0] ;  /* 0x0006c00001187983 */ /* 0x001ea20000300800 */
[----:B------:R-:W2:Y:S02]  /*88610*/  LDL.LU R25, [R1+0x6c4] ;  /* 0x0006c40001197983 */ /* 0x000ea40000300800 */
[----:B------:R-:W2:Y:S02]  /*88620*/  LDL.LU R26, [R1+0x6c8] ;  /* 0x0006c800011a7983 */ /* 0x000ea40000300800 */
[----:B------:R-:W2:Y:S02]  /*88630*/  LDL.LU R27, [R1+0x6cc] ;  /* 0x0006cc00011b7983 */ /* 0x000ea40000300800 */
[----:B------:R-:W-:-:S02]  /*88640*/  IMAD.MOV.U32 R4, RZ, RZ, R7 ;  /* 0x000000ffff047224 */ /* 0x000fc400078e0007 */
[----:B------:R-:W-:-:S05]  /*88650*/  IMAD.MOV.U32 R5, RZ, RZ, R6 ;  /* 0x000000ffff057224 */ /* 0x000fca00078e0006 */
[----:B------:R-:W-:Y:S04]  /*88660*/  STL.64 [R1+0xad08], R4 ;  /* 0x00ad080401007387 */ /* 0x000fe80000100a00 */
[----:B--2---:R-:W-:Y:S01]  /*88670*/  STL.64 [R1+0xace8], R26 ;  /* 0x00ace81a01007387 */ /* 0x004fe20000100a00 */
[----:B------:R0:W-:Y:S03]  /*88680*/  STL.64 [R1+0xace0], R24 ;  /* 0x00ace01801007387 */ /* 0x0001e60000100a00 */
[----:B0-----:R-:W2:Y:S01]  /*88690*/  LDL.LU R24, [R1+0xe00] ;  /* 0x000e000001187983 */ /* 0x001ea20000300800 */
[----:B------:R-:W2:Y:S02]  /*886a0*/  LDL.LU R25, [R1+0xe04] ;  /* 0x000e040001197983 */ /* 0x000ea40000300800 */
[----:B------:R-:W2:Y:S02]  /*886b0*/  LDL.LU R26, [R1+0xe08] ;  /* 0x000e0800011a7983 */ /* 0x000ea40000300800 */
[----:B------:R-:W2:Y:S01]  /*886c0*/  LDL.LU R27, [R1+0xe0c] ;  /* 0x000e0c00011b7983 */ /* 0x000ea20000300800 */
        /* <DEDUP_REMOVED lines=9> */
[----:B------:R-:W2:Y:S03]  /*88760*/  LDL.LU R2, [R1+0xada0] ;  /* 0x00ada00001027983 */ /* 0x000ea60000300800 */
[----:B------:R-:W-:Y:S01]  /*88770*/  STL.64 [R1+0xad30], R4 ;  /* 0x00ad300401007387 */ /* 0x000fe20000100a00 */
[----:B------:R-:W-:Y:S02]  /*88780*/  STL.64 [R1+0xad00], R26 ;  /* 0x00ad001a01007387 */ /* 0x000fe40000100a00 */
[----:B------:R0:W-:Y:S02]  /*88790*/  STL.64 [R1+0xacf8], R24 ;  /* 0x00acf81801007387 */ /* 0x0001e40000100a00 */
[----:B0-----:R-:W3:Y:S01]  /*887a0*/  LDL.LU R24, [R1+0xe10] ;  /* 0x000e100001187983 */ /* 0x001ee20000300800 */
[----:B------:R-:W3:Y:S02]  /*887b0*/  LDL.LU R25, [R1+0xe14] ;  /* 0x000e140001197983 */ /* 0x000ee40000300800 */
[----:B------:R-:W3:Y:S02]  /*887c0*/  LDL.LU R26, [R1+0xe18] ;  /* 0x000e1800011a7983 */ /* 0x000ee40000300800 */
[----:B------:R-:W3:Y:S02]  /*887d0*/  LDL.LU R27, [R1+0xe1c] ;  /* 0x000e1c00011b7983 */ /* 0x000ee40000300800 */
[----:B------:R-:W-:-:S02]  /*887e0*/  IMAD.MOV.U32 R4, RZ, RZ, R29 ;  /* 0x000000ffff047224 */ /* 0x000fc400078e001d */
[----:B------:R-:W-:-:S05]  /*887f0*/  IMAD.MOV.U32 R5, RZ, RZ, R28 ;  /* 0x000000ffff057224 */ /* 0x000fca00078e001c */
[----:B------:R4:W-:Y:S02]  /*88800*/  STL.64 [R1+0xad48], R4 ;  /* 0x00ad480401007387 */ /* 0x0009e40000100a00 */
[----:B----4-:R-:W-:Y:S02]  /*88810*/  IMAD.MOV.U32 R4, RZ, RZ, R11 ;  /* 0x000000ffff047224 */ /* 0x010fe400078e000b */
[----:B------:R-:W-:-:S05]  /*88820*/  IMAD.MOV.U32 R5, RZ, RZ, R10 ;  /* 0x000000ffff057224 */ /* 0x000fca00078e000a */
[----:B------:R-:W-:Y:S04]  /*88830*/  STL.64 [R1+0xad60], R4 ;  /* 0x00ad600401007387 */ /* 0x000fe80000100a00 */
[----:B--2---:R-:W0:Y:S04]  /*88840*/  LDSM.16.MT88.4 R16, [R2+0x8180] ;  /* 0x008180000210783b */ /* 0x004e280000004200 */
[----:B---3--:R-:W-:Y:S01]  /*88850*/  STL.64 [R1+0xad28], R26 ;  /* 0x00ad281a01007387 */ /* 0x008fe20000100a00 */
[----:B------:R1:W-:Y:S03]  /*88860*/  STL.64 [R1+0xad20], R24 ;  /* 0x00ad201801007387 */ /* 0x0003e60000100a00 */
[----:B-1----:R-:W2:Y:S01]  /*88870*/  LDL.LU R24, [R1+0xe30] ;  /* 0x000e300001187983 */ /* 0x002ea20000300800 */
[----:B------:R-:W2:Y:S02]  /*88880*/  LDL.LU R25, [R1+0xe34] ;  /* 0x000e340001197983 */ /* 0x000ea40000300800 */
[----:B------:R-:W3:Y:S02]  /*88890*/  LDL.LU R26, [R1+0xe38] ;  /* 0x000e3800011a7983 */ /* 0x000ee40000300800 */
[----:B------:R-:W3:Y:S01]  /*888a0*/  LDL.LU R27, [R1+0xe3c] ;  /* 0x000e3c00011b7983 */ /* 0x000ee20000300800 */
[----:B------:R-:W4:Y:S01]  /*888b0*/  LDL.LU R8, [R1+0xe70] ;  /* 0x000e700001087983 */ /* 0x000f220000300800 */
[----:B------:R-:W4:Y:S02]  /*888c0*/  LDL.LU R9, [R1+0xe74] ;  /* 0x000e740001097983 */ /* 0x000f240000300800 */
[----:B------:R-:W2:Y:S02]  /*888d0*/  LDL.LU R10, [R1+0xe78] ;  /* 0x000e7800010a7983 */ /* 0x000ea40000300800 */
[----:B------:R-:W2:Y:S02]  /*888e0*/  LDL.LU R11, [R1+0xe7c] ;  /* 0x000e7c00010b7983 */ /* 0x000ea40000300800 */
[----:B--2---:R-:W-:Y:S01]  /*888f0*/  STL.64 [R1+0xad90], R10 ;  /* 0x00ad900a01007387 */ /* 0x004fe20000100a00 */
[----:B----4-:R-:W-:Y:S02]  /*88900*/  STL.64 [R1+0xad88], R8 ;  /* 0x00ad880801007387 */ /* 0x010fe40000100a00 */
[----:B------:R-:W2:Y:S02]  /*88910*/  LDL.64 R4, [R1+0x140] ;  /* 0x0001400001047983 */ /* 0x000ea40000100a00 */
[----:B--2---:R1:W-:Y:S04]  /*88920*/  STL.64 [R1+0xad78], R4 ;  /* 0x00ad780401007387 */ /* 0x0043e80000100a00 */
[----:B-1----:R-:W2:Y:S04]  /*88930*/  LDL.64 R4, [R1+0x150] ;  /* 0x0001500001047983 */ /* 0x002ea80000100a00 */
[----:B--2---:R1:W-:Y:S04]  /*88940*/  STL.64 [R1+0xad98], R4 ;  /* 0x00ad980401007387 */ /* 0x0043e80000100a00 */
[----:B-1----:R-:W2:Y:S01]  /*88950*/  LDL.LU R4, [R1+0x11f0] ;  /* 0x0011f00001047983 */ /* 0x002ea20000300800 */
[----:B------:R-:W2:Y:S02]  /*88960*/  LDL.LU R5, [R1+0x11f4] ;  /* 0x0011f40001057983 */ /* 0x000ea40000300800 */
[----:B------:R-:W2:Y:S02]  /*88970*/  LDL.LU R6, [R1+0x11f8] ;  /* 0x0011f80001067983 */ /* 0x000ea40000300800 */
[----:B------:R-:W2:Y:S01]  /*88980*/  LDL.LU R7, [R1+0x11fc] ;  /* 0x0011fc0001077983 */ /* 0x000ea20000300800 */
[----:B---3--:R-:W-:Y:S01]  /*88990*/  STL.64 [R1+0xad40], R26 ;  /* 0x00ad401a01007387 */ /* 0x008fe20000100a00 */
        /* <DEDUP_REMOVED lines=11> */
[----:B------:R-:W-:-:S02]  /*88a50*/  IMAD.MOV.U32 R8, RZ, RZ, R3 ;  /* 0x000000ffff087224 */ /* 0x000fc400078e0003 */
[----:B------:R-:W-:Y:S01]  /*88a60*/  IMAD.MOV.U32 R9, RZ, RZ, R0 ;  /* 0x000000ffff097224 */ /* 0x000fe200078e0000 */
[----:B----4-:R-:W-:Y:S01]  /*88a70*/  STL.64 [R1+0xad70], R26 ;  /* 0x00ad701a01007387 */ /* 0x010fe20000100a00 */
[----:B---3--:R1:W-:Y:S03]  /*88a80*/  STL.64 [R1+0xad68], R24 ;  /* 0x00ad681801007387 */ /* 0x0083e60000100a00 */
[----:B-1----:R-:W3:Y:S01]  /*88a90*/  LDL.LU R24, [R1+0xe60] ;  /* 0x000e600001187983 */ /* 0x002ee20000300800 */
[----:B------:R-:W3:Y:S02]  /*88aa0*/  LDL.LU R25, [R1+0xe64] ;  /* 0x000e640001197983 */ /* 0x000ee40000300800 */
[----:B------:R-:W3:Y:S02]  /*88ab0*/  LDL.LU R26, [R1+0xe68] ;  /* 0x000e6800011a7983 */ /* 0x000ee40000300800 */
[----:B------:R-:W3:Y:S01]  /*88ac0*/  LDL.LU R27, [R1+0xe6c] ;  /* 0x000e6c00011b7983 */ /* 0x000ee20000300800 */
[----:B------:R-:W-:Y:S01]  /*88ad0*/  STL.64 [R1+0xaca0], R14 ;  /* 0x00aca00e01007387 */ /* 0x000fe20000100a00 */
[----:B------:R1:W-:Y:S03]  /*88ae0*/  STL.64 [R1+0xac98], R12 ;  /* 0x00ac980c01007387 */ /* 0x0003e60000100a00 */
[----:B-1----:R-:W4:Y:S01]  /*88af0*/  LDL.LU R12, [R1+0x630] ;  /* 0x00063000010c7983 */ /* 0x002f220000300800 */
[----:B------:R-:W4:Y:S02]  /*88b00*/  LDL.LU R13, [R1+0x634] ;  /* 0x00063400010d7983 */ /* 0x000f240000300800 */
[----:B------:R-:W3:Y:S02]  /*88b10*/  LDL.LU R14, [R1+0x638] ;  /* 0x00063800010e7983 */ /* 0x000ee40000300800 */
[----:B------:R-:W3:Y:S01]  /*88b20*/  LDL.LU R15, [R1+0x63c] ;  /* 0x00063c00010f7983 */ /* 0x000ee20000300800 */
[C---:B--2---:R-:W-:Y:S01]  /*88b30*/  HMMA.16816.F32 R8, R20.reuse, R8, R4 ;  /* 0x000000081408723c */ /* 0x044fe20000001804 */
[----:B---3--:R-:W-:Y:S01]  /*88b40*/  STL.64 [R1+0xacb8], R14 ;  /* 0x00acb80e01007387 */ /* 0x008fe20000100a00 */
[----:B----4-:R1:W-:Y:S03]  /*88b50*/  STL.64 [R1+0xacb0], R12 ;  /* 0x00acb00c01007387 */ /* 0x0103e60000100a00 */
[----:B-1----:R-:W2:Y:S01]  /*88b60*/  LDL.LU R12, [R1+0x640] ;  /* 0x00064000010c7983 */ /* 0x002ea20000300800 */
[----:B------:R-:W2:Y:S02]  /*88b70*/  LDL.LU R13, [R1+0x644] ;  /* 0x00064400010d7983 */ /* 0x000ea40000300800 */
[----:B------:R-:W2:Y:S02]  /*88b80*/  LDL.LU R14, [R1+0x648] ;  /* 0x00064800010e7983 */ /* 0x000ea40000300800 */
[----:B------:R-:W2:Y:S01]  /*88b90*/  LDL.LU R15, [R1+0x64c] ;  /* 0x00064c00010f7983 */ /* 0x000ea20000300800 */
[----:B0-----:R-:W-:Y:S01]  /*88ba0*/  STL.64 [R1+0xaba0], R18 ;  /* 0x00aba01201007387 */ /* 0x001fe20000100a00 */
[----:B------:R0:W-:Y:S03]  /*88bb0*/  STL.64 [R1+0xab98], R16 ;  /* 0x00ab981001007387 */ /* 0x0001e60000100a00 */
[----:B0-----:R-:W3:Y:S01]  /*88bc0*/  LDL.64 R16, [R1+0x100] ;  /* 0x0001000001107983 */ /* 0x001ee20000100a00 */
[----:B------:R-:W4:Y:S07]  /*88bd0*/  LDL.LU.64 R4, [R1+0xad98] ;  /* 0x00ad980001047983 */ /* 0x000f2e0000300a00 */
[----:B------:R-:W-:Y:S02]  /*88be0*/  STL.64 [R1+0xe80], R8 ;  /* 0x000e800801007387 */ /* 0x000fe40000100a00 */
[----:B------:R0:W-:Y:S02]  /*88bf0*/  STL.64 [R1+0xe88], R10 ;  /* 0x000e880a01007387 */ /* 0x0001e40000100a00 */
[----:B0-----:R-:W4:Y:S01]  /*88c00*/  LDL.LU.64 R10, [R1+0xad90] ;  /* 0x00ad9000010a7983 */ /* 0x001f220000300a00 */
[----:B------:R-:W4:Y:S02]  /*88c10*/  LDL.LU.64 R8, [R1+0xad88] ;  /* 0x00ad880001087983 */ /* 0x000f240000300a00 */
[C---:B----4-:R-:W-:Y:S11]  /*88c20*/  HMMA.16816.F32 R8, R20.reuse, R4, R8 ;  /* 0x000000041408723c */ /* 0x050ff60000001808 */
[----:B------:R-:W-:Y:S11]  /*88c30*/  @!UPT UIADD3 URZ, URZ, URZ, URZ ;  /* 0x0000003f3f3ff290 */ /* 0x000ff6000fffe03f */
[----:B------:R-:W-:Y:S01]  /*88c40*/  @!UPT UIADD3 URZ, URZ, URZ, URZ ;  /* 0x0000003f3f3ff290 */ /* 0x000fe2000fffe03f */
[----:B------:R0:W-:Y:S01]  /*88c50*/  STL.64 [R1+0xe70], R8 ;  /* 0x000e700801007387 */ /* 0x0001e20000100a00 */
[----:B------:R1:W-:Y:S03]  /*88c60*/  STL.64 [R1+0xe78], R10 ;  /* 0x000e780a01007387 */ /* 0x0003e60000100a00 */
[----:B0-----:R-:W4:Y:S01]  /*88c70*/  LDL.LU.64 R8, [R1+0xad80] ;  /* 0x00ad800001087983 */ /* 0x001f220000300a00 */
[----:B-1----:R-:W-:Y:S02]  /*88c80*/  IMAD.MOV.U32 R11, RZ, RZ, R4 ;  /* 0x000000ffff0b7224 */ /* 0x002fe400078e0004 */
[----:B------:R-:W-:Y:S02]  /*88c90*/  IMAD.MOV.U32 R10, RZ, RZ, R5 ;  /* 0x000000ffff0a7224 */ /* 0x000fe400078e0005 */
        /* <DEDUP_REMOVED lines=37> */
[----:B0-----:R-:W2:Y:S01]  /*88ef0*/  LDL.LU.64 R4, [R1+0xad08] ;  /* 0x00ad080001047983 */ /* 0x001ea20000300a00 */
        /* <DEDUP_REMOVED lines=16> */
[----:B------:R-:W2:Y:S01]  /*89000*/  LDL.LU.64 R24, [R1+0xacd0] ;  /* 0x00acd00001187983 */ /* 0x000ea20000300a00 */
[----:B------:R-:W-:Y:S02]  /*89010*/  IMAD.MOV.U32 R3, RZ, RZ, R4 ;  /* 0x000000ffff037224 */ /* 0x000fe400078e0004 */
[----:B------:R-:W-:Y:S11]  /*89020*/  IMAD.MOV.U32 R0, RZ, RZ, R5 ;  /* 0x000000ffff007224 */ /* 0x000ff600078e0005 */
[----:B------:R-:W-:Y:S07]  /*89030*/  @!UPT UIADD3 URZ, URZ, URZ, URZ ;  /* 0x0000003f3f3ff290 */ /* 0x000fee000fffe03f */
[----:B------:R0:W-:Y:S01]  /*89040*/  STL.64 [R1+0x6c0], R20 ;  /* 0x0006c01401007387 */ /* 0x0001e20000100a00 */
[----:B------:R3:W-:Y:S02]  /*89050*/  STL.64 [R1+0x6c8], R22 ;  /* 0x0006c81601007387 */ /* 0x0007e40000100a00 */
[----:B-1----:R-:W2:Y:S02]  /*89060*/  LDL.LU.64 R6, [R1+0xacc8] ;  /* 0x00acc80001067983 */ /* 0x002ea40000300a00 */
[----:B------:R-:W2:Y:S01]  /*89070*/  LDL.LU.64 R4, [R1+0xacc0] ;  /* 0x00acc00001047983 */ /* 0x000ea20000300a00 */
[----:B0-----:R-:W4:Y:S01]  /*89080*/  LDL.LU R20, [R1+0x600] ;  /* 0x0006000001147983 */ /* 0x001f220000300800 */
[----:B------:R-:W4:Y:S02]  /*89090*/  LDL.LU R21, [R1+0x604] ;  /* 0x0006040001157983 */ /* 0x000f240000300800 */
[----:B---3--:R-:W4:Y:S02]  /*890a0*/  LDL.LU R22, [R1+0x608] ;  /* 0x0006080001167983 */ /* 0x008f240000300800 */
[----:B------:R-:W4:Y:S01]  /*890b0*/  LDL.LU R23, [R1+0x60c] ;  /* 0x00060c0001177983 */ /* 0x000f220000300800 */
        /* <DEDUP_REMOVED lines=24> */
[----:B------:R-:W2:Y:S02]  /*89240*/  LDL.LU.64 R24, [R1+0xac70] ;  /* 0x00ac700001187983 */ /* 0x000ea40000300a00 */
[C---:B--2---:R-:W-:Y:S11]  /*89250*/  HMMA.16816.F32 R12, R4.reuse, R24, R12 ;  /* 0x00000018040c723c */ /* 0x044ff6000000180c */
[----:B------:R-:W-:Y:S11]  /*89260*/  @!UPT UIADD3 URZ, URZ, URZ, URZ ;  /* 0x0000003f3f3ff290 */ /* 0x000ff6000fffe03f */
[----:B------:R-:W-:Y:S01]  /*89270*/  @!UPT UIADD3 URZ, URZ, URZ, URZ ;  /* 0x0000003f3f3ff290 */ /* 0x000fe2000fffe03f */
[----:B------:R-:W-:Y:S01]  /*89280*/  STL.64 [R1+0x610], R12 ;  /* 0x0006100c01007387 */ /* 0x000fe20000100a00 */
[----:B------:R0:W-:Y:S03]  /*89290*/  STL.64 [R1+0x618], R14 ;  /* 0x0006180e01007387 */ /* 0x0001e60000100a00 */
[----:B0-----:R-:W2:Y:S01]  /*892a0*/  LDL.LU.64 R14, [R1+0xac68] ;  /* 0x00ac6800010e7983 */ /* 0x001ea20000300a00 */
[----:B------:R-:W4:Y:S02]  /*892b0*/  LDL.LU.64 R12, [R1+0xac60] ;  /* 0x00ac6000010c7983 */ /* 0x000f240000300a00 */
[----:B------:R-:W2:Y:S02]  /*892c0*/  LDL.64 R16, [R1+0x110] ;  /* 0x0001100001107983 */ /* 0x000ea40000100a00 */
[----:B--2---:R0:W-:Y:S04]  /*892d0*/  STL.64 [R1+0xabf8], R16 ;  /* 0x00abf81001007387 */ /* 0x0041e80000100a00 */
[----:B0-----:R-:W2:Y:S01]  /*892e0*/  LDL.64 R16, [R1+0x120] ;  /* 0x0001200001107983 */ /* 0x001ea20000100a00 */
[----:B----4-:R-:W-:Y:S03]  /*892f0*/  HMMA.16816.F32 R20, R4, R12, R20 ;  /* 0x0000000c0414723c */ /* 0x010fe60000001814 */
[----:B--2---:R0:W-:Y:S01]  /*89300*/  STL.64 [R1+0xac10], R16 ;  /* 0x00ac101001007387 */ /* 0x0041e20000100a00 */
[----:B---3--:R-:W-:Y:S02]  /*89310*/  STL.64 [R1+0xab50], R26 ;  /* 0x00ab501a01007387 */ /* 0x008fe40000100a00 */
[----:B------:R-:W-:Y:S01]  /*89320*/  STL.64 [R1+0xab48], R24 ;  /* 0x00ab481801007387 */ /* 0x000fe20000100a00 */
[----:B0-----:R-:W2:Y:S04]  /*89330*/  LDL.64 R16, [R1+0x130] ;  /* 0x0001300001107983 */ /* 0x001ea80000100a00 */
[----:B--2---:R-:W-:Y:S11]  /*89340*/  STL.64 [R1+0xac28], R16 ;  /* 0x00ac281001007387 */ /* 0x004ff60000100a00 */
[----:B------:R-:W-:Y:S01]  /*89350*/  @!UPT UIADD3 URZ, URZ, URZ, URZ ;  /* 0x0000003f3f3ff290 */ /* 0x000fe2000fffe03f */
[----:B------:R-:W-:Y:S02]  /*89360*/  STL.64 [R1+0x600], R20 ;  /* 0x0006001401007387 */ /* 0x000fe40000100a00 */
[----:B------:R-:W-:Y:S02]  /*89370*/  STL.64 [R1+0x608], R22 ;  /* 0x0006081601007387 */ /* 0x000fe40000100a00 */
[----:B------:R-:W-:Y:S01]  /*89380*/  STL.64 [R1+0xab40], R14 ;  /* 0x00ab400e01007387 */ /* 0x000fe20000100a00 */
[----:B------:R0:W-:Y:S04]  /*89390*/  STL.64 [R1+0xab38], R12 ;  /* 0x00ab380c01007387 */ /* 0x0001e80000100a00 */
        /* <DEDUP_REMOVED lines=8> */
[----:B------:R-:W4:Y:S02]  /*89420*/  LDL.LU R21, [R1+0x5f4] ;  /* 0x0005f40001157983 */ /* 0x000f240000300800 */
[----:B------:R-:W4:Y:S01]  /*89430*/  LDL.LU R22, [R1+0x5f8] ;  /* 0x0005f80001167983 */ /* 0x000f220000300800 */
[----:B------:R-:W4:Y:S01]  /*89440*/  LDL.LU R23, [R1+0x5fc] ;  /* 0x0005fc0001177983 */ /* 0x000f220000300800 */
[----:B0-----:R-:W-:Y:S02]  /*89450*/  IMAD.MOV.U32 R16, RZ, RZ, R11 ;  /* 0x000000ffff107224 */ /* 0x001fe400078e000b */
        /* <DEDUP_REMOVED lines=38> */
[----:B------:R-:W2:Y:S01]  /*896c0*/  LDL.LU R15, [R1+0xd5c] ;  /* 0x000d5c00010f7983 */ /* 0x000ea20000300800 */
[----:B------:R-:W-:Y:S01]  /*896d0*/  STL [R1+0xab34], R9 ;  /* 0x00ab340901007387 */ /* 0x000fe20000100800 */
[----:B------:R-:W-:Y:S02]  /*896e0*/  STL.64 [R1+0x5f0], R20 ;  /* 0x0005f01401007387 */ /* 0x000fe40000100a00 */
[----:B------:R-:W-:Y:S02]  /*896f0*/  STL.64 [R1+0x5f8], R22 ;  /* 0x0005f81601007387 */ /* 0x000fe40000100a00 */
[----:B------:R-:W0:Y:S04]  /*89700*/  LDSM.16.MT88.4 R20, [R2+0x8200] ;  /* 0x008200000214783b */ /* 0x000e280000004200 */
[----:B------:R-:W-:Y:S04]  /*89710*/  STL [R1+0xab30], R2 ;  /* 0x00ab300201007387 */ /* 0x000fe80000100800 */
[----:B0-----:R-:W-:Y:S01]  /*89720*/  STL.64 [R1+0xaa70], R22 ;  /* 0x00aa701601007387 */ /* 0x001fe20000100a00 */
[----:B------:R0:W-:Y:S02]  /*89730*/  STL.64 [R1+0xaa68], R20 ;  /* 0x00aa681401007387 */ /* 0x0001e40000100a00 */
[----:B------:R-:W-:Y:S02]  /*89740*/  STL.64 [R1+0xd60], R24 ;  /* 0x000d601801007387 */ /* 0x000fe40000100a00 */
[----:B------:R1:W-:Y:S02]  /*89750*/  STL.64 [R1+0xd68], R26 ;  /* 0x000d681a01007387 */ /* 0x0003e40000100a00 */
[----:B0-----:R-:W-:-:S02]  /*89760*/  IMAD.MOV.U32 R20, RZ, RZ, R3 ;  /* 0x000000ffff147224 */ /* 0x001fc400078e0003 */
[----:B------:R-:W-:Y:S02]  /*89770*/  IMAD.MOV.U32 R3, RZ, RZ, R17 ;  /* 0x000000ffff037224 */ /* 0x000fe400078e0011 */
[----:B-1----:R-:W-:Y:S02]  /*89780*/  IMAD.MOV.U32 R26, RZ, RZ, R16 ;  /* 0x000000ffff1a7224 */ /* 0x002fe400078e0010 */
[----:B------:R-:W2:Y:S02]  /*89790*/  LDL.LU.64 R16, [R1+0xac58] ;  /* 0x00ac580001107983 */ /* 0x000ea40000300a00 */
        /* <DEDUP_REMOVED lines=45> */
[----:B------:R2:W-:Y:S01]  /*89a70*/  STL.64 [R1+0xabc8], R8 ;  /* 0x00abc80801007387 */ /* 0x0005e20000100a00 */
[----:B------:R-:W-:Y:S01]  /*89a80*/  STL [R1+0xaaf8], R22 ;  /* 0x00aaf81601007387 */ /* 0x000fe20000100800 */
[----:B--2---:R-:W-:Y:S01]  /*89a90*/  HMMA.16816.F32 R8, R4, R16, R12 ;  /* 0x000000100408723c */ /* 0x004fe2000000180c */
[----:B------:R-:W-:Y:S11]  /*89aa0*/  IMAD.MOV.U32 R23, RZ, RZ, R17 ;  /* 0x000000ffff177224 */ /* 0x000ff600078e0011 */
[----:B------:R-:W-:Y:S11]  /*89ab0*/  @!UPT UIADD3 URZ, URZ, URZ, URZ ;  /* 0x0000003f3f3ff290 */ /* 0x000ff6000fffe03f */
[----:B------:R-:W-:Y:S01]  /*89ac0*/  STL.64 [R1+0xd00], R8 ;  /* 0x000d000801007387 */ /* 0x000fe20000100a00 */
[----:B------:R-:W-:Y:S02]  /*89ad0*/  STL.64 [R1+0xd08], R10 ;  /* 0x000d080a01007387 */ /* 0x000fe40000100a00 */
[----:B------:R-:W-:Y:S02]  /*89ae0*/  STL [R1+0xabb0], R23 ;  /* 0x00abb01701007387 */ /* 0x000fe40000100800 */
[----:B------:R0:W-:Y:S01]  /*89af0*/  STL.64 [R1+0xaba8], R20 ;  /* 0x00aba81401007387 */ /* 0x0001e20000100a00 */
[----:B------:R-:W2:Y:S01]  /*89b00*/  LDL.LU R12, [R1+0x530] ;  /* 0x00053000010c7983 */ /* 0x000ea20000300800 */
[----:B------:R-:W2:Y:S02]  /*89b10*/  LDL.LU R13, [R1+0x534] ;  /* 0x00053400010d7983 */ /* 0x000ea40000300800 */
[----:B------:R-:W3:Y:S02]  /*89b20*/  LDL.LU R14, [R1+0x538] ;  /* 0x00053800010e7983 */ /* 0x000ee40000300800 */
[----:B------:R-:W3:Y:S01]  /*89b30*/  LDL.LU R15, [R1+0x53c] ;  /* 0x00053c00010f7983 */ /* 0x000ee20000300800 */
[----:B0-----:R-:W4:Y:S01]  /*89b40*/  LDL.64 R20, [R1+0xe0] ;  /* 0x0000e00001147983 */ /* 0x001f220000100a00 */
[----:B------:R-:W-:-:S03]  /*89b50*/  IMAD.MOV.U32 R29, RZ, RZ, R16 ;  /* 0x000000ffff1d7224 */ /* 0x000fc600078e0010 */
[----:B----4-:R0:W-:Y:S01]  /*89b60*/  STL.64 [R1+0xabd0], R20 ;  /* 0x00abd01401007387 */ /* 0x0101e20000100a00 */
[----:B------:R-:W4:Y:S02]  /*89b70*/  LDL.LU R16, [R1+0x5e0] ;  /* 0x0005e00001107983 */ /* 0x000f240000300800 */
[----:B------:R-:W4:Y:S02]  /*89b80*/  LDL.LU R17, [R1+0x5e4] ;  /* 0x0005e40001117983 */ /* 0x000f240000300800 */
[----:B------:R-:W2:Y:S01]  /*89b90*/  LDL.LU R18, [R1+0x5e8] ;  /* 0x0005e80001127983 */ /* 0x000ea20000300800 */
[----:B------:R-:W2:Y:S04]  /*89ba0*/  LDL.LU R19, [R1+0x5ec] ;  /* 0x0005ec0001137983 */ /* 0x000ea80000300800 */
[----:B0-----:R-:W3:Y:S01]  /*89bb0*/  LDL.LU R20, [R1+0xcf0] ;  /* 0x000cf00001147983 */ /* 0x001ee20000300800 */
[----:B------:R-:W3:Y:S02]  /*89bc0*/  LDL.LU R21, [R1+0xcf4] ;  /* 0x000cf40001157983 */ /* 0x000ee40000300800 */
[----:B------:R-:W3:Y:S02]  /*89bd0*/  LDL.LU R22, [R1+0xcf8] ;  /* 0x000cf80001167983 */ /* 0x000ee40000300800 */
[----:B------:R-:W3:Y:S01]  /*89be0*/  LDL.LU R23, [R1+0xcfc] ;  /* 0x000cfc0001177983 */ /* 0x000ee20000300800 */
[----:B------:R-:W3:Y:S04]  /*89bf0*/  LDL.64 R8, [R1+0xf0] ;  /* 0x0000f00001087983 */ /* 0x000ee80000100a00 */
[----:B--2---:R-:W-:Y:S01]  /*89c00*/  STL.64 [R1+0xabc0], R18 ;  /* 0x00abc01201007387 */ /* 0x004fe20000100a00 */
[----:B----4-:R0:W-:Y:S03]  /*89c10*/  STL.64 [R1+0xabb8], R16 ;  /* 0x00abb81001007387 */ /* 0x0101e60000100a00 */
[----:B0-----:R-:W2:Y:S01]  /*89c20*/  LDL.LU R16, [R1+0xce0] ;  /* 0x000ce00001107983 */ /* 0x001ea20000300800 */
[----:B------:R-:W2:Y:S02]  /*89c30*/  LDL.LU R17, [R1+0xce4] ;  /* 0x000ce40001117983 */ /* 0x000ea40000300800 */
[----:B------:R-:W2:Y:S02]  /*89c40*/  LDL.LU R18, [R1+0xce8] ;  /* 0x000ce80001127983 */ /* 0x000ea40000300800 */
[----:B------:R-:W2:Y:S01]  /*89c50*/  LDL.LU R19, [R1+0xcec] ;  /* 0x000cec0001137983 */ /* 0x000ea20000300800 */
[----:B---3--:R-:W-:Y:S01]  /*89c60*/  STL.64 [R1+0xab60], R14 ;  /* 0x00ab600e01007387 */ /* 0x008fe20000100a00 */
[----:B------:R-:W-:Y:S02]  /*89c70*/  STL.64 [R1+0xab58], R12 ;  /* 0x00ab580c01007387 */ /* 0x000fe40000100a00 */
[----:B------:R-:W3:Y:S02]  /*89c80*/  LDL R24, [R1] ;  /* 0x0000000001187983 */ /* 0x000ee40000100800 */
[----:B------:R-:W-:-:S02]  /*89c90*/  IMAD.MOV.U32 R25, RZ, RZ, R28 ;  /* 0x000000ffff197224 */ /* 0x000fc400078e001c */
[----:B------:R-:W4:Y:S04]  /*89ca0*/  LDL.LU R28, [R1+0xabd8] ;  /* 0x00abd800011c7983 */ /* 0x000f280000300800 */
[----:B---3--:R0:W-:Y:S04]  /*89cb0*/  STL.64 [R1+0xab68], R24 ;  /* 0x00ab681801007387 */ /* 0x0081e80000100a00 */
[----:B0-----:R-:W3:Y:S04]  /*89cc0*/  LDL.64 R24, [R1+0x10] ;  /* 0x0000100001187983 */ /* 0x001ee80000100a00 */
[----:B---3--:R0:W-:Y:S01]  /*89cd0*/  STL.64 [R1+0xab80], R24 ;  /* 0x00ab801801007387 */ /* 0x0081e20000100a00 */
[----:B------:R-:W3:Y:S02]  /*89ce0*/  LDL.LU R12, [R1+0x540] ;  /* 0x00054000010c7983 */ /* 0x000ee40000300800 */
[----:B------:R-:W3:Y:S02]  /*89cf0*/  LDL.LU R13, [R1+0x544] ;  /* 0x00054400010d7983 */ /* 0x000ee40000300800 */
[----:B------:R-:W2:Y:S01]  /*89d00*/  LDL.LU R14, [R1+0x548] ;  /* 0x00054800010e7983 */ /* 0x000ea20000300800 */
[----:B------:R-:W2:Y:S04]  /*89d10*/  LDL.LU R15, [R1+0x54c] ;  /* 0x00054c00010f7983 */ /* 0x000ea80000300800 */
[----:B0-----:R-:W4:Y:S01]  /*89d20*/  LDL R24, [R1+0x20] ;  /* 0x0000200001187983 */ /* 0x001f220000100800 */
[----:B------:R-:W-:Y:S03]  /*89d30*/  HMMA.16816.F32 R20, R4, R8, R20 ;  /* 0x000000080414723c */ /* 0x000fe60000001814 */
[----:B--2---:R-:W-:Y:S01]  /*89d40*/  STL.64 [R1+0xab78], R14 ;  /* 0x00ab780e01007387 */ /* 0x004fe20000100a00 */
[----:B---3--:R0:W-:Y:S03]  /*89d50*/  STL.64 [R1+0xab70], R12 ;  /* 0x00ab700c01007387 */ /* 0x0081e60000100a00 */
        /* <DEDUP_REMOVED lines=10> */
[----:B------:R0:W-:Y:S01]  /*89e00*/  STL.64 [R1+0xcf0], R20 ;  /* 0x000cf01401007387 */ /* 0x0001e20000100a00 */
[----:B------:R1:W-:Y:S03]  /*89e10*/  STL.64 [R1+0xcf8], R22 ;  /* 0x000cf81601007387 */ /* 0x0003e60000100a00 */
[----:B0-----:R-:W3:Y:S01]  /*89e20*/  LDL.LU.64 R20, [R1+0xabd0] ;  /* 0x00abd00001147983 */ /* 0x001ee20000300a00 */
[----:B------:R-:W-:-:S02]  /*89e30*/  IMAD.MOV.U32 R0, RZ, RZ, R8 ;  /* 0x000000ffff007224 */ /* 0x000fc400078e0008 */
[----:B------:R-:W-:Y:S02]  /*89e40*/  IMAD.MOV.U32 R10, RZ, RZ, R9 ;  /* 0x000000ffff0a7224 */ /* 0x000fe400078e0009 */
[----:B------:R-:W2:Y:S01]  /*89e50*/  LDL.LU.64 R8, [R1+0xabc8] ;  /* 0x00abc80001087983 */ /* 0x000ea20000300a00 */
[C---:B---3--:R-:W-:Y:S01]  /*89e60*/  HMMA.16816.F32 R16, R4.reuse, R20, R16 ;  /* 0x000000140410723c */ /* 0x048fe20000001810 */
[----:B------:R-:W-:Y:S02]  /*89e70*/  IMAD.MOV.U32 R11, RZ, RZ, R20 ;  /* 0x000000ffff0b7224 */ /* 0x000fe400078e0014 */
[----:B-1----:R-:W-:Y:S11]  /*89e80*/  IMAD.MOV.U32 R22, RZ, RZ, R21 ;  /* 0x000000ffff167224 */ /* 0x002ff600078e0015 */
[----:B------:R-:W-:Y:S09]  /*89e90*/  @!UPT UIADD3 URZ, URZ, URZ, URZ ;  /* 0x0000003f3f3ff290 */ /* 0x000ff2000fffe03f */
[----:B------:R-:W-:Y:S01]  /*89ea0*/  STL.64 [R1+0xce0], R16 ;  /* 0x000ce01001007387 */ /* 0x000fe20000100a00 */
[----:B------:R0:W-:Y:S03]  /*89eb0*/  STL.64 [R1+0xce8], R18 ;  /* 0x000ce81201007387 */ /* 0x0001e60000100a00 */
[----:B0-----:R-:W3:Y:S01]  /*89ec0*/  LDL.LU.64 R18, [R1+0xabc0] ;  /* 0x00abc00001127983 */ /* 0x001ee20000300a00 */
[----:B------:R-:W3:Y:S02]  /*89ed0*/  LDL.LU.64 R16, [R1+0xabb8] ;  /* 0x00abb80001107983 */ /* 0x000ee40000300a00 */
[----:B------:R-:W2:Y:S02]  /*89ee0*/  LDL.LU R23, [R1+0xabb0] ;  /* 0x00abb00001177983 */ /* 0x000ea40000300800 */
[----:B------:R-:W3:Y:S02]  /*89ef0*/  LDL.LU.64 R20, [R1+0xaba8] ;  /* 0x00aba80001147983 */ /* 0x000ee40000300a00 */
[----:B---3--:R-:W-:Y:S01]  /*89f00*/  HMMA.16816.F32 R4, R4, R20, R16 ;  /* 0x000000140404723c */ /* 0x008fe20000001810 */
[----:B------:R-:W3:Y:S01]  /*89f10*/  LDL.LU.64 R18, [R1+0xaba0] ;  /* 0x00aba00001127983 */ /* 0x000ee20000300a00 */
[----:B------:R-:W3:Y:S11]  /*89f20*/  LDL.LU.64 R16, [R1+0xab98] ;  /* 0x00ab980001107983 */ /* 0x000ef60000300a00 */
[----:B------:R-:W-:Y:S10]  /*89f30*/  @!UPT UIADD3 URZ, URZ, URZ, URZ ;  /* 0x0000003f3f3ff290 */ /* 0x000ff4000fffe03f */
[----:B------:R0:W-:Y:S01]  /*89f40*/  STL.64 [R1+0x5e0], R4 ;  /* 0x0005e00401007387 */ /* 0x0001e20000100a00 */
[----:B------:R1:W-:Y:S03]  /*89f50*/  STL.64 [R1+0x5e8], R6 ;  /* 0x0005e80601007387 */ /* 0x0003e60000100a00 */
[----:B0-----:R-:W3:Y:S01]  /*89f60*/  LDL.LU R4, [R1+0x510] ;  /* 0x0005100001047983 */ /* 0x001ee20000300800 */
[----:B------:R-:W3:Y:S02]  /*89f70*/  LDL.LU R5, [R1+0x514] ;  /* 0x0005140001057983 */ /* 0x000ee40000300800 */
[----:B-1----:R-:W3:Y:S02]  /*89f80*/  LDL.LU R6, [R1+0x518] ;  /* 0x0005180001067983 */ /* 0x002ee40000300800 */
[----:B------:R-:W3:Y:S01]  /*89f90*/  LDL.LU R7, [R1+0x51c] ;  /* 0x00051c0001077983 */ /* 0x000ee20000300800 */
[----:B------:R0:W-:Y:S01]  /*89fa0*/  STL.64 [R1+0xaa88], R20 ;  /* 0x00aa881401007387 */ /* 0x0001e20000100a00 */
[----:B--2---:R1:W-:Y:S03]  /*89fb0*/  STL.64 [R1+0xab00], R22 ;  /* 0x00ab001601007387 */ /* 0x0043e60000100a00 */
        /* <DEDUP_REMOVED lines=9> */
[----:B------:R-:W2:Y:S02]  /*8a050*/  LDL.LU R23, [R1+0x4fc] ;  /* 0x0004fc0001177983 */ /* 0x000ea40000300800 */
[----:B----4-:R-:W-:Y:S01]  /*8a060*/  IMAD.MOV.U32 R25, RZ, RZ, R28 ;  /* 0x000000ffff197224 */ /* 0x010fe200078e001c */
[----:B--2---:R-:W-:Y:S01]  /*8a070*/  STL.64 [R1+0xab20], R22 ;  /* 0x00ab201601007387 */ /* 0x004fe20000100a00 */
[----:B------:R0:W-:Y:S02]  /*8a080*/  STL.64 [R1+0xab18], R20 ;  /* 0x00ab181401007387 */ /* 0x0001e40000100a00 */
[----:B0-----:R-:W-:-:S03]  /*8a090*/  IMAD.MOV.U32 R20, RZ, RZ, R26 ;  /* 0x000000ffff147224 */ /* 0x001fc600078e001a */
[C---:B---3--:R-:W-:Y:S01]  /*8a0a0*/  HMMA.16816.F32 R24, R16.reuse, R24, R12 ;  /* 0x000000181018723c */ /* 0x048fe2000000180c */
        /* <DEDUP_REMOVED lines=22> */
[----:B0-----:R-:W3:Y:S01]  /*8a210*/  LDL.LU.64 R26, [R1+0xab50] ;  /* 0x00ab5000011a7983 */ /* 0x001ee20000300a00 */
        /* <DEDUP_REMOVED lines=8> */
[----:B---3--:R-:W-:Y:S02]  /*8a2a0*/  STL.64 [R1+0xaa30], R26 ;  /* 0x00aa301a01007387 */ /* 0x008fe40000100a00 */
[----:B------:R0:W-:Y:S02]  /*8a2b0*/  STL.64 [R1+0xaa28], R24 ;  /* 0x00aa281801007387 */ /* 0x0001e40000100a00 */
[----:B0-----:R-:W4:Y:S01]  /*8a2c0*/  LDL.LU R24, [R1+0x520] ;  /* 0x0005200001187983 */ /* 0x001f220000300800 */
[----:B------:R-:W4:Y:S02]  /*8a2d0*/  LDL.LU R25, [R1+0x524] ;  /* 0x0005240001197983 */ /* 0x000f240000300800 */
[----:B------:R-:W4:Y:S02]  /*8a2e0*/  LDL.LU R26, [R1+0x528] ;  /* 0x00052800011a7983 */ /* 0x000f240000300800 */
[----:B------:R-:W4:Y:S02]  /*8a2f0*/  LDL.LU R27, [R1+0x52c] ;  /* 0x00052c00011b7983 */ /* 0x000f240000300800 */
[C---:B----4-:R-:W-:Y:S01]  /*8a300*/  HMMA.16816.F32 R24, R16.reuse, R12, R24 ;  /* 0x0000000c1018723c */ /* 0x050fe20000001818 */
[----:B--2---:R-:W-:Y:S01]  /*8a310*/  STL.64 [R1+0xaa20], R14 ;  /* 0x00aa200e01007387 */ /* 0x004fe20000100a00 */
[----:B------:R0:W-:Y:S05]  /*8a320*/  STL.64 [R1+0xaa18], R12 ;  /* 0x00aa180c01007387 */ /* 0x0001ea0000100a00 */
[----:B0-----:R-:W-:Y:S11]  /*8a330*/  IMAD.MOV.U32 R12, RZ, RZ, R9 ;  /* 0x000000ffff0c7224 */ /* 0x001ff600078e0009 */
[----:B------:R-:W-:Y:S05]  /*8a340*/  @!UPT UIADD3 URZ, URZ, URZ, URZ ;  /* 0x0000003f3f3ff290 */ /* 0x000fea000fffe03f */
[----:B------:R-:W-:Y:S01]  /*8a350*/  STL.64 [R1+0x520], R24 ;  /* 0x0005201801007387 */ /* 0x000fe20000100a00 */
[----:B------:R-:W-:Y:S02]  /*8a360*/  STL.64 [R1+0x528], R26 ;  /* 0x0005281a01007387 */ /* 0x000fe40000100a00 */
[----:B------:R-:W2:Y:S02]  /*8a370*/  LDL.LU R9, [R1+0xab34] ;  /* 0x00ab340001097983 */ /* 0x000ea40000300800 */
[----:B------:R-:W-:Y:S02]  /*8a380*/  IMAD.MOV.U32 R13, RZ, RZ, R2 ;  /* 0x000000ffff0d7224 */ /* 0x000fe400078e0002 */
[----:B------:R-:W3:Y:S03]  /*8a390*/  LDL.LU R2, [R1+0xab30] ;  /* 0x00ab300001027983 */ /* 0x000ee60000300800 */
[----:B------:R0:W-:Y:S02]  /*8a3a0*/  STL.64 [R1+0xab28], R12 ;  /* 0x00ab280c01007387 */ /* 0x0001e40000100a00 */
[----:B0-----:R-:W4:Y:S01]  /*8a3b0*/  LDL.LU R12, [R1+0x500] ;  /* 0x00050000010c7983 */ /* 0x001f220000300800 */
[----:B------:R-:W4:Y:S02]  /*8a3c0*/  LDL.LU R13, [R1+0x504] ;  /* 0x00050400010d7983 */ /* 0x000f240000300800 */
[----:B------:R-:W4:Y:S02]  /*8a3d0*/  LDL.LU R14, [R1+0x508] ;  /* 0x00050800010e7983 */ /* 0x000f240000300800 */
[----:B------:R-:W4:Y:S01]  /*8a3e0*/  LDL.LU R15, [R1+0x50c] ;  /* 0x00050c00010f7983 */ /* 0x000f220000300800 */
[----:B------:R-:W3:Y:S01]  /*8a3f0*/  LDL.64 R24, [R1] ;  /* 0x0000000001187983 */ /* 0x000ee20000100a00 */
[C---:B--2---:R-:W-:Y:S03]  /*8a400*/  HMMA.16816.F32 R4, R16.reuse, R8, R4 ;  /* 0x000000081004723c */ /* 0x044fe60000001804 */
[----:B---3--:R0:W-:Y:S11]  /*8a410*/  STL.64 [R1+0xaa48], R24 ;  /* 0x00aa481801007387 */ /* 0x0081f60000100a00 */
[----:B------:R-:W-:Y:S09]  /*8a420*/  @!UPT UIADD3 URZ, URZ, URZ, URZ ;  /* 0x0000003f3f3ff290 */ /* 0x000ff2000fffe03f */
[----:B------:R-:W-:Y:S02]  /*8a430*/  STL.64 [R1+0x510], R4 ;  /* 0x0005100401007387 */ /* 0x000fe40000100a00 */
[----:B------:R-:W-:Y:S02]  /*8a440*/  STL.64 [R1+0x518], R6 ;  /* 0x0005180601007387 */ /* 0x000fe40000100a00 */
[----:B------:R-:W1:Y:S01]  /*8a450*/  LDSM.16.MT88.4 R4, [R2+0x8280] ;  /* 0x008280000204783b */ /* 0x000e620000004200 */
[C---:B----4-:R-:W-:Y:S03]  /*8a460*/  HMMA.16816.F32 R20, R16.reuse, R20, R12 ;  /* 0x000000141014723c */ /* 0x050fe6000000180c */
[----:B0-----:R-:W2:Y:S04]  /*8a470*/  LDL R24, [R1+0x150] ;  /* 0x0001500001187983 */ /* 0x001ea80000100800 */
[----:B------:R-:W2:Y:S01]  /*8a480*/  LDL R25, [R1+0x154] ;  /* 0x0001540001197983 */ /* 0x000ea20000100800 */
[----:B------:R-:W-:Y:S03]  /*8a490*/  STL.64 [R1+0xaa10], R8 ;  /* 0x00aa100801007387 */ /* 0x000fe60000100a00 */
[----:B-1----:R-:W-:Y:S01]  /*8a4a0*/  STL.64 [R1+0xa970], R6 ;  /* 0x00a9700601007387 */ /* 0x002fe20000100a00 */
[----:B------:R0:W-:Y:S03]  /*8a4b0*/  STL.64 [R1+0xa968], R4 ;  /* 0x00a9680401007387 */ /* 0x0001e60000100a00 */
[----:B0-----:R-:W3:Y:S01]  /*8a4c0*/  LDL.LU R4, [R1+0x4d0] ;  /* 0x0004d00001047983 */ /* 0x001ee20000300800 */
[----:B------:R-:W3:Y:S02]  /*8a4d0*/  LDL.LU R5, [R1+0x4d4] ;  /* 0x0004d40001057983 */ /* 0x000ee40000300800 */
[----:B------:R-:W3:Y:S02]  /*8a4e0*/  LDL.LU R6, [R1+0x4d8] ;  /* 0x0004d80001067983 */ /* 0x000ee40000300800 */
[----:B------:R-:W3:Y:S01]  /*8a4f0*/  LDL.LU R7, [R1+0x4dc] ;  /* 0x0004dc0001077983 */ /* 0x000ee20000300800 */
[----:B------:R-:W3:Y:S02]  /*8a500*/  LDL.LU.64 R12, [R1+0xab28] ;  /* 0x00ab2800010c7983 */ /* 0x000ee40000300a00 */
[----:B------:R-:W-:Y:S02]  /*8a510*/  STL.64 [R1+0x500], R20 ;  /* 0x0005001401007387 */ /* 0x000fe40000100a00 */
[----:B------:R0:W-:Y:S02]  /*8a520*/  STL.64 [R1+0x508], R22 ;  /* 0x0005081601007387 */ /* 0x0001e40000100a00 */
[----:B0-----:R-:W2:Y:S01]  /*8a530*/  LDL.LU.64 R22, [R1+0xab20] ;  /* 0x00ab200001167983 */ /* 0x001ea20000300a00 */
[----:B------:R-:W2:Y:S02]  /*8a540*/  LDL.LU.64 R20, [R1+0xab18] ;  /* 0x00ab180001147983 */ /* 0x000ea40000300a00 */
[----:B--2---:R-:W-:Y:S01]  /*8a550*/  HMMA.16816.F32 R24, R16, R24, R20 ;  /* 0x000000181018723c */ /* 0x004fe20000001814 */
[----:B------:R-:W2:Y:S01]  /*8a560*/  LDL.LU.64 R22, [R1+0xab10] ;  /* 0x00ab100001167983 */ /* 0x000ea20000300a00 */
[----:B------:R-:W2:Y:S11]  /*8a570*/  LDL.LU.64 R20, [R1+0xab08] ;  /* 0x00ab080001147983 */ /* 0x000eb60000300a00 */
[----:B------:R-:W-:Y:S10]  /*8a580*/  @!UPT UIADD3 URZ, URZ, URZ, URZ ;  /* 0x0000003f3f3ff290 */ /* 0x000ff4000fffe03f */
[----:B------:R0:W-:Y:S01]  /*8a590*/  STL.64 [R1+0x4f0], R24 ;  /* 0x0004f01801007387 */ /* 0x0001e20000100a00 */
[----:B------:R-:W-:Y:S02]  /*8a5a0*/  STL.64 [R1+0x4f8], R26 ;  /* 0x0004f81a01007387 */ /* 0x000fe40000100a00 */
[----:B0-----:R-:W-:Y:S02]  /*8a5b0*/  IMAD.MOV.U32 R24, RZ, RZ, R28 ;  /* 0x000000ffff187224 */ /* 0x001fe400078e001c */
[----:B------:R-:W-:-:S05]  /*8a5c0*/  IMAD.MOV.U32 R25, RZ, RZ, R3 ;  /* 0x000000ffff197224 */ /* 0x000fca00078e0003 */
[----:B------:R0:W-:Y:S04]  /*8a5d0*/  STL.64 [R1+0xaa60], R24 ;  /* 0x00aa601801007387 */ /* 0x0001e80000100a00 */
[----:B0-----:R-:W2:Y:S01]  /*8a5e0*/  LDL.64 R24, [R1+0x140] ;  /* 0x0001400001187983 */ /* 0x001ea20000100a00 */
[C---:B---3--:R-:W-:Y:S08]  /*8a5f0*/  HMMA.16816.F32 R12, R16.reuse, R12, R4 ;  /* 0x0000000c100c723c */ /* 0x048ff00000001804 */
[----:B--2---:R-:W-:Y:S11]  /*8a600*/  HMMA.16816.F32 R20, R16, R24, R20 ;  /* 0x000000181014723c */ /* 0x004ff60000001814 */
[----:B------:R-:W-:Y:S11]  /*8a610*/  @!UPT UIADD3 URZ, URZ, URZ, URZ ;  /* 0x0000003f3f3ff290 */ /* 0x000ff6000fffe03f */
[----:B------:R-:W-:Y:S01]  /*8a620*/  @!UPT UIADD3 URZ, URZ, URZ, URZ ;  /* 0x0000003f3f3ff290 */ /* 0x000fe2000fffe03f */
[----:B------:R-:W-:Y:S01]  /*8a630*/  STL.64 [R1+0x4e0], R20 ;  /* 0x0004e01401007387 */ /* 0x000fe20000100a00 */
[----:B------:R0:W-:Y:S03]  /*8a640*/  STL.64 [R1+0x4e8], R22 ;  /* 0x0004e81601007387 */ /* 0x0001e60000100a00 */
[----:B0-----:R-:W2:Y:S01]  /*8a650*/  LDL.LU.64 R22, [R1+0xab00] ;  /* 0x00ab000001167983 */ /* 0x001ea20000300a00 */
[----:B------:R-:W3:Y:S02]  /*8a660*/  LDL.LU R4, [R1+0x400] ;  /* 0x0004000001047983 */ /* 0x000ee40000300800 */
[----:B------:R-:W-:Y:S02]  /*8a670*/  STL.64 [R1+0x4d0], R12 ;  /* 0x0004d00c01007387 */ /* 0x000fe40000100a00 */
[----:B------:R-:W-:Y:S01]  /*8a680*/  STL.64 [R1+0x4d8], R14 ;  /* 0x0004d80e01007387 */ /* 0x000fe20000100a00 */
[----:B------:R-:W3:Y:S01]  /*8a690*/  LDL.LU R5, [R1+0x404] ;  /* 0x0004040001057983 */ /* 0x000ee20000300800 */
[----:B------:R-:W4:Y:S02]  /*8a6a0*/  LDL.LU R6, [R1+0x408] ;  /* 0x0004080001067983 */ /* 0x000f240000300800 */
[----:B------:R-:W4:Y:S02]  /*8a6b0*/  LDL.LU R7, [R1+0x40c] ;  /* 0x00040c0001077983 */ /* 0x000f240000300800 */
[----:B------:R-:W-:-:S02]  /*8a6c0*/  IMAD.MOV.U32 R20, RZ, RZ, R11 ;  /* 0x000000ffff147224 */ /* 0x000fc400078e000b */
[----:B------:R-:W3:Y:S01]  /*8a6d0*/  LDL.LU R11, [R1+0xaafc] ;  /* 0x00aafc00010b7983 */ /* 0x000ee20000300800 */
[----:B--2---:R-:W-:-:S03]  /*8a6e0*/  IMAD.MOV.U32 R21, RZ, RZ, R22 ;  /* 0x000000ffff157224 */ /* 0x004fc600078e0016 */
[----:B------:R-:W2:Y:S02]  /*8a6f0*/  LDL.LU R22, [R1+0xaaf8] ;  /* 0x00aaf80001167983 */ /* 0x000ea40000300800 */
[----:B------:R-:W-:Y:S02]  /*8a700*/  STL.64 [R1+0xaaa0], R20 ;  /* 0x00aaa01401007387 */ /* 0x000fe40000100a00 */
[----:B----4-:R-:W-:Y:S01]  /*8a710*/  STL.64 [R1+0xaa80], R6 ;  /* 0x00aa800601007387 */ /* 0x010fe20000100a00 */
[----:B---3--:R0:W-:Y:S03]  /*8a720*/  STL.64 [R1+0xaa78], R4 ;  /* 0x00aa780401007387 */ /* 0x0081e60000100a00 */
[----:B0-----:R-:W3:Y:S01]  /*8a730*/  LDL.LU R4, [R1+0x480] ;  /* 0x0004800001047983 */ /* 0x001ee20000300800 */
[----:B------:R-:W3:Y:S02]  /*8a740*/  LDL.LU R5, [R1+0x484] ;  /* 0x0004840001057983 */ /* 0x000ee40000300800 */
[----:B------:R-:W4:Y:S02]  /*8a750*/  LDL.LU R6, [R1+0x488] ;  /* 0x0004880001067983 */ /* 0x000f240000300800 */
[----:B------:R-:W4:Y:S02]  /*8a760*/  LDL.LU R7, [R1+0x48c] ;  /* 0x00048c0001077983 */ /* 0x000f240000300800 */
[----:B------:R-:W-:-:S02]  /*8a770*/  IMAD.MOV.U32 R20, RZ, RZ, R0 ;  /* 0x000000ffff147224 */ /* 0x000fc400078e0000 */
[----:B------:R-:W-:Y:S01]  /*8a780*/  IMAD.MOV.U32 R21, RZ, RZ, R10 ;  /* 0x000000ffff157224 */ /* 0x000fe200078e000a */
[----:B------:R-:W2:Y:S01]  /*8a790*/  LDL.LU R0, [R1+0xaaf4] ;  /* 0x00aaf40001007983 */ /* 0x000ea20000300800 */
[----:B------:R-:W2:Y:S03]  /*8a7a0*/  LDL.LU R10, [R1+0xaaf0] ;  /* 0x00aaf000010a7983 */ /* 0x000ea60000300800 */
[----:B------:R0:W-:Y:S02]  /*8a7b0*/  STL.64 [R1+0xaab8], R20 ;  /* 0x00aab81401007387 */ /* 0x0001e40000100a00 */
[----:B0-----:R-:W-:Y:S02]  /*8a7c0*/  IMAD.MOV.U32 R20, RZ, RZ, R29 ;  /* 0x000000ffff147224 */ /* 0x001fe400078e001d */
[----:B------:R-:W-:-:S05]  /*8a7d0*/  IMAD.MOV.U32 R21, RZ, RZ, R23 ;  /* 0x000000ffff157224 */ /* 0x000fca00078e0017 */
[----:B------:R-:W-:Y:S04]  /*8a7e0*/  STL.64 [R1+0xaad0], R20 ;  /* 0x00aad01401007387 */ /* 0x000fe80000100a00 */
[----:B----4-:R-:W-:Y:S01]  /*8a7f0*/  STL.64 [R1+0xaa98], R6 ;  /* 0x00aa980601007387 */ /* 0x010fe20000100a00 */
[----:B---3--:R0:W-:Y:S03]  /*8a800*/  STL.64 [R1+0xaa90], R4 ;  /* 0x00aa900401007387 */ /* 0x0081e60000100a00 */
[----:B0-----:R-:W3:Y:S01]  /*8a810*/  LDL.LU R4, [R1+0x11b0] ;  /* 0x0011b00001047983 */ /* 0x001ee20000300800 */
[----:B------:R-:W3:Y:S02]  /*8a820*/  LDL.LU R5, [R1+0x11b4] ;  /* 0x0011b40001057983 */ /* 0x000ee40000300800 */
[----:B------:R-:W4:Y:S02]  /*8a830*/  LDL.LU R6, [R1+0x11b8] ;  /* 0x0011b80001067983 */ /* 0x000f240000300800 */
[----:B------:R-:W4:Y:S02]  /*8a840*/  LDL.LU R7, [R1+0x11bc] ;  /* 0x0011bc0001077983 */ /* 0x000f240000300800 */
[----:B--2---:R-:W-:-:S02]  /*8a850*/  IMAD.MOV.U32 R20, RZ, RZ, R22 ;  /* 0x000000ffff147224 */ /* 0x004fc400078e0016 */
[----:B------:R-:W-:-:S05]  /*8a860*/  IMAD.MOV.U32 R21, RZ, RZ, R11 ;  /* 0x000000ffff157224 */ /* 0x000fca00078e000b */
[----:B------:R0:W-:Y:S04]  /*8a870*/  STL.64 [R1+0xaae8], R20 ;  /* 0x00aae81401007387 */ /* 0x0001e80000100a00 */
        /* <DEDUP_REMOVED lines=18> */
[----:B----4-:R-:W-:Y:S01]  /*8a9a0*/  STL.64 [R1+0xaae0], R6 ;  /* 0x00aae00601007387 */ /* 0x010fe20000100a00 */
[----:B---3--:R0:W-:Y:S03]  /*8a9b0*/  STL.64 [R1+0xaad8], R4 ;  /* 0x00aad80401007387 */ /* 0x0081e60000100a00 */
[----:B0-----:R-:W3:Y:S01]  /*8a9c0*/  LDL.LU R4, [R1+0x4b0] ;  /* 0x0004b00001047983 */ /* 0x001ee20000300800 */
[----:B------:R-:W3:Y:S02]  /*8a9d0*/  LDL.LU R5, [R1+0x4b4] ;  /* 0x0004b40001057983 */ /* 0x000ee40000300800 */
[----:B------:R-:W3:Y:S02]  /*8a9e0*/  LDL.LU R6, [R1+0x4b8] ;  /* 0x0004b80001067983 */ /* 0x000ee40000300800 */
[----:B------:R-:W3:Y:S01]  /*8a9f0*/  LDL.LU R7, [R1+0x4bc] ;  /* 0x0004bc0001077983 */ /* 0x000ee20000300800 */
[----:B------:R-:W4:Y:S01]  /*8aa00*/  LDL.64 R24, [R1+0x20] ;  /* 0x0000200001187983 */ /* 0x000f220000100a00 */
        /* <DEDUP_REMOVED lines=9> */
[----:B------:R-:W2:Y:S02]  /*8aaa0*/  LDL.LU R15, [R1+0x3ec] ;  /* 0x0003ec00010f7983 */ /* 0x000ea40000300800 */
[----:B------:R-:W-:-:S02]  /*8aab0*/  IMAD.MOV.U32 R8, RZ, RZ, R10 ;  /* 0x000000ffff087224 */ /* 0x000fc400078e000a */
[----:B------:R-:W-:-:S07]  /*8aac0*/  IMAD.MOV.U32 R9, RZ, RZ, R0 ;  /* 0x000000ffff097224 */ /* 0x000fce00078e0000 */
[C---:B------:R-:W-:Y:S01]  /*8aad0*/  HMMA.16816.F32 R8, R16.reuse, R8, R20 ;  /* 0x000000081008723c */ /* 0x040fe20000001814 */
[----:B--2---:R-:W-:Y:S01]  /*8aae0*/  STL.64 [R1+0xaa58], R14 ;  /* 0x00aa580e01007387 */ /* 0x004fe20000100a00 */
[----:B------:R0:W-:Y:S03]  /*8aaf0*/  STL.64 [R1+0xaa50], R12 ;  /* 0x00aa500c01007387 */ /* 0x0001e60000100a00 */
[----:B0-----:R-:W2:Y:S01]  /*8ab00*/  LDL.LU R12, [R1+0x3f0] ;  /* 0x0003f000010c7983 */ /* 0x001ea20000300800 */
[----:B------:R-:W2:Y:S02]  /*8ab10*/  LDL.LU R13, [R1+0x3f4] ;  /* 0x0003f400010d7983 */ /* 0x000ea40000300800 */
[----:B------:R-:W2:Y:S02]  /*8ab20*/  LDL.LU R14, [R1+0x3f8] ;  /* 0x0003f800010e7983 */ /* 0x000ea40000300800 */
[----:B------:R-:W2:Y:S01]  /*8ab30*/  LDL.LU R15, [R1+0x3fc] ;  /* 0x0003fc00010f7983 */ /* 0x000ea20000300800 */
[----:B------:R-:W3:Y:S11]  /*8ab40*/  LDL.LU.64 R20, [R1+0xaae8] ;  /* 0x00aae80001147983 */ /* 0x000ef60000300a00 */
[----:B------:R-:W-:Y:S01]  /*8ab50*/  @!UPT UIADD3 URZ, URZ, URZ, URZ ;  /* 0x0000003f3f3ff290 */ /* 0x000fe2000fffe03f */
[----:B------:R0:W-:Y:S02]  /*8ab60*/  STL.64 [R1+0x4c0], R8 ;  /* 0x0004c00801007387 */ /* 0x0001e40000100a00 */
[----:B------:R1:W-:Y:S01]  /*8ab70*/  STL.64 [R1+0x4c8], R10 ;  /* 0x0004c80a01007387 */ /* 0x0003e20000100a00 */
        /* <DEDUP_REMOVED lines=33> */
[----:B------:R-:W3:Y:S01]  /*8ad90*/  LDL.LU.64 R6, [R1+0xaa80] ;  /* 0x00aa800001067983 */ /* 0x000ee20000300a00 */
[----:B------:R-:W3:Y:S02]  /*8ada0*/  LDL.LU.64 R4, [R1+0xaa78] ;  /* 0x00aa780001047983 */ /* 0x000ee40000300a00 */
[----:B-1----:R-:W3:Y:S02]  /*8adb0*/  LDL.LU.64 R22, [R1+0xaa70] ;  /* 0x00aa700001167983 */ /* 0x002ee40000300a00 */
[----:B------:R-:W3:Y:S02]  /*8adc0*/  LDL.LU.64 R20, [R1+0xaa68] ;  /* 0x00aa680001147983 */ /* 0x000ee40000300a00 */
[----:B----4-:R-:W-:Y:S11]  /*8add0*/  IMAD.MOV.U32 R0, RZ, RZ, R25 ;  /* 0x000000ffff007224 */ /* 0x010ff600078e0019 */
[----:B------:R-:W-:Y:S03]  /*8ade0*/  @!UPT UIADD3 URZ, URZ, URZ, URZ ;  /* 0x0000003f3f3ff290 */ /* 0x000fe6000fffe03f */
[----:B------:R0:W-:Y:S01]  /*8adf0*/  STL.64 [R1+0x480], R16 ;  /* 0x0004801001007387 */ /* 0x0001e20000100a00 */
[----:B------:R1:W-:Y:S03]  /*8ae00*/  STL.64 [R1+0x488], R18 ;  /* 0x0004881201007387 */ /* 0x0003e60000100a00 */
[----:B0-----:R-:W4:Y:S01]  /*8ae10*/  LDL.LU R16, [R1+0x3b0] ;  /* 0x0003b00001107983 */ /* 0x001f220000300800 */
[----:B------:R-:W4:Y:S02]  /*8ae20*/  LDL.LU R17, [R1+0x3b4] ;  /* 0x0003b40001117983 */ /* 0x000f240000300800 */
[----:B-1----:R-:W4:Y:S02]  /*8ae30*/  LDL.LU R18, [R1+0x3b8] ;  /* 0x0003b80001127983 */ /* 0x002f240000300800 */
[----:B------:R-:W4:Y:S01]  /*8ae40*/  LDL.LU R19, [R1+0x3bc] ;  /* 0x0003bc0001137983 */ /* 0x000f220000300800 */
[C---:B---3--:R-:W-:Y:S11]  /*8ae50*/  HMMA.16816.F32 R4, R20.reuse, R24, R4 ;  /* 0x000000181404723c */ /* 0x048ff60000001804 */
[----:B------:R-:W-:Y:S11]  /*8ae60*/  @!UPT UIADD3 URZ, URZ, URZ, URZ ;  /* 0x0000003f3f3ff290 */ /* 0x000ff6000fffe03f */
[----:B------:R-:W-:Y:S01]  /*8ae70*/  @!UPT UIADD3 URZ, URZ, URZ, URZ ;  /* 0x0000003f3f3ff290 */ /* 0x000fe2000fffe03f */
[----:B------:R0:W-:Y:S01]  /*8ae80*/  STL.64 [R1+0x400], R4 ;  /* 0x0004000401007387 */ /* 0x0001e20000100a00 */
[----:B------:R-:W-:Y:S02]  /*8ae90*/  STL.64 [R1+0x408], R6 ;  /* 0x0004080601007387 */ /* 0x000fe40000100a00 */
[----:B0-----:R-:W-:Y:S02]  /*8aea0*/  IMAD.MOV.U32 R4, RZ, RZ, R24 ;  /* 0x000000ffff047224 */ /* 0x001fe400078e0018 */
        /* <DEDUP_REMOVED lines=16> */
[----:B------:R-:W3:Y:S02]  /*8afb0*/  LDL.LU.64 R26, [R1+0xaa30] ;  /* 0x00aa3000011a7983 */ /* 0x000ee40000300a00 */
[----:B------:R-:W2:Y:S01]  /*8afc0*/  LDL.LU.64 R24, [R1+0xaa28] ;  /* 0x00aa280001187983 */ /* 0x000ea20000300a00 */
[----:B------:R-:W-:Y:S01]  /*8afd0*/  STL [R1+0xa9f8], R6 ;  /* 0x00a9f80601007387 */ /* 0x000fe20000100800 */
[----:B------:R0:W-:Y:S03]  /*8afe0*/  STL.64 [R1+0xa9f0], R4 ;  /* 0x00a9f00401007387 */ /* 0x0001e60000100a00 */
[----:B0-----:R-:W3:Y:S01]  /*8aff0*/  LDL.LU R4, [R1+0x11a0] ;  /* 0x0011a00001047983 */ /* 0x001ee20000300800 */
[----:B------:R-:W3:Y:S02]  /*8b000*/  LDL.LU R5, [R1+0x11a4] ;  /* 0x0011a40001057983 */ /* 0x000ee40000300800 */
[----:B------:R-:W3:Y:S02]  /*8b010*/  LDL.LU R6, [R1+0x11a8] ;  /* 0x0011a80001067983 */ /* 0x000ee40000300800 */
[----:B------:R-:W3:Y:S01]  /*8b020*/  LDL.LU R7, [R1+0x11ac] ;  /* 0x0011ac0001077983 */ /* 0x000ee20000300800 */
[C---:B--2---:R-:W-:Y:S01]  /*8b030*/  HMMA.16816.F32 R12, R20.reuse, R24, R12 ;  /* 0x00000018140c723c */ /* 0x044fe2000000180c */
[----:B---3--:R-:W-:Y:S01]  /*8b040*/  STL.64 [R1+0xaa08], R6 ;  /* 0x00aa080601007387 */ /* 0x008fe20000100a00 */
[----:B------:R0:W-:Y:S03]  /*8b050*/  STL.64 [R1+0xaa00], R4 ;  /* 0x00aa000401007387 */ /* 0x0001e60000100a00 */
[----:B0-----:R-:W2:Y:S11]  /*8b060*/  LDL.64 R4, [R1+0x30] ;  /* 0x0000300001047983 */ /* 0x001eb60000100a00 */
[----:B------:R-:W-:Y:S07]  /*8b070*/  @!UPT UIADD3 URZ, URZ, URZ, URZ ;  /* 0x0000003f3f3ff290 */ /* 0x000fee000fffe03f */
[----:B------:R-:W-:Y:S02]  /*8b080*/  STL.64 [R1+0x3d0], R12 ;  /* 0x0003d00c01007387 */ /* 0x000fe40000100a00 */
[----:B------:R0:W-:Y:S02]  /*8b090*/  STL.64 [R1+0x3d8], R14 ;  /* 0x0003d80e01007387 */ /* 0x0001e40000100a00 */
[----:B0-----:R-:W3:Y:S01]  /*8b0a0*/  LDL.LU.64 R14, [R1+0xaa20] ;  /* 0x00aa2000010e7983 */ /* 0x001ee20000300a00 */
[----:B------:R-:W2:Y:S02]  /*8b0b0*/  LDL.LU.64 R12, [R1+0xaa18] ;  /* 0x00aa1800010c7983 */ /* 0x000ea40000300a00 */
[----:B------:R-:W-:Y:S02]  /*8b0c0*/  STL.64 [R1+0xa920], R26 ;  /* 0x00a9201a01007387 */ /* 0x000fe40000100a00 */
[----:B------:R-:W-:Y:S01]  /*8b0d0*/  STL.64 [R1+0xa918], R24 ;  /* 0x00a9181801007387 */ /* 0x000fe20000100a00 */
[C---:B--2---:R-:W-:Y:S11]  /*8b0e0*/  HMMA.16816.F32 R8, R20.reuse, R12, R8 ;  /* 0x0000000c1408723c */ /* 0x044ff60000001808 */
[----:B------:R-:W-:Y:S11]  /*8b0f0*/  @!UPT UIADD3 URZ, URZ, URZ, URZ ;  /* 0x0000003f3f3ff290 */ /* 0x000ff6000fffe03f */
[----:B------:R-:W-:Y:S01]  /*8b100*/  @!UPT UIADD3 URZ, URZ, URZ, URZ ;  /* 0x0000003f3f3ff290 */ /* 0x000fe2000fffe03f */
[----:B------:R0:W-:Y:S01]  /*8b110*/  STL.64 [R1+0x3c0], R8 ;  /* 0x0003c00801007387 */ /* 0x0001e20000100a00 */
[----:B------:R-:W-:Y:S03]  /*8b120*/  STL.64 [R1+0x3c8], R10 ;  /* 0x0003c80a01007387 */ /* 0x000fe60000100a00 */
[----:B0-----:R-:W4:Y:S01]  /*8b130*/  LDL.LU.64 R8, [R1+0xaa10] ;  /* 0x00aa100001087983 */ /* 0x001f220000300a00 */
[----:B---3--:R-:W-:Y:S02]  /*8b140*/  STL.64 [R1+0xa910], R14 ;  /* 0x00a9100e01007387 */ /* 0x008fe40000100a00 */
[----:B------:R0:W-:Y:S02]  /*8b150*/  STL.64 [R1+0xa908], R12 ;  /* 0x00a9080c01007387 */ /* 0x0001e40000100a00 */
[----:B0-----:R-:W2:Y:S01]  /*8b160*/  LDL.LU R12, [R1+0xb90] ;  /* 0x000b9000010c7983 */ /* 0x001ea20000300800 */
[----:B------:R-:W2:Y:S02]  /*8b170*/  LDL.LU R13, [R1+0xb94] ;  /* 0x000b9400010d7983 */ /* 0x000ea40000300800 */
[----:B------:R-:W2:Y:S02]  /*8b180*/  LDL.LU R14, [R1+0xb98] ;  /* 0x000b9800010e7983 */ /* 0x000ea40000300800 */
[----:B------:R-:W2:Y:S01]  /*8b190*/  LDL.LU R15, [R1+0xb9c] ;  /* 0x000b9c00010f7983 */ /* 0x000ea20000300800 */
[----:B----4-:R-:W-:Y:S01]  /*8b1a0*/  HMMA.16816.F32 R16, R20, R8, R16 ;  /* 0x000000081410723c */ /* 0x010fe20000001810 */
[----:B------:R0:W-:Y:S01]  /*8b1b0*/  STL [R1+0xa8e8], R8 ;  /* 0x00a8e80801007387 */ /* 0x0001e20000100800 */
[----:B------:R1:W-:Y:S11]  /*8b1c0*/  STL [R1+0xa8e4], R9 ;  /* 0x00a8e40901007387 */ /* 0x0003f60000100800 */
[----:B------:R-:W-:Y:S10]  /*8b1d0*/  @!UPT UIADD3 URZ, URZ, URZ, URZ ;  /* 0x0000003f3f3ff290 */ /* 0x000ff4000fffe03f */
[----:B------:R-:W-:Y:S01]  /*8b1e0*/  STL.64 [R1+0x3b0], R16 ;  /* 0x0003b01001007387 */ /* 0x000fe20000100a00 */
[----:B------:R-:W-:Y:S02]  /*8b1f0*/  STL.64 [R1+0x3b8], R18 ;  /* 0x0003b81201007387 */ /* 0x000fe40000100a00 */
[----:B0-----:R-:W3:Y:S02]  /*8b200*/  LDL.LU R8, [R1+0x3a0] ;  /* 0x0003a00001087983 */ /* 0x001ee40000300800 */
[----:B-1----:R-:W3:Y:S01]  /*8b210*/  LDL.LU R9, [R1+0x3a4] ;  /* 0x0003a40001097983 */ /* 0x002ee20000300800 */
[----:B------:R-:W3:Y:S01]  /*8b220*/  LDL.LU R10, [R1+0x3a8] ;  /* 0x0003a800010a7983 */ /* 0x000ee20000300800 */
[----:B------:R-:W3:Y:S03]  /*8b230*/  LDL.LU R11, [R1+0x3ac] ;  /* 0x0003ac00010b7983 */ /* 0x000ee60000300800 */
[----:B------:R-:W0:Y:S01]  /*8b240*/  LDSM.16.MT88.4 R16, [R2+0x8300] ;  /* 0x008300000210783b */ /* 0x000e220000004200 */
[----:B------:R-:W-:Y:S02]  /*8b250*/  STL [R1+0xa8ec], R2 ;  /* 0x00a8ec0201007387 */ /* 0x000fe40000100800 */
[----:B------:R-:W-:-:S02]  /*8b260*/  IMAD.MOV.U32 R25, RZ, RZ, R3 ;  /* 0x000000ffff197224 */ /* 0x000fc400078e0003 */
[----:B------:R-:W-:Y:S01]  /*8b270*/  IMAD.MOV.U32 R3, RZ, RZ, R5 ;  /* 0x000000ffff037224 */ /* 0x000fe200078e0005 */
[----:B0-----:R-:W-:Y:S01]  /*8b280*/  STL.64 [R1+0xa800], R18 ;  /* 0x00a8001201007387 */ /* 0x001fe20000100a00 */
[----:B------:R0:W-:Y:S03]  /*8b290*/  STL.64 [R1+0xa7f8], R16 ;  /* 0x00a7f81001007387 */ /* 0x0001e60000100a00 */
[----:B0-----:R-:W4:Y:S01]  /*8b2a0*/  LDL.LU.64 R16, [R1+0xd0] ;  /* 0x0000d00001107983 */ /* 0x001f220000300a00 */
[C---:B---3--:R-:W-:Y:S11]  /*8b2b0*/  HMMA.16816.F32 R8, R20.reuse, R4, R8 ;  /* 0x000000041408723c */ /* 0x048ff60000001808 */
[----:B------:R-:W-:Y:S11]  /*8b2c0*/  @!UPT UIADD3 URZ, URZ, URZ, URZ ;  /* 0x0000003f3f3ff290 */ /* 0x000ff6000fffe03f */
[----:B------:R-:W-:Y:S01]  /*8b2d0*/  @!UPT UIADD3 URZ, URZ, URZ, URZ ;  /* 0x0000003f3f3ff290 */ /* 0x000fe2000fffe03f */
[----:B------:R-:W-:Y:S01]  /*8b2e0*/  STL.64 [R1+0x3a0], R8 ;  /* 0x0003a00801007387 */ /* 0x000fe20000100a00 */
[----:B------:R0:W-:Y:S02]  /*8b2f0*/  STL.64 [R1+0x3a8], R10 ;  /* 0x0003a80a01007387 */ /* 0x0001e40000100a00 */
[----:B------:R-:W3:Y:S02]  /*8b300*/  LDL.LU.64 R6, [R1+0xaa08] ;  /* 0x00aa080001067983 */ /* 0x000ee40000300a00 */
[----:B0-----:R-:W-:Y:S02]  /*8b310*/  IMAD.MOV.U32 R10, RZ, RZ, R4 ;  /* 0x000000ffff0a7224 */ /* 0x001fe400078e0004 */
[----:B------:R-:W3:Y:S01]  /*8b320*/  LDL.LU.64 R4, [R1+0xaa00] ;  /* 0x00aa000001047983 */ /* 0x000ee20000300a00 */
[----:B------:R-:W-:Y:S02]  /*8b330*/  STL [R1+0xa8f4], R3 ;  /* 0x00a8f40301007387 */ /* 0x000fe40000100800 */
[----:B------:R-:W-:Y:S02]  /*8b340*/  STL [R1+0xa8f0], R10 ;  /* 0x00a8f00a01007387 */ /* 0x000fe40000100800 */
[----:B------:R-:W3:Y:S02]  /*8b350*/  LDL.64 R8, [R1+0x150] ;  /* 0x0001500001087983 */ /* 0x000ee40000100a00 */
[----:B------:R-:W-:Y:S01]  /*8b360*/  IMAD.MOV.U32 R24, RZ, RZ, R28 ;  /* 0x000000ffff187224 */ /* 0x000fe200078e001c */
[----:B---3--:R-:W-:Y:S11]  /*8b370*/  HMMA.16816.F32 R4, R20, R8, R4 ;  /* 0x000000081404723c */ /* 0x008ff60000001804 */
[----:B------:R-:W-:Y:S11]  /*8b380*/  @!UPT UIADD3 URZ, URZ, URZ, URZ ;  /* 0x0000003f3f3ff290 */ /* 0x000ff6000fffe03f */
[----:B------:R-:W-:Y:S01]  /*8b390*/  @!UPT UIADD3 URZ, URZ, URZ, URZ ;  /* 0x0000003f3f3ff290 */ /* 0x000fe2000fffe03f */
[----:B------:R-:W-:Y:S01]  /*8b3a0*/  STL.64 [R1+0xba0], R4 ;  /* 0x000ba00401007387 */ /* 0x000fe20000100a00 */
[----:B------:R0:W-:Y:S03]  /*8b3b0*/  STL.64 [R1+0xba8], R6 ;  /* 0x000ba80601007387 */ /* 0x0001e60000100a00 */
[----:B0-----:R-:W3:Y:S01]  /*8b3c0*/  LDL.LU R6, [R1+0xa9f8] ;  /* 0x00a9f80001067983 */ /* 0x001ee20000300800 */
[----:B------:R-:W3:Y:S02]  /*8b3d0*/  LDL.LU.64 R4, [R1+0xa9f0] ;  /* 0x00a9f00001047983 */ /* 0x000ee40000300a00 */
[----:B------:R-:W-:Y:S02]  /*8b3e0*/  IMAD.MOV.U32 R11, RZ, RZ, R9 ;  /* 0x000000ffff0b7224 */ /* 0x000fe400078e0009 */
[----:B------:R-:W-:-:S03]  /*8b3f0*/  IMAD.MOV.U32 R18, RZ, RZ, R8 ;  /* 0x000000ffff127224 */ /* 0x000fc600078e0008 */
[----:B------:R2:W-:Y:S02]  /*8b400*/  STL [R1+0xa8fc], R11 ;  /* 0x00a8fc0b01007387 */ /* 0x0005e40000100800 */
[----:B--2---:R-:W-:Y:S02]  /*8b410*/  HMMA.16816.F32 R8, R20, R24, R12 ;  /* 0x000000181408723c */ /* 0x004fe4000000180c */
[----:B------:R-:W-:Y:S01]  /*8b420*/  STL [R1+0xa8f8], R18 ;  /* 0x00a8f81201007387 */ /* 0x000fe20000100800 */
[----:B----4-:R-:W-:Y:S11]  /*8b430*/  STL.64 [R1+0xa9e0], R16 ;  /* 0x00a9e01001007387 */ /* 0x010ff60000100a00 */
[----:B------:R-:W-:Y:S09]  /*8b440*/  @!UPT UIADD3 URZ, URZ, URZ, URZ ;  /* 0x0000003f3f3ff290 */ /* 0x000ff2000fffe03f */
[----:B------:R-:W-:Y:S01]  /*8b450*/  STL.64 [R1+0xb90], R8 ;  /* 0x000b900801007387 */ /* 0x000fe20000100a00 */
[----:B------:R-:W-:Y:S02]  /*8b460*/  STL.64 [R1+0xb98], R10 ;  /* 0x000b980a01007387 */ /* 0x000fe40000100a00 */
[----:B---3--:R-:W-:Y:S02]  /*8b470*/  IMAD.MOV.U32 R24, RZ, RZ, R6 ;  /* 0x000000ffff187224 */ /* 0x008fe400078e0006 */
[----:B------:R-:W-:-:S05]  /*8b480*/  IMAD.MOV.U32 R25, RZ, RZ, R5 ;  /* 0x000000ffff197224 */ /* 0x000fca00078e0005 */
[----:B------:R0:W-:Y:S01]  /*8b490*/  STL.64 [R1+0xa938], R24 ;  /* 0x00a9381801007387 */ /* 0x0001e20000100a00 */
[----:B------:R-:W2:Y:S02]  /*8b4a0*/  LDL.LU R12, [R1+0xa50] ;  /* 0x000a5000010c7983 */ /* 0x000ea40000300800 */
[----:B------:R-:W2:Y:S02]  /*8b4b0*/  LDL.LU R13, [R1+0xa54] ;  /* 0x000a5400010d7983 */ /* 0x000ea40000300800 */
[----:B------:R-:W3:Y:S01]  /*8b4c0*/  LDL.LU R14, [R1+0xa58] ;  /* 0x000a5800010e7983 */ /* 0x000ee20000300800 */
[----:B------:R-:W3:Y:S04]  /*8b4d0*/  LDL.LU R15, [R1+0xa5c] ;  /* 0x000a5c00010f7983 */ /* 0x000ee80000300800 */
[----:B0-----:R-:W4:Y:S04]  /*8b4e0*/  LDL.64 R24, [R1+0x10] ;  /* 0x0000100001187983 */ /* 0x001f280000100a00 */
[----:B----4-:R0:W-:Y:S01]  /*8b4f0*/  STL.64 [R1+0xa950], R24 ;  /* 0x00a9501801007387 */ /* 0x0101e20000100a00 */
[----:B---3--:R-:W-:Y:S02]  /*8b500*/  STL.64 [R1+0xa930], R14 ;  /* 0x00a9300e01007387 */ /* 0x008fe40000100a00 */
[----:B--2---:R1:W-:Y:S02]  /*8b510*/  STL.64 [R1+0xa928], R12 ;  /* 0x00a9280c01007387 */ /* 0x0043e40000100a00 */
[----:B0-----:R-:W-:-:S02]  /*8b520*/  IMAD.MOV.U32 R24, RZ, RZ, R4 ;  /* 0x000000ffff187224 */ /* 0x001fc400078e0004 */
[----:B------:R-:W-:Y:S01]  /*8b530*/  IMAD.MOV.U32 R25, RZ, RZ, R0 ;  /* 0x000000ffff197224 */ /* 0x000fe200078e0000 */
[----:B-1----:R-:W2:Y:S01]  /*8b540*/  LDL.LU R12, [R1+0xa60] ;  /* 0x000a6000010c7983 */ /* 0x002ea20000300800 */
[----:B------:R-:W2:Y:S02]  /*8b550*/  LDL.LU R13, [R1+0xa64] ;  /* 0x000a6400010d7983 */ /* 0x000ea40000300800 */
[----:B------:R-:W3:Y:S02]  /*8b560*/  LDL.LU R14, [R1+0xa68] ;  /* 0x000a6800010e7983 */ /* 0x000ee40000300800 */
[----:B------:R-:W3:Y:S01]  /*8b570*/  LDL.LU R15, [R1+0xa6c] ;  /* 0x000a6c00010f7983 */ /* 0x000ee20000300800 */
[----:B------:R0:W-:Y:S04]  /*8b580*/  STL.64 [R1+0xa978], R24 ;  /* 0x00a9781801007387 */ /* 0x0001e80000100a00 */
[----:B0-----:R-:W4:Y:S04]  /*8b590*/  LDL.64 R24, [R1+0xe0] ;  /* 0x0000e00001187983 */ /* 0x001f280000100a00 */
[----:B----4-:R0:W-:Y:S01]  /*8b5a0*/  STL.64 [R1+0xa990], R24 ;  /* 0x00a9901801007387 */ /* 0x0101e20000100a00 */
[----:B------:R-:W4:Y:S02]  /*8b5b0*/  LDL.LU R4, [R1+0x390] ;  /* 0x0003900001047983 */ /* 0x000f240000300800 */
[----:B------:R-:W4:Y:S02]  /*8b5c0*/  LDL.LU R5, [R1+0x394] ;  /* 0x0003940001057983 */ /* 0x000f240000300800 */
[----:B------:R-:W2:Y:S01]  /*8b5d0*/  LDL.LU R6, [R1+0x398] ;  /* 0x0003980001067983 */ /* 0x000ea20000300800 */
[----:B------:R-:W2:Y:S04]  /*8b5e0*/  LDL.LU R7, [R1+0x39c] ;  /* 0x00039c0001077983 */ /* 0x000ea80000300800 */
[----:B0-----:R-:W2:Y:S04]  /*8b5f0*/  LDL.64 R24, [R1+0xf0] ;  /* 0x0000f00001187983 */ /* 0x001ea80000100a00 */
[----:B--2---:R0:W-:Y:S04]  /*8b600*/  STL.64 [R1+0xa9a8], R24 ;  /* 0x00a9a81801007387 */ /* 0x0041e80000100a00 */
[----:B0-----:R-:W2:Y:S04]  /*8b610*/  LDL.64 R24, [R1+0x100] ;  /* 0x0001000001187983 */ /* 0x001ea80000100a00 */
[----:B--2---:R-:W-:Y:S01]  /*8b620*/  STL.64 [R1+0xa9c0], R24 ;  /* 0x00a9c01801007387 */ /* 0x004fe20000100a00 */
[----:B------:R-:W-:Y:S02]  /*8b630*/  STL.64 [R1+0xa988], R6 ;  /* 0x00a9880601007387 */ /* 0x000fe40000100a00 */
[----:B----4-:R0:W-:Y:S02]  /*8b640*/  STL.64 [R1+0xa980], R4 ;  /* 0x00a9800401007387 */ /* 0x0101e40000100a00 */
[----:B0-----:R-:W2:Y:S01]  /*8b650*/  LDL.LU R4, [R1+0xb30] ;  /* 0x000b300001047983 */ /* 0x001ea20000300800 */
[----:B------:R-:W2:Y:S02]  /*8b660*/  LDL.LU R5, [R1+0xb34] ;  /* 0x000b340001057983 */ /* 0x000ea40000300800 */
[----:B------:R-:W4:Y:S02]  /*8b670*/  LDL.LU R6, [R1+0xb38] ;  /* 0x000b380001067983 */ /* 0x000f240000300800 */
[----:B------:R-:W4:Y:S01]  /*8b680*/  LDL.LU R7, [R1+0xb3c] ;  /* 0x000b3c0001077983 */ /* 0x000f220000300800 */
[----:B------:R-:W2:Y:S01]  /*8b690*/  LDL.LU R8, [R1+0xb60] ;  /* 0x000b600001087983 */ /* 0x000ea20000300800 */
[----:B------:R-:W2:Y:S02]  /*8b6a0*/  LDL.LU R9, [R1+0xb64] ;  /* 0x000b640001097983 */ /* 0x000ea40000300800 */
[----:B------:R-:W2:Y:S02]  /*8b6b0*/  LDL.LU R10, [R1+0xb68] ;  /* 0x000b6800010a7983 */ /* 0x000ea40000300800 */
[----:B------:R-:W2:Y:S01]  /*8b6c0*/  LDL.LU R11, [R1+0xb6c] ;  /* 0x000b6c00010b7983 */ /* 0x000ea20000300800 */
[----:B------:R-:W3:Y:S04]  /*8b6d0*/  LDL.64 R16, [R1+0x130] ;  /* 0x0001300001107983 */ /* 0x000ee80000100a00 */
[----:B--2---:R-:W-:Y:S01]  /*8b6e0*/  STL.64 [R1+0xa9d0], R10 ;  /* 0x00a9d00a01007387 */ /* 0x004fe20000100a00 */
[----:B------:R0:W-:Y:S03]  /*8b6f0*/  STL.64 [R1+0xa9c8], R8 ;  /* 0x00a9c80801007387 */ /* 0x0001e60000100a00 */
[----:B0-----:R-:W2:Y:S04]  /*8b700*/  LDL.64 R8, [R1+0x120] ;  /* 0x0001200001087983 */ /* 0x001ea80000100a00 */
[----:B--2---:R0:W-:Y:S04]  /*8b710*/  STL.64 [R1+0xa9e8], R8 ;  /* 0x00a9e80801007387 */ /* 0x0041e80000100a00 */
[----:B0-----:R-:W3:Y:S01]  /*8b720*/  LDL.LU R8, [R1+0xb80] ;  /* 0x000b800001087983 */ /* 0x001ee20000300800 */
[----:B------:R-:W3:Y:S02]  /*8b730*/  LDL.LU R9, [R1+0xb84] ;  /* 0x000b840001097983 */ /* 0x000ee40000300800 */
[----:B------:R-:W3:Y:S02]  /*8b740*/  LDL.LU R10, [R1+0xb88] ;  /* 0x000b8800010a7983 */ /* 0x000ee40000300800 */
[----:B------:R-:W3:Y:S01]  /*8b750*/  LDL.LU R11, [R1+0xb8c] ;  /* 0x000b8c00010b7983 */ /* 0x000ee20000300800 */
[----:B------:R-:W2:Y:S04]  /*8b760*/  LDL.64 R24, [R1+0x110] ;  /* 0x0001100001187983 */ /* 0x000ea80000100a00 */
[----:B--2---:R0:W-:Y:S04]  /*8b770*/  STL.64 [R1+0xa9d8], R24 ;  /* 0x00a9d81801007387 */ /* 0x0041e80000100a00 */
[----:B0-----:R-:W2:Y:S01]  /*8b780*/  LDL.LU R24, [R1+0xb70] ;  /* 0x000b700001187983 */ /* 0x001ea20000300800 */
[----:B------:R-:W2:Y:S02]  /*8b790*/  LDL.LU R25, [R1+0xb74] ;  /* 0x000b740001197983 */ /* 0x000ea40000300800 */
[----:B------:R-:W2:Y:S02]  /*8b7a0*/  LDL.LU R26, [R1+0xb78] ;  /* 0x000b7800011a7983 */ /* 0x000ea40000300800 */
[----:B------:R-:W2:Y:S01]  /*8b7b0*/  LDL.LU R27, [R1+0xb7c] ;  /* 0x000b7c00011b7983 */ /* 0x000ea20000300800 */
[----:B----4-:R-:W-:Y:S01]  /*8b7c0*/  STL.64 [R1+0xa9a0], R6 ;  /* 0x00a9a00601007387 */ /* 0x010fe20000100a00 */
[----:B------:R0:W-:Y:S03]  /*8b7d0*/  STL.64 [R1+0xa998], R4 ;  /* 0x00a9980401007387 */ /* 0x0001e60000100a00 */
[----:B0-----:R-:W4:Y:S01]  /*8b7e0*/  LDL.LU R4, [R1+0xb40] ;  /* 0x000b400001047983 */ /* 0x001f220000300800 */
[----:B------:R-:W4:Y:S02]  /*8b7f0*/  LDL.LU R5, [R1+0xb44] ;  /* 0x000b440001057983 */ /* 0x000f240000300800 */
[----:B------:R-:W2:Y:S02]  /*8b800*/  LDL.LU R6, [R1+0xb48] ;  /* 0x000b480001067983 */ /* 0x000ea40000300800 */
[----:B------:R-:W2:Y:S01]  /*8b810*/  LDL.LU R7, [R1+0xb4c] ;  /* 0x000b4c0001077983 */ /* 0x000ea20000300800 */
[----:B---3--:R-:W-:Y:S01]  /*8b820*/  HMMA.16816.F32 R8, R20, R16, R8 ;  /* 0x000000101408723c */ /* 0x008fe20000001808 */
        /* <DEDUP_REMOVED lines=18> */
[----:B------:R0:W-:Y:S01]  /*8b950*/  STL.64 [R1+0xb80], R8 ;  /* 0x000b800801007387 */ /* 0x0001e20000100a00 */
[----:B------:R-:W-:Y:S03]  /*8b960*/  STL.64 [R1+0xb88], R10 ;  /* 0x000b880a01007387 */ /* 0x000fe60000100a00 */
[----:B0-----:R-:W4:Y:S01]  /*8b970*/  LDL.LU.64 R8, [R1+0xa9e8] ;  /* 0x00a9e80001087983 */ /* 0x001f220000300a00 */
[----:B------:R-:W-:-:S02]  /*8b980*/  IMAD.MOV.U32 R0, RZ, RZ, R16 ;  /* 0x000000ffff007224 */ /* 0x000fc400078e0010 */
[----:B------:R-:W-:Y:S02]  /*8b990*/  IMAD.MOV.U32 R19, RZ, RZ, R17 ;  /* 0x000000ffff137224 */ /* 0x000fe400078e0011 */
[----:B------:R-:W2:Y:S01]  /*8b9a0*/  LDL.LU.64 R16, [R1+0xa9e0] ;  /* 0x00a9e00001107983 */ /* 0x000ea20000300a00 */
[----:B------:R-:W-:Y:S01]  /*8b9b0*/  STL [R1+0xa900], R0 ;  /* 0x00a9000001007387 */ /* 0x000fe20000100800 */
[C---:B----4-:R-:W-:Y:S01]  /*8b9c0*/  HMMA.16816.F32 R24, R20.reuse, R8, R24 ;  /* 0x000000081418723c */ /* 0x050fe20000001818 */
[----:B------:R-:W-:Y:S02]  /*8b9d0*/  IMAD.MOV.U32 R29, RZ, RZ, R8 ;  /* 0x000000ffff1d7224 */ /* 0x000fe400078e0008 */
[----:B------:R-:W-:Y:S11]  /*8b9e0*/  IMAD.MOV.U32 R28, RZ, RZ, R9 ;  /* 0x000000ffff1c7224 */ /* 0x000ff600078e0009 */
[----:B------:R-:W-:Y:S09]  /*8b9f0*/  @!UPT UIADD3 URZ, URZ, URZ, URZ ;  /* 0x0000003f3f3ff290 */ /* 0x000ff2000fffe03f */
[----:B------:R0:W-:Y:S01]  /*8ba00*/  STL.64 [R1+0xb70], R24 ;  /* 0x000b701801007387 */ /* 0x0001e20000100a00 */
[----:B------:R-:W-:Y:S03]  /*8ba10*/  STL.64 [R1+0xb78], R26 ;  /* 0x000b781a01007387 */ /* 0x000fe60000100a00 */
        /* <DEDUP_REMOVED lines=8> */
[----:B0-----:R-:W-:Y:S02]  /*8baa0*/  IMAD.MOV.U32 R8, RZ, RZ, R24 ;  /* 0x000000ffff087224 */ /* 0x001fe400078e0018 */
[----:B------:R-:W-:Y:S02]  /*8bab0*/  IMAD.MOV.U32 R9, RZ, RZ, R25 ;  /* 0x000000ffff097224 */ /* 0x000fe400078e0019 */
[----:B------:R-:W2:Y:S02]  /*8bac0*/  LDL.LU.64 R24, [R1+0xa9c0] ;  /* 0x00a9c00001187983 */ /* 0x000ea40000300a00 */
[----:B--2---:R-:W-:Y:S01]  /*8bad0*/  HMMA.16816.F32 R4, R20, R24, R4 ;  /* 0x000000181404723c */ /* 0x004fe20000001804 */
[----:B-1----:R-:W-:-:S02]  /*8bae0*/  IMAD.MOV.U32 R10, RZ, RZ, R24 ;  /* 0x000000ffff0a7224 */ /* 0x002fc400078e0018 */
        /* <DEDUP_REMOVED lines=26> */
[----:B--2---:R-:W-:Y:S03]  /*8bc90*/  HMMA.16816.F32 R20, R20, R16, R4 ;  /* 0x000000101414723c */ /* 0x004fe60000001804 */
[----:B------:R-:W3:Y:S01]  /*8bca0*/  LDL.LU.64 R6, [R1+0xa970] ;  /* 0x00a9700001067983 */ /* 0x000ee20000300a00 */
[----:B------:R-:W3:Y:S11]  /*8bcb0*/  LDL.LU.64 R4, [R1+0xa968] ;  /* 0x00a9680001047983 */ /* 0x000ef60000300a00 */
        /* <DEDUP_REMOVED lines=8> */
[C---:B---3--:R-:W-:Y:S03]  /*8bd40*/  HMMA.16816.F32 R24, R4.reuse, R24, R12 ;  /* 0x000000180418723c */ /* 0x048fe6000000180c */
[----:B------:R-:W3:Y:S01]  /*8bd50*/  LDL.LU.64 R14, [R1+0xa960] ;  /* 0x00a96000010e7983 */ /* 0x000ee20000300a00 */
[----:B------:R-:W3:Y:S11]  /*8bd60*/  LDL.LU.64 R12, [R1+0xa958] ;  /* 0x00a95800010c7983 */ /* 0x000ef60000300a00 */
[----:B------:R-:W-:Y:S08]  /*8bd70*/  @!UPT UIADD3 URZ, URZ, URZ, URZ ;  /* 0x0000003f3f3ff290 */ /* 0x000ff0000fffe03f */
[----:B------:R0:W-:Y:S01]  /*8bd80*/  STL.64 [R1+0xa90], R24 ;  /* 0x000a901801007387 */ /* 0x0001e20000100a00 */
[----:B------:R-:W-:Y:S03]  /*8bd90*/  STL.64 [R1+0xa98], R26 ;  /* 0x000a981a01007387 */ /* 0x000fe60000100a00 */
        /* <DEDUP_REMOVED lines=16> */
[----:B0-----:R-:W4:Y:S01]  /*8bea0*/  LDL.LU.64 R26, [R1+0xa920] ;  /* 0x00a92000011a7983 */ /* 0x001f220000300a00 */
[----:B------:R-:W3:Y:S02]  /*8beb0*/  LDL.LU.64 R24, [R1+0xa918] ;  /* 0x00a9180001187983 */ /* 0x000ee40000300a00 */
        /* <DEDUP_REMOVED lines=9> */
[----:B0-----:R-:W4:Y:S01]  /*8bf50*/  LDL.LU.64 R24, [R1] ;  /* 0x0000000001187983 */ /* 0x001f220000300a00 */
[----:B--2---:R-:W-:Y:S03]  /*8bf60*/  HMMA.16816.F32 R20, R4, R12, R20 ;  /* 0x0000000c0414723c */ /* 0x004fe60000001814 */
[----:B----4-:R0:W-:Y:S11]  /*8bf70*/  STL.64 [R1+0xa7c8], R24 ;  /* 0x00a7c81801007387 */ /* 0x0101f60000100a00 */
[----:B------:R-:W-:Y:S09]  /*8bf80*/  @!UPT UIADD3 URZ, URZ, URZ, URZ ;  /* 0x0000003f3f3ff290 */ /* 0x000ff2000fffe03f */
[----:B------:R-:W-:Y:S01]  /*8bf90*/  STL.64 [R1+0xa50], R20 ;  /* 0x000a501401007387 */ /* 0x000fe20000100a00 */
[----:B------:R-:W-:Y:S02]  /*8bfa0*/  STL.64 [R1+0xa58], R22 ;  /* 0x000a581601007387 */ /* 0x000fe40000100a00 */
        /* <DEDUP_REMOVED lines=8> */
[----:B------:R0:W-:Y:S04]  /*8c030*/  STL.64 [R1+0xa7e0], R24 ;  /* 0x00a7e01801007387 */ /* 0x0001e80000100a00 */
[----:B0-----:R-:W4:Y:S01]  /*8c040*/  LDL.LU.64 R24, [R1+0x20] ;  /* 0x0000200001187983 */ /* 0x001f220000300a00 */
[----:B------:R-:W-:-:S02]  /*8c050*/  IMAD.MOV.U32 R16, RZ, RZ, R0 ;  /* 0x000000ffff107224 */ /* 0x000fc400078e0000 */
[----:B------:R-:W-:Y:S01]  /*8c060*/  IMAD.MOV.U32 R17, RZ, RZ, R11 ;  /* 0x000000ffff117224 */ /* 0x000fe200078e000b */
[----:B----4-:R-:W-:Y:S01]  /*8c070*/  STL.64 [R1+0xa810], R24 ;  /* 0x00a8101801007387 */ /* 0x010fe20000100a00 */
[----:B---3--:R-:W-:Y:S02]  /*8c080*/  STL.64 [R1+0xa7c0], R14 ;  /* 0x00a7c00e01007387 */ /* 0x008fe40000100a00 */
[----:B--2---:R0:W-:Y:S02]  /*8c090*/  STL.64 [R1+0xa7b8], R12 ;  /* 0x00a7b80c01007387 */ /* 0x0041e40000100a00 */
[----:B0-----:R-:W2:Y:S01]  /*8c0a0*/  LDL.LU R12, [R1+0x270] ;  /* 0x00027000010c7983 */ /* 0x001ea20000300800 */
[----:B------:R-:W2:Y:S02]  /*8c0b0*/  LDL.LU R13, [R1+0x274] ;  /* 0x00027400010d7983 */ /* 0x000ea40000300800 */
[----:B------:R-:W3:Y:S02]  /*8c0c0*/  LDL.LU R14, [R1+0x278] ;  /* 0x00027800010e7983 */ /* 0x000ee40000300800 */
[----:B------:R-:W3:Y:S01]  /*8c0d0*/  LDL.LU R15, [R1+0x27c] ;  /* 0x00027c00010f7983 */ /* 0x000ee20000300800 */
[----:B------:R-:W4:Y:S01]  /*8c0e0*/  LDL.LU R0, [R1+0xa900] ;  /* 0x00a9000001007983 */ /* 0x000f220000300800 */
[----:B------:R-:W2:Y:S02]  /*8c0f0*/  LDL.LU R11, [R1+0xa8fc] ;  /* 0x00a8fc00010b7983 */ /* 0x000ea40000300800 */
[----:B------:R0:W-:Y:S02]  /*8c100*/  STL.64 [R1+0xa818], R16 ;  /* 0x00a8181001007387 */ /* 0x0001e40000100a00 */
[----:B0-----:R-:W-:-:S02]  /*8c110*/  IMAD.MOV.U32 R16, RZ, RZ, R18 ;  /* 0x000000ffff107224 */ /* 0x001fc400078e0012 */
[----:B------:R-:W-:Y:S01]  /*8c120*/  IMAD.MOV.U32 R17, RZ, RZ, R3 ;  /* 0x000000ffff117224 */ /* 0x000fe200078e0003 */
[----:B------:R-:W2:Y:S01]  /*8c130*/  LDL.LU R18, [R1+0xa8f8] ;  /* 0x00a8f80001127983 */ /* 0x000ea20000300800 */
[----:B------:R-:W2:Y:S03]  /*8c140*/  LDL.LU R3, [R1+0xa8f4] ;  /* 0x00a8f40001037983 */ /* 0x000ea60000300800 */
[----:B------:R0:W-:Y:S01]  /*8c150*/  STL.64 [R1+0xa830], R16 ;  /* 0x00a8301001007387 */ /* 0x0001e20000100a00 */
[----:B------:R-:W2:Y:S02]  /*8c160*/  LDL.LU R24, [R1+0x9b0] ;  /* 0x0009b00001187983 */ /* 0x000ea40000300800 */
[----:B------:R-:W2:Y:S02]  /*8c170*/  LDL.LU R25, [R1+0x9b4] ;  /* 0x0009b40001197983 */ /* 0x000ea40000300800 */
[----:B------:R-:W2:Y:S01]  /*8c180*/  LDL.LU R26, [R1+0x9b8] ;  /* 0x0009b800011a7983 */ /* 0x000ea20000300800 */
[----:B------:R-:W2:Y:S01]  /*8c190*/  LDL.LU R27, [R1+0x9bc] ;  /* 0x0009bc00011b7983 */ /* 0x000ea20000300800 */
[----:B0-----:R-:W-:-:S02]  /*8c1a0*/  IMAD.MOV.U32 R16, RZ, RZ, R10 ;  /* 0x000000ffff107224 */ /* 0x001fc400078e000a */
[----:B------:R-:W-:Y:S01]  /*8c1b0*/  IMAD.MOV.U32 R17, RZ, RZ, R2 ;  /* 0x000000ffff117224 */ /* 0x000fe200078e0002 */
[----:B------:R-:W3:Y:S01]  /*8c1c0*/  LDL.LU R10, [R1+0xa8f0] ;  /* 0x00a8f000010a7983 */ /* 0x000ee20000300800 */
[----:B------:R-:W3:Y:S03]  /*8c1d0*/  LDL.LU R2, [R1+0xa8ec] ;  /* 0x00a8ec0001027983 */ /* 0x000ee60000300800 */
[----:B------:R-:W-:Y:S04]  /*8c1e0*/  STL.64 [R1+0xa848], R16 ;  /* 0x00a8481001007387 */ /* 0x000fe80000100a00 */
[----:B--2---:R-:W-:Y:S01]  /*8c1f0*/  STL.64 [R1+0xa828], R26 ;  /* 0x00a8281a01007387 */ /* 0x004fe20000100a00 */
[----:B------:R0:W-:Y:S03]  /*8c200*/  STL.64 [R1+0xa820], R24 ;  /* 0x00a8201801007387 */ /* 0x0001e60000100a00 */
[----:B0-----:R-:W2:Y:S01]  /*8c210*/  LDL.LU R24, [R1+0x9c0] ;  /* 0x0009c00001187983 */ /* 0x001ea20000300800 */
[----:B------:R-:W2:Y:S02]  /*8c220*/  LDL.LU R25, [R1+0x9c4] ;  /* 0x0009c40001197983 */ /* 0x000ea40000300800 */
[----:B------:R-:W2:Y:S02]  /*8c230*/  LDL.LU R26, [R1+0x9c8] ;  /* 0x0009c800011a7983 */ /* 0x000ea40000300800 */
[----:B------:R-:W2:Y:S02]  /*8c240*/  LDL.LU R27, [R1+0x9cc] ;  /* 0x0009cc00011b7983 */ /* 0x000ea40000300800 */
[----:B------:R-:W-:-:S02]  /*8c250*/  IMAD.MOV.U32 R16, RZ, RZ, R8 ;  /* 0x000000ffff107224 */ /* 0x000fc400078e0008 */
        /* <DEDUP_REMOVED lines=14> */
[----:B------:R4:W-:Y:S02]  /*8c340*/  STL.64 [R1+0xa878], R16 ;  /* 0x00a8781001007387 */ /* 0x0009e40000100a00 */
[----:B----4-:R-:W-:Y:S02]  /*8c350*/  IMAD.MOV.U32 R16, RZ, RZ, R0 ;  /* 0x000000ffff107224 */ /* 0x010fe400078e0000 */
[----:B------:R-:W-:Y:S01]  /*8c360*/  IMAD.MOV.U32 R17, RZ, RZ, R19 ;  /* 0x000000ffff117224 */ /* 0x000fe200078e0013 */
[----:B--2---:R-:W-:Y:S01]  /*8c370*/  STL.64 [R1+0xa858], R26 ;  /* 0x00a8581a01007387 */ /* 0x004fe20000100a00 */
[----:B------:R0:W-:Y:S03]  /*8c380*/  STL.64 [R1+0xa850], R24 ;  /* 0x00a8501801007387 */ /* 0x0001e60000100a00 */
[----:B0-----:R-:W2:Y:S01]  /*8c390*/  LDL.LU R24, [R1+0x9e0] ;  /* 0x0009e00001187983 */ /* 0x001ea20000300800 */
[----:B------:R-:W2:Y:S02]  /*8c3a0*/  LDL.LU R25, [R1+0x9e4] ;  /* 0x0009e40001197983 */ /* 0x000ea40000300800 */
[----:B------:R-:W4:Y:S02]  /*8c3b0*/  LDL.LU R26, [R1+0x9e8] ;  /* 0x0009e800011a7983 */ /* 0x000f240000300800 */
[----:B------:R-:W4:Y:S01]  /*8c3c0*/  LDL.LU R27, [R1+0x9ec] ;  /* 0x0009ec00011b7983 */ /* 0x000f220000300800 */
[----:B------:R-:W2:Y:S01]  /*8c3d0*/  LDL.LU R0, [R1+0xa8d8] ;  /* 0x00a8d80001007983 */ /* 0x000ea20000300800 */
[----:B------:R0:W-:Y:S03]  /*8c3e0*/  STL.64 [R1+0xa890], R16 ;  /* 0x00a8901001007387 */ /* 0x0001e60000100a00 */
        /* <DEDUP_REMOVED lines=17> */
[----:B------:R-:W3:Y:S01]  /*8c500*/  LDL.LU R20, [R1+0xa30] ;  /* 0x000a300001147983 */ /* 0x000ee20000300800 */
[----:B------:R-:W3:Y:S02]  /*8c510*/  LDL.LU R21, [R1+0xa34] ;  /* 0x000a340001157983 */ /* 0x000ee40000300800 */
[----:B------:R-:W3:Y:S02]  /*8c520*/  LDL.LU R22, [R1+0xa38] ;  /* 0x000a380001167983 */ /* 0x000ee40000300800 */
[----:B------:R-:W3:Y:S01]  /*8c530*/  LDL.LU R23, [R1+0xa3c] ;  /* 0x000a3c0001177983 */ /* 0x000ee20000300800 */
        /* <DEDUP_REMOVED lines=33> */
[----:B------:R-:W-:Y:S01]  /*8c750*/  STL.64 [R1+0xa40], R20 ;  /* 0x000a401401007387 */ /* 0x000fe20000100a00 */
[----:B------:R-:W-:Y:S02]  /*8c760*/  STL.64 [R1+0xa48], R22 ;  /* 0x000a481601007387 */ /* 0x000fe40000100a00 */
[----:B------:R-:W0:Y:S01]  /*8c770*/  LDSM.16.MT88.4 R20, [R2+0x8380] ;  /* 0x008380000214783b */ /* 0x000e220000004200 */
[C---:B--2---:R-:W-:Y:S01]  /*8c780*/  HMMA.16816.F32 R16, R4.reuse, R16, R24 ;  /* 0x000000100410723c */ /* 0x044fe20000001818 */
[----:B0-----:R-:W-:Y:S02]  /*8c790*/  STL.64 [R1+0xa6d0], R22 ;  /* 0x00a6d01601007387 */ /* 0x001fe40000100a00 */
[----:B------:R0:W-:Y:S02]  /*8c7a0*/  STL.64 [R1+0xa6c8], R20 ;  /* 0x00a6c81401007387 */ /* 0x0001e40000100a00 */
[----:B0-----:R-:W2:Y:S01]  /*8c7b0*/  LDL.LU R20, [R1+0x310] ;  /* 0x0003100001147983 */ /* 0x001ea20000300800 */
[----:B------:R-:W2:Y:S02]  /*8c7c0*/  LDL.LU R21, [R1+0x314] ;  /* 0x0003140001157983 */ /* 0x000ea40000300800 */
[----:B------:R-:W2:Y:S02]  /*8c7d0*/  LDL.LU R22, [R1+0x318] ;  /* 0x0003180001167983 */ /* 0x000ea40000300800 */
[----:B------:R-:W2:Y:S01]  /*8c7e0*/  LDL.LU R23, [R1+0x31c] ;  /* 0x00031c0001177983 */ /* 0x000ea20000300800 */
[----:B------:R-:W4:Y:S01]  /*8c7f0*/  LDL.LU.64 R26, [R1+0xa8d0] ;  /* 0x00a8d000011a7983 */ /* 0x000f220000300a00 */
[----:B------:R-:W4:Y:S11]  /*8c800*/  LDL.LU.64 R24, [R1+0xa8c8] ;  /* 0x00a8c80001187983 */ /* 0x000f360000300a00 */
[----:B------:R0:W-:Y:S02]  /*8c810*/  STL.64 [R1+0xa30], R16 ;  /* 0x000a301001007387 */ /* 0x0001e40000100a00 */
[----:B------:R4:W-:Y:S01]  /*8c820*/  STL.64 [R1+0xa38], R18 ;  /* 0x000a381201007387 */ /* 0x0009e20000100a00 */
[----:B0-----:R-:W4:Y:S02]  /*8c830*/  LDL.LU.64 R16, [R1+0xa8c0] ;  /* 0x00a8c00001107983 */ /* 0x001f240000300a00 */
[C---:B----4-:R-:W-:Y:S02]  /*8c840*/  HMMA.16816.F32 R16, R4.reuse, R16, R24 ;  /* 0x000000100410723c */ /* 0x050fe40000001818 */
[----:B------:R-:W4:Y:S01]  /*8c850*/  LDL.LU.64 R26, [R1+0xa8b8] ;  /* 0x00a8b800011a7983 */ /* 0x000f220000300a00 */
[----:B------:R-:W4:Y:S11]  /*8c860*/  LDL.LU.64 R24, [R1+0xa8b0] ;  /* 0x00a8b00001187983 */ /* 0x000f360000300a00 */
[----:B------:R-:W-:Y:S09]  /*8c870*/  @!UPT UIADD3 URZ, URZ, URZ, URZ ;  /* 0x0000003f3f3ff290 */ /* 0x000ff2000fffe03f */
        /* <DEDUP_REMOVED lines=48> */
[----:B------:R-:W4:Y:S11]  /*8cb80*/  LDL.LU.64 R24, [R1+0xa810] ;  /* 0x00a8100001187983 */ /* 0x000f360000300a00 */
[----:B------:R-:W-:Y:S10]  /*8cb90*/  @!UPT UIADD3 URZ, URZ, URZ, URZ ;  /* 0x0000003f3f3ff290 */ /* 0x000ff4000fffe03f */
[----:B------:R0:W-:Y:S01]  /*8cba0*/  STL.64 [R1+0x9b0], R16 ;  /* 0x0009b01001007387 */ /* 0x0001e20000100a00 */
[----:B------:R1:W-:Y:S03]  /*8cbb0*/  STL.64 [R1+0x9b8], R18 ;  /* 0x0009b81201007387 */ /* 0x0003e60000100a00 */
[----:B0-----:R-:W2:Y:S02]  /*8cbc0*/  LDL.LU.64 R16, [R1+0xa808] ;  /* 0x00a8080001107983 */ /* 0x001ea40000300a00 */
[----:B--2---:R-:W-:Y:S07]  /*8cbd0*/  HMMA.16816.F32 R4, R4, R16, R20 ;  /* 0x000000100404723c */ /* 0x004fee0000001814 */
[----:B------:R-:W-:-:S02]  /*8cbe0*/  IMAD.MOV.U32 R23, RZ, RZ, R16 ;  /* 0x000000ffff177224 */ /* 0x000fc400078e0010 */
[----:B------:R-:W-:Y:S11]  /*8cbf0*/  IMAD.MOV.U32 R22, RZ, RZ, R17 ;  /* 0x000000ffff167224 */ /* 0x000ff600078e0011 */
[----:B------:R-:W-:Y:S03]  /*8cc00*/  @!UPT UIADD3 URZ, URZ, URZ, URZ ;  /* 0x0000003f3f3ff290 */ /* 0x000fe6000fffe03f */
[----:B------:R0:W-:Y:S01]  /*8cc10*/  STL.64 [R1+0x310], R4 ;  /* 0x0003100401007387 */ /* 0x0001e20000100a00 */
[----:B------:R2:W-:Y:S02]  /*8cc20*/  STL.64 [R1+0x318], R6 ;  /* 0x0003180601007387 */ /* 0x0005e40000100a00 */
[----:B-1----:R-:W3:Y:S02]  /*8cc30*/  LDL.LU.64 R18, [R1+0xa800] ;  /* 0x00a8000001127983 */ /* 0x002ee40000300a00 */
[----:B------:R-:W3:Y:S02]  /*8cc40*/  LDL.LU.64 R16, [R1+0xa7f8] ;  /* 0x00a7f80001107983 */ /* 0x000ee40000300a00 */
[----:B----4-:R-:W-:Y:S02]  /*8cc50*/  IMAD.MOV.U32 R2, RZ, RZ, R24 ;  /* 0x000000ffff027224 */ /* 0x010fe400078e0018 */
[----:B------:R-:W-:Y:S01]  /*8cc60*/  IMAD.MOV.U32 R3, RZ, RZ, R25 ;  /* 0x000000ffff037224 */ /* 0x000fe200078e0019 */
[----:B0-----:R-:W4:Y:S01]  /*8cc70*/  LDL.LU R4, [R1+0x250] ;  /* 0x0002500001047983 */ /* 0x001f220000300800 */
[----:B------:R-:W4:Y:S02]  /*8cc80*/  LDL.LU R5, [R1+0x254] ;  /* 0x0002540001057983 */ /* 0x000f240000300800 */
[----:B--2---:R-:W4:Y:S02]  /*8cc90*/  LDL.LU R6, [R1+0x258] ;  /* 0x0002580001067983 */ /* 0x004f240000300800 */
[----:B------:R-:W4:Y:S01]  /*8cca0*/  LDL.LU R7, [R1+0x25c] ;  /* 0x00025c0001077983 */ /* 0x000f220000300800 */
[C---:B---3--:R-:W-:Y:S11]  /*8ccb0*/  HMMA.16816.F32 R12, R16.reuse, R24, R12 ;  /* 0x00000018100c723c */ /* 0x048ff6000000180c */
[----:B------:R-:W-:Y:S11]  /*8ccc0*/  @!UPT UIADD3 URZ, URZ, URZ, URZ ;  /* 0x0000003f3f3ff290 */ /* 0x000ff6000fffe03f */
[----:B------:R-:W-:Y:S01]  /*8ccd0*/  @!UPT UIADD3 URZ, URZ, URZ, URZ ;  /* 0x0000003f3f3ff290 */ /* 0x000fe2000fffe03f */
        /* <DEDUP_REMOVED lines=32> */
[----:B0-----:R-:W3:Y:S01]  /*8cee0*/  LDL.LU R24, [R1+0x240] ;  /* 0x0002400001187983 */ /* 0x001ee20000300800 */
[----:B------:R-:W3:Y:S02]  /*8cef0*/  LDL.LU R25, [R1+0x244] ;  /* 0x0002440001197983 */ /* 0x000ee40000300800 */
[----:B------:R-:W3:Y:S02]  /*8cf00*/  LDL.LU R26, [R1+0x248] ;  /* 0x00024800011a7983 */ /* 0x000ee40000300800 */
[----:B------:R-:W3:Y:S01]  /*8cf10*/  LDL.LU R27, [R1+0x24c] ;  /* 0x00024c00011b7983 */ /* 0x000ee20000300800 */
[----:B------:R-:W2:Y:S01]  /*8cf20*/  LDL.LU.64 R20, [R1+0x120] ;  /* 0x0001200001147983 */ /* 0x000ea20000300a00 */
[----:B----4-:R-:W-:Y:S03]  /*8cf30*/  HMMA.16816.F32 R4, R16, R12, R4 ;  /* 0x0000000c1004723c */ /* 0x010fe60000001804 */
[----:B--2---:R0:W-:Y:S11]  /*8cf40*/  STL.64 [R1+0xa738], R20 ;  /* 0x00a7381401007387 */ /* 0x0041f60000100a00 */
[----:B------:R-:W-:Y:S09]  /*8cf50*/  @!UPT UIADD3 URZ, URZ, URZ, URZ ;  /* 0x0000003f3f3ff290 */ /* 0x000ff2000fffe03f */
[----:B------:R1:W-:Y:S01]  /*8cf60*/  STL.64 [R1+0x250], R4 ;  /* 0x0002500401007387 */ /* 0x0003e20000100a00 */
[----:B------:R2:W-:Y:S03]  /*8cf70*/  STL.64 [R1+0x258], R6 ;  /* 0x0002580601007387 */ /* 0x0005e60000100a00 */
[----:B0-----:R-:W4:Y:S04]  /*8cf80*/  LDL.LU.64 R20, [R1+0x130] ;  /* 0x0001300001147983 */ /* 0x001f280000300a00 */
[----:B----4-:R0:W-:Y:S01]  /*8cf90*/  STL.64 [R1+0xa750], R20 ;  /* 0x00a7501401007387 */ /* 0x0101e20000100a00 */
[----:B-1----:R-:W4:Y:S02]  /*8cfa0*/  LDL.LU R4, [R1+0x230] ;  /* 0x0002300001047983 */ /* 0x002f240000300800 */
[----:B------:R-:W4:Y:S02]  /*8cfb0*/  LDL.LU R5, [R1+0x234] ;  /* 0x0002340001057983 */ /* 0x000f240000300800 */
[----:B--2---:R-:W4:Y:S01]  /*8cfc0*/  LDL.LU R6, [R1+0x238] ;  /* 0x0002380001067983 */ /* 0x004f220000300800 */
[----:B------:R-:W4:Y:S01]  /*8cfd0*/  LDL.LU R7, [R1+0x23c] ;  /* 0x00023c0001077983 */ /* 0x000f220000300800 */
[----:B0-----:R-:W-:-:S02]  /*8cfe0*/  IMAD.MOV.U32 R20, RZ, RZ, R11 ;  /* 0x000000ffff147224 */ /* 0x001fc400078e000b */
[----:B------:R-:W-:-:S05]  /*8cff0*/  IMAD.MOV.U32 R21, RZ, RZ, R10 ;  /* 0x000000ffff157224 */ /* 0x000fca00078e000a */
[----:B------:R0:W-:Y:S01]  /*8d000*/  STL.64 [R1+0xa768], R20 ;  /* 0x00a7681401007387 */ /* 0x0001e20000100a00 */
[----:B------:R-:W-:Y:S02]  /*8d010*/  STL.64 [R1+0xa670], R14 ;  /* 0x00a6700e01007387 */ /* 0x000fe40000100a00 */
[----:B------:R3:W-:Y:S01]  /*8d020*/  STL.64 [R1+0xa668], R12 ;  /* 0x00a6680c01007387 */ /* 0x0007e20000100a00 */
[----:B0-----:R-:W2:Y:S01]  /*8d030*/  LDL.LU.64 R20, [R1+0x150] ;  /* 0x0001500001147983 */ /* 0x001ea20000300a00 */
[----:B---3--:R-:W-:Y:S01]  /*8d040*/  HMMA.16816.F32 R12, R16, R8, R24 ;  /* 0x00000008100c723c */ /* 0x008fe20000001818 */
[----:B------:R-:W-:Y:S11]  /*8d050*/  STL.64 [R1+0xa788], R22 ;  /* 0x00a7881601007387 */ /* 0x000ff60000100a00 */
[----:B------:R-:W-:Y:S11]  /*8d060*/  @!UPT UIADD3 URZ, URZ, URZ, URZ ;  /* 0x0000003f3f3ff290 */ /* 0x000ff6000fffe03f */
[----:B------:R-:W-:Y:S01]  /*8d070*/  STL.64 [R1+0x240], R12 ;  /* 0x0002400c01007387 */ /* 0x000fe20000100a00 */
[----:B------:R-:W-:Y:S03]  /*8d080*/  STL.64 [R1+0x248], R14 ;  /* 0x0002480e01007387 */ /* 0x000fe60000100a00 */
[----:B--2---:R0:W-:Y:S04]  /*8d090*/  STL.64 [R1+0xa780], R20 ;  /* 0x00a7801401007387 */ /* 0x0041e80000100a00 */
[----:B0-----:R-:W4:Y:S01]  /*8d0a0*/  LDL.LU.64 R20, [R1+0x30] ;  /* 0x0000300001147983 */ /* 0x001f220000300a00 */
        /* <DEDUP_REMOVED lines=9> */
[----:B------:R-:W-:-:S02]  /*8d140*/  IMAD.MOV.U32 R10, RZ, RZ, R0 ;  /* 0x000000ffff0a7224 */ /* 0x000fc400078e0000 */
[----:B------:R-:W-:Y:S01]  /*8d150*/  IMAD.MOV.U32 R11, RZ, RZ, R28 ;  /* 0x000000ffff0b7224 */ /* 0x000fe200078e001c */
[----:B------:R-:W3:Y:S01]  /*8d160*/  LDL.LU R0, [R1+0xa794] ;  /* 0x00a7940001007983 */ /* 0x000ee20000300800 */
[----:B------:R-:W3:Y:S03]  /*8d170*/  LDL.LU R28, [R1+0xa790] ;  /* 0x00a79000011c7983 */ /* 0x000ee60000300800 */
[----:B------:R-:W-:Y:S04]  /*8d180*/  STL.64 [R1+0xa760], R10 ;  /* 0x00a7600a01007387 */ /* 0x000fe80000100a00 */
[----:B--2---:R0:W-:Y:S04]  /*8d190*/  STL.64 [R1+0xa758], R8 ;  /* 0x00a7580801007387 */ /* 0x0041e80000100a00 */
[----:B0-----:R-:W2:Y:S01]  /*8d1a0*/  LDL.LU R8, [R1+0x210] ;  /* 0x0002100001087983 */ /* 0x001ea20000300800 */
[----:B------:R-:W2:Y:S02]  /*8d1b0*/  LDL.LU R9, [R1+0x214] ;  /* 0x0002140001097983 */ /* 0x000ea40000300800 */
[----:B------:R-:W2:Y:S02]  /*8d1c0*/  LDL.LU R10, [R1+0x218] ;  /* 0x00021800010a7983 */ /* 0x000ea40000300800 */
[----:B------:R-:W2:Y:S01]  /*8d1d0*/  LDL.LU R11, [R1+0x21c] ;  /* 0x00021c00010b7983 */ /* 0x000ea20000300800 */
[----:B----4-:R-:W-:Y:S01]  /*8d1e0*/  HMMA.16816.F32 R4, R16, R20, R4 ;  /* 0x000000141004723c */ /* 0x010fe20000001804 */
[----:B------:R-:W-:-:S02]  /*8d1f0*/  IMAD.MOV.U32 R27, RZ, RZ, R20 ;  /* 0x000000ffff1b7224 */ /* 0x000fc400078e0014 */
[----:B------:R-:W-:Y:S01]  /*8d200*/  IMAD.MOV.U32 R26, RZ, RZ, R21 ;  /* 0x000000ffff1a7224 */ /* 0x000fe200078e0015 */
[----:B--2---:R-:W-:Y:S01]  /*8d210*/  STL.64 [R1+0xa778], R10 ;  /* 0x00a7780a01007387 */ /* 0x004fe20000100a00 */
[----:B------:R0:W-:Y:S03]  /*8d220*/  STL.64 [R1+0xa770], R8 ;  /* 0x00a7700801007387 */ /* 0x0001e60000100a00 */
[----:B0-----:R-:W2:Y:S01]  /*8d230*/  LDL.LU R8, [R1+0x220] ;  /* 0x0002200001087983 */ /* 0x001ea20000300800 */
[----:B------:R-:W2:Y:S02]  /*8d240*/  LDL.LU R9, [R1+0x224] ;  /* 0x0002240001097983 */ /* 0x000ea40000300800 */
[----:B------:R-:W4:Y:S02]  /*8d250*/  LDL.LU.64 R12, [R1+0x110] ;  /* 0x00011000010c7983 */ /* 0x000f240000300a00 */
[----:B------:R-:W2:Y:S01]  /*8d260*/  LDL.LU.64 R22, [R1+0xa788] ;  /* 0x00a7880001167983 */ /* 0x000ea20000300a00 */
[----:B------:R-:W2:Y:S01]  /*8d270*/  LDL.LU.64 R20, [R1+0xa780] ;  /* 0x00a7800001147983 */ /* 0x000ea20000300a00 */
[----:B---3--:R-:W-:-:S02]  /*8d280*/  IMAD.MOV.U32 R10, RZ, RZ, R28 ;  /* 0x000000ffff0a7224 */ /* 0x008fc400078e001c */
[----:B------:R-:W-:-:S07]  /*8d290*/  IMAD.MOV.U32 R11, RZ, RZ, R0 ;  /* 0x000000ffff0b7224 */ /* 0x000fce00078e0000 */
[----:B------:R-:W-:Y:S01]  /*8d2a0*/  IMAD.MOV.U32 R28, RZ, RZ, R6 ;  /* 0x000000ffff1c7224 */ /* 0x000fe200078e0006 */
[----:B------:R-:W-:Y:S01]  /*8d2b0*/  STL.64 [R1+0x230], R4 ;  /* 0x0002300401007387 */ /* 0x000fe20000100a00 */
[----:B------:R-:W-:Y:S02]  /*8d2c0*/  IMAD.MOV.U32 R0, RZ, RZ, R7 ;  /* 0x000000ffff007224 */ /* 0x000fe400078e0007 */
[----:B------:R-:W0:Y:S03]  /*8d2d0*/  LDSM.16.MT88.4 R4, [R29+0xc000] ;  /* 0x00c000001d04783b */ /* 0x000e260000004200 */
[----:B------:R-:W-:Y:S01]  /*8d2e0*/  STL [R1+0x9544], R0 ;  /* 0x0095440001007387 */ /* 0x000fe20000100800 */
[----:B------:R1:W-:Y:S03]  /*8d2f0*/  STL [R1+0x9540], R28 ;  /* 0x0095401c01007387 */ /* 0x0003e60000100800 */
[----:B0-----:R-:W-:Y:S01]  /*8d300*/  STL.64 [R1+0xa558], R6 ;  /* 0x00a5580601007387 */ /* 0x001fe20000100a00 */
[----:B------:R-:W-:Y:S01]  /*8d310*/  STL.64 [R1+0xa550], R4 ;  /* 0x00a5500401007387 */ /* 0x000fe20000100a00 */
        /* <DEDUP_REMOVED lines=9> */
[----:B------:R-:W-:Y:S02]  /*8d3b0*/  IMAD.MOV.U32 R4, RZ, RZ, R23 ;  /* 0x000000ffff047224 */ /* 0x000fe400078e0017 */
[----:B------:R-:W-:Y:S01]  /*8d3c0*/  IMAD.MOV.U32 R5, RZ, RZ, R22 ;  /* 0x000000ffff057224 */ /* 0x000fe200078e0016 */
[----:B------:R-:W-:Y:S01]  /*8d3d0*/  STL [R1+0xa638], R0 ;  /* 0x00a6380001007387 */ /* 0x000fe20000100800 */
[----:B------:R-:W-:Y:S01]  /*8d3e0*/  STL [R1+0xa634], R28 ;  /* 0x00a6341c01007387 */ /* 0x000fe20000100800 */
        /* <DEDUP_REMOVED lines=18> */
[----:B------:R0:W-:Y:S03]  /*8d510*/  STL.64 [R1+0xa718], R4 ;  /* 0x00a7180401007387 */ /* 0x0001e60000100a00 */
[----:B0-----:R-:W4:Y:S01]  /*8d520*/  LDL.LU R4, [R1+0x1e0] ;  /* 0x0001e00001047983 */ /* 0x001f220000300800 */
[----:B------:R-:W4:Y:S02]  /*8d530*/  LDL.LU R5, [R1+0x1e4] ;  /* 0x0001e40001057983 */ /* 0x000f240000300800 */
[----:B------:R-:W4:Y:S02]  /*8d540*/  LDL.LU R6, [R1+0x1e8] ;  /* 0x0001e80001067983 */ /* 0x000f240000300800 */
[----:B------:R-:W4:Y:S01]  /*8d550*/  LDL.LU R7, [R1+0x1ec] ;  /* 0x0001ec0001077983 */ /* 0x000f220000300800 */
[C---:B--2---:R-:W-:Y:S11]  /*8d560*/  HMMA.16816.F32 R8, R16.reuse, R20, R8 ;  /* 0x000000141008723c */ /* 0x044ff60000001808 */
[----:B------:R-:W-:Y:S11]  /*8d570*/  @!UPT UIADD3 URZ, URZ, URZ, URZ ;  /* 0x0000003f3f3ff290 */ /* 0x000ff6000fffe03f */
[----:B------:R-:W-:Y:S01]  /*8d580*/  @!UPT UIADD3 URZ, URZ, URZ, URZ ;  /* 0x0000003f3f3ff290 */ /* 0x000fe2000fffe03f */
[----:B------:R0:W-:Y:S01]  /*8d590*/  STL.64 [R1+0x1f0], R8 ;  /* 0x0001f00801007387 */ /* 0x0001e20000100a00 */
[----:B------:R1:W-:Y:S03]  /*8d5a0*/  STL.64 [R1+0x1f8], R10 ;  /* 0x0001f80a01007387 */ /* 0x0003e60000100a00 */
[----:B0-----:R-:W2:Y:S01]  /*8d5b0*/  LDL.LU.64 R8, [R1+0xa730] ;  /* 0x00a7300001087983 */ /* 0x001ea20000300a00 */
[----:B----4-:R-:W-:Y:S01]  /*8d5c0*/  HMMA.16816.F32 R4, R16, R12, R4 ;  /* 0x0000000c1004723c */ /* 0x010fe20000001804 */
[----:B-1----:R-:W-:Y:S02]  /*8d5d0*/  IMAD.MOV.U32 R10, RZ, RZ, R21 ;  /* 0x000000ffff0a7224 */ /* 0x002fe400078e0015 */
[----:B------:R-:W-:Y:S02]  /*8d5e0*/  IMAD.MOV.U32 R11, RZ, RZ, R20 ;  /* 0x000000ffff0b7224 */ /* 0x000fe400078e0014 */
[----:B------:R-:W3:Y:S01]  /*8d5f0*/  LDL.LU.64 R20, [R1+0xa728] ;  /* 0x00a7280001147983 */ /* 0x000ee20000300a00 */
[----:B------:R-:W-:Y:S02]  /*8d600*/  STL [R1+0xa648], R10 ;  /* 0x00a6480a01007387 */ /* 0x000fe40000100800 */
[----:B------:R-:W-:Y:S02]  /*8d610*/  STL [R1+0xa644], R11 ;  /* 0x00a6440b01007387 */ /* 0x000fe40000100800 */
[----:B------:R-:W-:-:S02]  /*8d620*/  IMAD.MOV.U32 R28, RZ, RZ, R12 ;  /* 0x000000ffff1c7224 */ /* 0x000fc400078e000c */
[----:B------:R-:W-:Y:S01]  /*8d630*/  IMAD.MOV.U32 R29, RZ, RZ, R13 ;  /* 0x000000ffff1d7224 */ /* 0x000fe200078e000d */
[----:B--2---:R-:W-:Y:S10]  /*8d640*/  STL.64 [R1+0xa700], R8 ;  /* 0x00a7000801007387 */ /* 0x004ff40000100a00 */
[----:B------:R-:W-:Y:S02]  /*8d650*/  STL.64 [R1+0x1e0], R4 ;  /* 0x0001e00401007387 */ /* 0x000fe40000100a00 */
[----:B------:R-:W-:Y:S02]  /*8d660*/  STL.64 [R1+0x1e8], R6 ;  /* 0x0001e80601007387 */ /* 0x000fe40000100a00 */
[----:B------:R-:W2:Y:S01]  /*8d670*/  LDL.LU R12, [R1+0x10f0] ;  /* 0x0010f000010c7983 */ /* 0x000ea20000300800 */
[----:B------:R-:W2:Y:S01]  /*8d680*/  LDL.LU R13, [R1+0x10f4] ;  /* 0x0010f400010d7983 */ /* 0x000ea20000300800 */
[----:B------:R-:W4:Y:S02]  /*8d690*/  LDL.LU R14, [R1+0x10f8] ;  /* 0x0010f800010e7983 */ /* 0x000f240000300800 */
[----:B------:R-:W4:Y:S02]  /*8d6a0*/  LDL.LU R15, [R1+0x10fc] ;  /* 0x0010fc00010f7983 */ /* 0x000f240000300800 */
[----:B---3--:R-:W-:-:S02]  /*8d6b0*/  IMAD.MOV.U32 R24, RZ, RZ, R21 ;  /* 0x000000ffff187224 */ /* 0x008fc400078e0015 */
[----:B------:R-:W-:Y:S01]  /*8d6c0*/  IMAD.MOV.U32 R25, RZ, RZ, R20 ;  /* 0x000000ffff197224 */ /* 0x000fe200078e0014 */
[----:B----4-:R-:W-:Y:S01]  /*8d6d0*/  STL.64 [R1+0xa690], R14 ;  /* 0x00a6900e01007387 */ /* 0x010fe20000100a00 */
[----:B--2---:R0:W-:Y:S03]  /*8d6e0*/  STL.64 [R1+0xa688], R12 ;  /* 0x00a6880c01007387 */ /* 0x0041e60000100a00 */
[----:B------:R-:W-:Y:S01]  /*8d6f0*/  STL.64 [R1+0xa698], R24 ;  /* 0x00a6981801007387 */ /* 0x000fe20000100a00 */
[----:B0-----:R-:W2:Y:S01]  /*8d700*/  LDL.LU R12, [R1+0x1100] ;  /* 0x00110000010c7983 */ /* 0x001ea20000300800 */
[----:B------:R-:W2:Y:S02]  /*8d710*/  LDL.LU R13, [R1+0x1104] ;  /* 0x00110400010d7983 */ /* 0x000ea40000300800 */
[----:B------:R-:W3:Y:S02]  /*8d720*/  LDL.LU R14, [R1+0x1108] ;  /* 0x00110800010e7983 */ /* 0x000ee40000300800 */
[----:B------:R-:W3:Y:S01]  /*8d730*/  LDL.LU R15, [R1+0x110c] ;  /* 0x00110c00010f7983 */ /* 0x000ee20000300800 */
[----:B------:R-:W4:Y:S01]  /*8d740*/  LDL.LU R20, [R1+0x1160] ;  /* 0x0011600001147983 */ /* 0x000f220000300800 */
[----:B------:R-:W4:Y:S02]  /*8d750*/  LDL.LU R21, [R1+0x1164] ;  /* 0x0011640001157983 */ /* 0x000f240000300800 */
[----:B------:R-:W2:Y:S02]  /*8d760*/  LDL.LU R22, [R1+0x1168] ;  /* 0x0011680001167983 */ /* 0x000ea40000300800 */
[----:B------:R-:W2:Y:S01]  /*8d770*/  LDL.LU R23, [R1+0x116c] ;  /* 0x00116c0001177983 */ /* 0x000ea20000300800 */
[----:B------:R-:W2:Y:S01]  /*8d780*/  LDL.LU R8, [R1+0x1c0] ;  /* 0x0001c00001087983 */ /* 0x000ea20000300800 */
[----:B------:R-:W2:Y:S02]  /*8d790*/  LDL.LU R9, [R1+0x1c4] ;  /* 0x0001c40001097983 */ /* 0x000ea40000300800 */
[----:B------:R-:W2:Y:S02]  /*8d7a0*/  LDL.LU R10, [R1+0x1c8] ;  /* 0x0001c800010a7983 */ /* 0x000ea40000300800 */
[----:B------:R-:W2:Y:S01]  /*8d7b0*/  LDL.LU R11, [R1+0x1cc] ;  /* 0x0001cc00010b7983 */ /* 0x000ea20000300800 */
[----:B------:R-:W3:Y:S01]  /*8d7c0*/  LDL.LU R4, [R1+0x1d0] ;  /* 0x0001d00001047983 */ /* 0x000ee20000300800 */
[----:B------:R-:W3:Y:S02]  /*8d7d0*/  LDL.LU R5, [R1+0x1d4] ;  /* 0x0001d40001057983 */ /* 0x000ee40000300800 */
[----:B------:R-:W3:Y:S02]  /*8d7e0*/  LDL.LU R6, [R1+0x1d8] ;  /* 0x0001d80001067983 */ /* 0x000ee40000300800 */
[----:B------:R-:W3:Y:S01]  /*8d7f0*/  LDL.LU R7, [R1+0x1dc] ;  /* 0x0001dc0001077983 */ /* 0x000ee20000300800 */
[----:B--2---:R-:W-:Y:S01]  /*8d800*/  STL.64 [R1+0xa710], R10 ;  /* 0x00a7100a01007387 */ /* 0x004fe20000100a00 */
[----:B------:R0:W-:Y:S03]  /*8d810*/  STL.64 [R1+0xa708], R8 ;  /* 0x00a7080801007387 */ /* 0x0001e60000100a00 */
[----:B0-----:R-:W2:Y:S01]  /*8d820*/  LDL.LU.64 R8, [R1+0x100] ;  /* 0x0001000001087983 */ /* 0x001ea20000300a00 */
[----:B------:R-:W-:Y:S02]  /*8d830*/  STL.64 [R1+0xa6e0], R22 ;  /* 0x00a6e01601007387 */ /* 0x000fe40000100a00 */
[----:B----4-:R0:W-:Y:S02]  /*8d840*/  STL.64 [R1+0xa6d8], R20 ;  /* 0x00a6d81401007387 */ /* 0x0101e40000100a00 */
[----:B0-----:R-:W4:Y:S04]  /*8d850*/  LDL.LU.64 R20, [R1+0xe0] ;  /* 0x0000e00001147983 */ /* 0x001f280000300a00 */
[----:B----4-:R0:W-:Y:S04]  /*8d860*/  STL.64 [R1+0xa6f8], R20 ;  /* 0x00a6f81401007387 */ /* 0x0101e80000100a00 */
[----:B0-----:R-:W4:Y:S01]  /*8d870*/  LDL.LU.64 R20, [R1+0xf0] ;  /* 0x0000f00001147983 */ /* 0x001f220000300a00 */
[----:B---3--:R-:W-:Y:S02]  /*8d880*/  STL.64 [R1+0xa6a8], R14 ;  /* 0x00a6a80e01007387 */ /* 0x008fe40000100a00 */
[----:B------:R-:W-:Y:S02]  /*8d890*/  STL.64 [R1+0xa6a0], R12 ;  /* 0x00a6a00c01007387 */ /* 0x000fe40000100a00 */
[----:B------:R-:W3:Y:S01]  /*8d8a0*/  LDL.LU R24, [R1+0x10] ;  /* 0x0000100001187983 */ /* 0x000ee20000300800 */
[----:B------:R-:W3:Y:S01]  /*8d8b0*/  LDL.LU R25, [R1+0x14] ;  /* 0x0000140001197983 */ /* 0x000ee20000300800 */
[----:B--2---:R-:W-:Y:S03]  /*8d8c0*/  HMMA.16816.F32 R4, R16, R8, R4 ;  /* 0x000000081004723c */ /* 0x004fe60000001804 */
[----:B---3--:R0:W-:Y:S02]  /*8d8d0*/  STL.64 [R1+0xa6b0], R24 ;  /* 0x00a6b01801007387 */ /* 0x0081e40000100a00 */
[----:B0-----:R-:W-:-:S02]  /*8d8e0*/  IMAD.MOV.U32 R24, RZ, RZ, R2 ;  /* 0x000000ffff187224 */ /* 0x001fc400078e0002 */
[----:B------:R-:W-:Y:S01]  /*8d8f0*/  IMAD.MOV.U32 R25, RZ, RZ, R3 ;  /* 0x000000ffff197224 */ /* 0x000fe200078e0003 */
[----:B------:R-:W2:Y:S01]  /*8d900*/  LDL.LU R2, [R1+0xa724] ;  /* 0x00a7240001027983 */ /* 0x000ea20000300800 */
[----:B------:R-:W3:Y:S02]  /*8d910*/  LDL.LU R3, [R1+0xa720] ;  /* 0x00a7200001037983 */ /* 0x000ee40000300800 */
[----:B------:R-:W-:Y:S01]  /*8d920*/  STL.64 [R1+0xa6f0], R26 ;  /* 0x00a6f01a01007387 */ /* 0x000fe20000100a00 */
[----:B------:R0:W-:Y:S04]  /*8d930*/  STL.64 [R1+0xa6e8], R24 ;  /* 0x00a6e81801007387 */ /* 0x0001e80000100a00 */
        /* <DEDUP_REMOVED lines=8> */
[----:B------:R-:W-:Y:S01]  /*8d9c0*/  IMAD.MOV.U32 R0, RZ, RZ, R9 ;  /* 0x000000ffff007224 */ /* 0x000fe200078e0009 */
[----:B--2---:R-:W-:Y:S01]  /*8d9d0*/  STL.64 [R1+0xa6c0], R14 ;  /* 0x00a6c00e01007387 */ /* 0x004fe20000100a00 */
[----:B------:R0:W-:Y:S03]  /*8d9e0*/  STL.64 [R1+0xa6b8], R12 ;  /* 0x00a6b80c01007387 */ /* 0x0001e60000100a00 */
[----:B0-----:R-:W2:Y:S01]  /*8d9f0*/  LDL.LU R12, [R1+0x1140] ;  /* 0x00114000010c7983 */ /* 0x001ea20000300800 */
[----:B------:R-:W2:Y:S02]  /*8da00*/  LDL.LU R13, [R1+0x1144] ;  /* 0x00114400010d7983 */ /* 0x000ea40000300800 */
[----:B------:R-:W2:Y:S02]  /*8da10*/  LDL.LU R14, [R1+0x1148] ;  /* 0x00114800010e7983 */ /* 0x000ea40000300800 */
[----:B------:R-:W2:Y:S01]  /*8da20*/  LDL.LU R15, [R1+0x114c] ;  /* 0x00114c00010f7983 */ /* 0x000ea20000300800 */
[----:B------:R-:W-:Y:S01]  /*8da30*/  STL [R1+0xa64c], R28 ;  /* 0x00a64c1c01007387 */ /* 0x000fe20000100800 */
[----:B------:R0:W-:Y:S02]  /*8da40*/  STL.64 [R1+0x1d0], R4 ;  /* 0x0001d00401007387 */ /* 0x0001e40000100a00 */
[----:B------:R1:W-:Y:S01]  /*8da50*/  STL.64 [R1+0x1d8], R6 ;  /* 0x0001d80601007387 */ /* 0x0003e20000100a00 */
[----:B0-----:R-:W2:Y:S01]  /*8da60*/  LDL.LU.64 R4, [R1+0xa718] ;  /* 0x00a7180001047983 */ /* 0x001ea20000300a00 */
[----:B-1----:R-:W-:-:S02]  /*8da70*/  IMAD.MOV.U32 R7, RZ, RZ, R8 ;  /* 0x000000ffff077224 */ /* 0x002fc400078e0008 */
[----:B------:R-:W2:Y:S02]  /*8da80*/  LDL.LU.64 R10, [R1+0xa710] ;  /* 0x00a71000010a7983 */ /* 0x000ea40000300a00 */
[----:B------:R-:W2:Y:S02]  /*8da90*/  LDL.LU.64 R8, [R1+0xa708] ;  /* 0x00a7080001087983 */ /* 0x000ea40000300a00 */
[----:B----4-:R-:W-:Y:S01]  /*8daa0*/  IMAD.MOV.U32 R6, RZ, RZ, R21 ;  /* 0x000000ffff067224 */ /* 0x010fe200078e0015 */
[C---:B--2---:R-:W-:Y:S11]  /*8dab0*/  HMMA.16816.F32 R8, R16.reuse, R20, R8 ;  /* 0x000000141008723c */ /* 0x044ff60000001808 */
[----:B------:R-:W-:Y:S11]  /*8dac0*/  @!UPT UIADD3 URZ, URZ, URZ, URZ ;  /* 0x0000003f3f3ff290 */ /* 0x000ff6000fffe03f */
[----:B------:R-:W-:Y:S01]  /*8dad0*/  @!UPT UIADD3 URZ, URZ, URZ, URZ ;  /* 0x0000003f3f3ff290 */ /* 0x000fe2000fffe03f */
[----:B------:R0:W-:Y:S01]  /*8dae0*/  STL.64 [R1+0x1c0], R8 ;  /* 0x0001c00801007387 */ /* 0x0001e20000100a00 */
[----:B------:R1:W-:Y:S03]  /*8daf0*/  STL.64 [R1+0x1c8], R10 ;  /* 0x0001c80a01007387 */ /* 0x0003e60000100a00 */
[----:B0-----:R-:W2:Y:S01]  /*8db00*/  LDL.LU.64 R8, [R1+0xa700] ;  /* 0x00a7000001087983 */ /* 0x001ea20000300a00 */
[----:B-1----:R-:W-:Y:S02]  /*8db10*/  IMAD.MOV.U32 R11, RZ, RZ, R20 ;  /* 0x000000ffff0b7224 */ /* 0x002fe400078e0014 */
[----:B------:R-:W4:Y:S02]  /*8db20*/  LDL.LU.64 R20, [R1+0xa6f8] ;  /* 0x00a6f80001147983 */ /* 0x000f240000300a00 */
[----:B----4-:R-:W-:Y:S01]  /*8db30*/  HMMA.16816.F32 R24, R16, R20, R24 ;  /* 0x000000141018723c */ /* 0x010fe20000001818 */
[----:B------:R-:W-:-:S02]  /*8db40*/  IMAD.MOV.U32 R28, RZ, RZ, R20 ;  /* 0x000000ffff1c7224 */ /* 0x000fc400078e0014 */
[----:B------:R-:W-:Y:S11]  /*8db50*/  IMAD.MOV.U32 R10, RZ, RZ, R21 ;  /* 0x000000ffff0a7224 */ /* 0x000ff600078e0015 */
[----:B------:R-:W-:Y:S09]  /*8db60*/  @!UPT UIADD3 URZ, URZ, URZ, URZ ;  /* 0x0000003f3f3ff290 */ /* 0x000ff2000fffe03f */
[----:B------:R-:W-:Y:S01]  /*8db70*/  STL.64 [R1+0x1b0], R24 ;  /* 0x0001b01801007387 */ /* 0x000fe20000100a00 */
[----:B------:R0:W-:Y:S03]  /*8db80*/  STL.64 [R1+0x1b8], R26 ;  /* 0x0001b81a01007387 */ /* 0x0001e60000100a00 */
[----:B0-----:R-:W4:Y:S01]  /*8db90*/  LDL.LU.64 R26, [R1+0xa6f0] ;  /* 0x00a6f000011a7983 */ /* 0x001f220000300a00 */
[----:B------:R-:W3:Y:S02]  /*8dba0*/  LDL.LU.64 R24, [R1+0xa6e8] ;  /* 0x00a6e80001187983 */ /* 0x000ee40000300a00 */
[----:B------:R-:W3:Y:S02]  /*8dbb0*/  LDL.LU.64 R22, [R1+0xa6e0] ;  /* 0x00a6e00001167983 */ /* 0x000ee40000300a00 */
[----:B------:R-:W3:Y:S01]  /*8dbc0*/  LDL.LU.64 R20, [R1+0xa6d8] ;  /* 0x00a6d80001147983 */ /* 0x000ee20000300a00 */
[----:B------:R-:W-:Y:S01]  /*8dbd0*/  STL.64 [R1+0xa660], R10 ;  /* 0x00a6600a01007387 */ /* 0x000fe20000100a00 */
[----:B--2---:R0:W-:Y:S03]  /*8dbe0*/  STL.64 [R1+0xa658], R8 ;  /* 0x00a6580801007387 */ /* 0x0041e60000100a00 */
[----:B0-----:R-:W2:Y:S01]  /*8dbf0*/  LDL.LU R8, [R1+0x10e0] ;  /* 0x0010e00001087983 */ /* 0x001ea20000300800 */
[----:B------:R-:W2:Y:S02]  /*8dc00*/  LDL.LU R9, [R1+0x10e4] ;  /* 0x0010e40001097983 */ /* 0x000ea40000300800 */
[----:B------:R-:W2:Y:S02]  /*8dc10*/  LDL.LU R10, [R1+0x10e8] ;  /* 0x0010e800010a7983 */ /* 0x000ea40000300800 */
[----:B------:R-:W2:Y:S01]  /*8dc20*/  LDL.LU R11, [R1+0x10ec] ;  /* 0x0010ec00010b7983 */ /* 0x000ea20000300800 */
[----:B---3--:R-:W-:Y:S01]  /*8dc30*/  HMMA.16816.F32 R16, R16, R4, R20 ;  /* 0x000000041010723c */ /* 0x008fe20000001814 */
[----:B------:R-:W3:Y:S01]  /*8dc40*/  LDL.LU.64 R22, [R1+0xa6d0] ;  /* 0x00a6d00001167983 */ /* 0x000ee20000300a00 */
[----:B------:R-:W3:Y:S11]  /*8dc50*/  LDL.LU.64 R20, [R1+0xa6c8] ;  /* 0x00a6c80001147983 */ /* 0x000ef60000300a00 */
[----:B------:R-:W-:Y:S10]  /*8dc60*/  @!UPT UIADD3 URZ, URZ, URZ, URZ ;  /* 0x0000003f3f3ff290 */ /* 0x000ff4000fffe03f */
[----:B------:R4:W-:Y:S02]  /*8dc70*/  STL.64 [R1+0xa0], R16 ;  /* 0x0000a01001007387 */ /* 0x0009e40000100a00 */
[----:B----4-:R-:W-:Y:S02]  /*8dc80*/  IMAD.MOV.U32 R16, RZ, RZ, R27 ;  /* 0x000000ffff107224 */ /* 0x010fe400078e001b */
[----:B------:R-:W-:Y:S01]  /*8dc90*/  IMAD.MOV.U32 R17, RZ, RZ, R26 ;  /* 0x000000ffff117224 */ /* 0x000fe200078e001a */
[----:B------:R-:W-:Y:S04]  /*8dca0*/  STL.64 [R1+0xa8], R18 ;  /* 0x0000a81201007387 */ /* 0x000fe80000100a00 */
[----:B------:R0:W-:Y:S04]  /*8dcb0*/  STL.64 [R1+0xa650], R16 ;  /* 0x00a6501001007387 */ /* 0x0001e80000100a00 */
[----:B0-----:R-:W4:Y:S01]  /*8dcc0*/  LDL.LU R16, [R1+0x10d0] ;  /* 0x0010d00001107983 */ /* 0x001f220000300800 */
[----:B------:R-:W4:Y:S02]  /*8dcd0*/  LDL.LU R17, [R1+0x10d4] ;  /* 0x0010d40001117983 */ /* 0x000f240000300800 */
[----:B------:R-:W-:Y:S01]  /*8dce0*/  STL.64 [R1+0xa570], R4 ;  /* 0x00a5700401007387 */ /* 0x000fe20000100a00 */
[----:B---3--:R-:W-:Y:S01]  /*8dcf0*/  HMMA.16816.F32 R24, R20, R24, R12 ;  /* 0x000000181418723c */ /* 0x008fe2000000180c */
[----:B------:R-:W3:Y:S01]  /*8dd00*/  LDL.LU.64 R14, [R1+0xa6c0] ;  /* 0x00a6c000010e7983 */ /* 0x000ee20000300a00 */
[----:B------:R-:W3:Y:S11]  /*8dd10*/  LDL.LU.64 R12, [R1+0xa6b8] ;  /* 0x00a6b800010c7983 */ /* 0x000ef60000300a00 */
[----:B------:R-:W-:Y:S10]  /*8dd20*/  @!UPT UIADD3 URZ, URZ, URZ, URZ ;  /* 0x0000003f3f3ff290 */ /* 0x000ff4000fffe03f */
[----:B------:R0:W-:Y:S04]  /*8dd30*/  STL.64 [R1+0x90], R24 ;  /* 0x0000901801007387 */ /* 0x0001e80000100a00 */
[----:B0-----:R-:W3:Y:S01]  /*8dd40*/  LDL.LU.64 R24, [R1+0xa6b0] ;  /* 0x00a6b00001187983 */ /* 0x001ee20000300a00 */
[----:B------:R-:W-:Y:S02]  /*8dd50*/  IMAD.MOV.U32 R18, RZ, RZ, R3 ;  /* 0x000000ffff127224 */ /* 0x000fe400078e0003 */
[----:B------:R-:W-:Y:S02]  /*8dd60*/  IMAD.MOV.U32 R19, RZ, RZ, R2 ;  /* 0x000000ffff137224 */ /* 0x000fe400078e0002 */
[----:B------:R-:W-:Y:S02]  /*8dd70*/  IMAD.MOV.U32 R3, RZ, RZ, R26 ;  /* 0x000000ffff037224 */ /* 0x000fe400078e001a */
[----:B------:R-:W-:-:S05]  /*8dd80*/  IMAD.MOV.U32 R2, RZ, RZ, R27 ;  /* 0x000000ffff027224 */ /* 0x000fca00078e001b */
[----:B------:R-:W-:Y:S01]  /*8dd90*/  STL [R1+0x9454], R2 ;  /* 0x0094540201007387 */ /* 0x000fe20000100800 */
[----:B------:R-:W-:Y:S01]  /*8dda0*/  STL [R1+0x9450], R3 ;  /* 0x0094500301007387 */ /* 0x000fe20000100800 */
        /* <DEDUP_REMOVED lines=29> */
[----:B---3--:R0:W-:Y:S02]  /*8df80*/  STL.64 [R1+0xa528], R14 ;  /* 0x00a5280e01007387 */ /* 0x0081e40000100a00 */
[----:B------:R-:W3:Y:S01]  /*8df90*/  LDL.LU R12, [R1+0x1080] ;  /* 0x00108000010c7983 */ /* 0x000ee20000300800 */
[----:B------:R-:W3:Y:S04]  /*8dfa0*/  LDL.LU R13, [R1+0x1084] ;  /* 0x00108400010d7983 */ /* 0x000ee80000300800 */
[----:B0-----:R-:W3:Y:S01]  /*8dfb0*/  LDL.LU R14, [R1+0x1088] ;  /* 0x00108800010e7983 */ /* 0x001ee20000300800 */
[----:B------:R-:W3:Y:S01]  /*8dfc0*/  LDL.LU R15, [R1+0x108c] ;  /* 0x00108c00010f7983 */ /* 0x000ee20000300800 */
[C---:B----4-:R-:W-:Y:S11]  /*8dfd0*/  HMMA.16816.F32 R16, R20.reuse, R8, R16 ;  /* 0x000000081410723c */ /* 0x050ff60000001810 */
[----:B------:R-:W-:Y:S11]  /*8dfe0*/  @!UPT UIADD3 URZ, URZ, URZ, URZ ;  /* 0x0000003f3f3ff290 */ /* 0x000ff6000fffe03f */
[----:B------:R-:W-:Y:S01]  /*8dff0*/  @!UPT UIADD3 URZ, URZ, URZ, URZ ;  /* 0x0000003f3f3ff290 */ /* 0x000fe2000fffe03f */
[----:B------:R0:W-:Y:S01]  /*8e000*/  STL [R1+0x40], R16 ;  /* 0x0000401001007387 */ /* 0x0001e20000100800 */
[----:B------:R-:W-:Y:S02]  /*8e010*/  IMAD.MOV.U32 R25, RZ, RZ, R17 ;  /* 0x000000ffff197224 */ /* 0x000fe400078e0011 */
[----:B------:R-:W-:Y:S01]  /*8e020*/  STL [R1+0x48], R18 ;  /* 0x0000481201007387 */ /* 0x000fe20000100800 */
[----:B0-----:R-:W3:Y:S01]  /*8e030*/  LDL.LU.64 R16, [R1+0xa650] ;  /* 0x00a6500001107983 */ /* 0x001ee20000300a00 */
[----:B------:R-:W-:Y:S02]  /*8e040*/  IMAD.MOV.U32 R24, RZ, RZ, R19 ;  /* 0x000000ffff187224 */ /* 0x000fe400078e0013 */
[----:B------:R-:W-:Y:S03]  /*8e050*/  STL.64 [R1+0xa510], R26 ;  /* 0x00a5101a01007387 */ /* 0x000fe60000100a00 */
[----:B------:R-:W-:Y:S01]  /*8e060*/  STL.64 [R1+0xa508], R24 ;  /* 0x00a5081801007387 */ /* 0x000fe20000100a00 */
[----:B------:R-:W4:Y:S01]  /*8e070*/  LDL R9, [R1+0x11c0] ;  /* 0x0011c00001097983 */ /* 0x000f220000100800 */
[----:B---3--:R-:W-:Y:S01]  /*8e080*/  HMMA.16816.F32 R12, R20, R16, R12 ;  /* 0x00000010140c723c */ /* 0x008fe2000000180c */
[----:B------:R-:W-:-:S02]  /*8e090*/  IMAD.MOV.U32 R4, RZ, RZ, R28 ;  /* 0x000000ffff047224 */ /* 0x000fc400078e001c */
[----:B--2---:R-:W-:Y:S01]  /*8e0a0*/  IMAD.MOV.U32 R5, RZ, RZ, R10 ;  /* 0x000000ffff057224 */ /* 0x004fe200078e000a */
[----:B----4-:R-:W0:Y:S11]  /*8e0b0*/  LDSM.16.MT88.4 R16, [R9+0xc080] ;  /* 0x00c080000910783b */ /* 0x010e360000004200 */
[----:B------:R-:W-:Y:S08]  /*8e0c0*/  @!UPT UIADD3 URZ, URZ, URZ, URZ ;  /* 0x0000003f3f3ff290 */ /* 0x000ff0000fffe03f */
[----:B------:R-:W-:Y:S01]  /*8e0d0*/  STL.64 [R1+0x1080], R12 ;  /* 0x0010800c01007387 */ /* 0x000fe20000100a00 */
[----:B------:R1:W-:Y:S02]  /*8e0e0*/  STL [R1+0x1088], R14 ;  /* 0x0010880e01007387 */ /* 0x0003e40000100800 */
[----:B------:R-:W-:Y:S02]  /*8e0f0*/  IMAD.MOV.U32 R8, RZ, RZ, R15 ;  /* 0x000000ffff087224 */ /* 0x000fe400078e000f */
[----:B-1----:R-:W2:Y:S04]  /*8e100*/  LDL.64 R14, [R1+0x18] ;  /* 0x00001800010e7983 */ /* 0x002ea80000100a00 */
[----:B--2---:R-:W-:Y:S01]  /*8e110*/  STL.64 [R1+0xa538], R14 ;  /* 0x00a5380e01007387 */ /* 0x004fe20000100a00 */
[----:B------:R-:W2:Y:S03]  /*8e120*/  LDL.64 R26, [R1+0x8] ;  /* 0x00000800011a7983 */ /* 0x000ea60000100a00 */
[----:B--2---:R1:W-:Y:S01]  /*8e130*/  STL.64 [R1+0xa530], R26 ;  /* 0x00a5301a01007387 */ /* 0x0043e20000100a00 */
[----:B------:R-:W2:Y:S02]  /*8e140*/  LDL.LU R24, [R1+0x860] ;  /* 0x0008600001187983 */ /* 0x000ea40000300800 */
[----:B------:R-:W2:Y:S01]  /*8e150*/  LDL.LU R25, [R1+0x864] ;  /* 0x0008640001197983 */ /* 0x000ea20000300800 */
[----:B-1----:R-:W3:Y:S01]  /*8e160*/  LDL.LU R26, [R1+0x868] ;  /* 0x00086800011a7983 */ /* 0x002ee20000300800 */
[----:B------:R-:W3:Y:S02]  /*8e170*/  LDL.LU R27, [R1+0x86c] ;  /* 0x00086c00011b7983 */ /* 0x000ee40000300800 */
[----:B------:R-:W4:Y:S02]  /*8e180*/  LDL.LU R28, [R1+0xa64c] ;  /* 0x00a64c00011c7983 */ /* 0x000f240000300800 */
[----:B------:R-:W4:Y:S01]  /*8e190*/  LDL.LU R10, [R1+0xa648] ;  /* 0x00a64800010a7983 */ /* 0x000f220000300800 */
[----:B------:R-:W-:Y:S04]  /*8e1a0*/  STL.64 [R1+0xa588], R4 ;  /* 0x00a5880401007387 */ /* 0x000fe80000100a00 */
[----:B---3--:R-:W-:Y:S01]  /*8e1b0*/  STL.64 [R1+0xa548], R26 ;  /* 0x00a5481a01007387 */ /* 0x008fe20000100a00 */
[----:B--2---:R1:W-:Y:S03]  /*8e1c0*/  STL.64 [R1+0xa540], R24 ;  /* 0x00a5401801007387 */ /* 0x0043e60000100a00 */
[----:B-1----:R-:W2:Y:S01]  /*8e1d0*/  LDL.LU R24, [R1+0x870] ;  /* 0x0008700001187983 */ /* 0x002ea20000300800 */
[----:B------:R-:W2:Y:S02]  /*8e1e0*/  LDL.LU R25, [R1+0x874] ;  /* 0x0008740001197983 */ /* 0x000ea40000300800 */
[----:B------:R-:W3:Y:S02]  /*8e1f0*/  LDL.LU R26, [R1+0x878] ;  /* 0x00087800011a7983 */ /* 0x000ee40000300800 */
        /* <DEDUP_REMOVED lines=14> */
[----:B------:R-:W2:Y:S01]  /*8e2e0*/  LDL.LU R7, [R1+0xa63c] ;  /* 0x00a63c0001077983 */ /* 0x000ea20000300800 */
[----:B------:R-:W2:Y:S03]  /*8e2f0*/  LDL.LU R0, [R1+0xa638] ;  /* 0x00a6380001007983 */ /* 0x000ea60000300800 */
[----:B------:R4:W-:Y:S02]  /*8e300*/  STL.64 [R1+0xa5b8], R4 ;  /* 0x00a5b80401007387 */ /* 0x0009e40000100a00 */
[----:B----4-:R-:W-:Y:S02]  /*8e310*/  IMAD.MOV.U32 R4, RZ, RZ, R28 ;  /* 0x000000ffff047224 */ /* 0x010fe400078e001c */
        /* <DEDUP_REMOVED lines=22> */
[----:B------:R-:W-:-:S05]  /*8e480*/  IMAD.MOV.U32 R5, RZ, RZ, R6 ;  /* 0x000000ffff057224 */ /* 0x000fca00078e0006 */
[----:B------:R-:W-:Y:S04]  /*8e490*/  STL.64 [R1+0xa600], R4 ;  /* 0x00a6000401007387 */ /* 0x000fe80000100a00 */
[----:B---3--:R-:W-:Y:S01]  /*8e4a0*/  STL.64 [R1+0xa5b0], R26 ;  /* 0x00a5b01a01007387 */ /* 0x008fe20000100a00 */
[----:B--2---:R1:W-:Y:S03]  /*8e4b0*/  STL.64 [R1+0xa5a8], R24 ;  /* 0x00a5a81801007387 */ /* 0x0043e60000100a00 */
[----:B-1----:R-:W2:Y:S01]  /*8e4c0*/  LDL.LU R24, [R1+0x1060] ;  /* 0x0010600001187983 */ /* 0x002ea20000300800 */
        /* <DEDUP_REMOVED lines=8> */
[----:B------:R-:W-:Y:S02]  /*8e550*/  STL.64 [R1+0xa608], R4 ;  /* 0x00a6080401007387 */ /* 0x000fe40000100a00 */
[----:B---3--:R-:W-:Y:S02]  /*8e560*/  STL.64 [R1+0xa5c8], R26 ;  /* 0x00a5c81a01007387 */ /* 0x008fe40000100a00 */
[----:B------:R1:W-:Y:S02]  /*8e570*/  STL.64 [R1+0xa5c0], R24 ;  /* 0x00a5c01801007387 */ /* 0x0003e40000100a00 */
        /* <DEDUP_REMOVED lines=16> */
[----:B----4-:R-:W-:-:S02]  /*8e680*/  IMAD.MOV.U32 R4, RZ, RZ, R28 ;  /* 0x000000ffff047224 */ /* 0x010fc400078e001c */
[----:B------:R-:W-:Y:S01]  /*8e690*/  IMAD.MOV.U32 R5, RZ, RZ, R0 ;  /* 0x000000ffff057224 */ /* 0x000fe200078e0000 */
[----:B---3--:R-:W-:Y:S01]  /*8e6a0*/  STL.64 [R1+0xa620], R26 ;  /* 0x00a6201a01007387 */ /* 0x008fe20000100a00 */
[----:B--2---:R1:W-:Y:S03]  /*8e6b0*/  STL.64 [R1+0xa618], R24 ;  /* 0x00a6181801007387 */ /* 0x0043e60000100a00 */
[----:B-1----:R-:W2:Y:S01]  /*8e6c0*/  LDL.LU R24, [R1+0x10c0] ;  /* 0x0010c00001187983 */ /* 0x002ea20000300800 */
[----:B------:R-:W2:Y:S02]  /*8e6d0*/  LDL.LU R25, [R1+0x10c4] ;  /* 0x0010c40001197983 */ /* 0x000ea40000300800 */
[----:B------:R-:W2:Y:S02]  /*8e6e0*/  LDL.LU R26, [R1+0x10c8] ;  /* 0x0010c800011a7983 */ /* 0x000ea40000300800 */
[----:B------:R-:W2:Y:S01]  /*8e6f0*/  LDL.LU R27, [R1+0x10cc] ;  /* 0x0010cc00011b7983 */ /* 0x000ea20000300800 */
[----:B------:R-:W3:Y:S01]  /*8e700*/  LDL.64 R14, [R1+0x28] ;  /* 0x00002800010e7983 */ /* 0x000ee20000100a00 */
[----:B------:R1:W-:Y:S02]  /*8e710*/  STL [R1+0x9d78], R8 ;  /* 0x009d780801007387 */ /* 0x0003e40000100800 */
[----:B------:R-:W-:Y:S02]  /*8e720*/  STL.64 [R1+0xa520], R10 ;  /* 0x00a5200a01007387 */ /* 0x000fe40000100a00 */
[----:B------:R4:W-:Y:S01]  /*8e730*/  STL [R1+0xa518], R9 ;  /* 0x00a5180901007387 */ /* 0x0009e20000100800 */
[----:B-1----:R-:W3:Y:S01]  /*8e740*/  LDL.LU R8, [R1+0x850] ;  /* 0x0008500001087983 */ /* 0x002ee20000300800 */
[----:B----4-:R-:W4:Y:S02]  /*8e750*/  LDL.LU R9, [R1+0x854] ;  /* 0x0008540001097983 */ /* 0x010f240000300800 */
[----:B------:R-:W4:Y:S02]  /*8e760*/  LDL.LU R10, [R1+0x858] ;  /* 0x00085800010a7983 */ /* 0x000f240000300800 */
[----:B------:R-:W4:Y:S01]  /*8e770*/  LDL.LU R11, [R1+0x85c] ;  /* 0x00085c00010b7983 */ /* 0x000f220000300800 */
[----:B0-----:R-:W-:Y:S01]  /*8e780*/  STL.64 [R1+0xa440], R18 ;  /* 0x00a4401201007387 */ /* 0x001fe20000100a00 */
[----:B------:R0:W-:Y:S03]  /*8e790*/  STL.64 [R1+0xa438], R16 ;  /* 0x00a4381001007387 */ /* 0x0001e60000100a00 */
[----:B0-----:R-:W3:Y:S01]  /*8e7a0*/  LDL.LU.64 R16, [R1+0x140] ;  /* 0x0001400001107983 */ /* 0x001ee20000300a00 */
[----:B------:R-:W3:Y:S01]  /*8e7b0*/  LDL.64 R18, [R1+0x148] ;  /* 0x0001480001127983 */ /* 0x000ee20000100a00 */
        /* <DEDUP_REMOVED lines=58> */
[----:B------:R-:W2:Y:S02]  /*8eb60*/  LDL.LU.64 R24, [R1+0xa560] ;  /* 0x00a5600001187983 */ /* 0x000ea40000300a00 */
[----:B-1----:R-:W2:Y:S02]  /*8eb70*/  LDL.LU.64 R6, [R1+0xa558] ;  /* 0x00a5580001067983 */ /* 0x002ea40000300a00 */
[----:B------:R-:W2:Y:S11]  /*8eb80*/  LDL.LU.64 R4, [R1+0xa550] ;  /* 0x00a5500001047983 */ /* 0x000eb60000300a00 */
[----:B------:R-:W-:Y:S05]  /*8eb90*/  @!UPT UIADD3 URZ, URZ, URZ, URZ ;  /* 0x0000003f3f3ff290 */ /* 0x000fea000fffe03f */
[----:B------:R0:W-:Y:S01]  /*8eba0*/  STL.64 [R1+0x880], R20 ;  /* 0x0008801401007387 */ /* 0x0001e20000100a00 */
[----:B------:R1:W-:Y:S03]  /*8ebb0*/  STL.64 [R1+0x888], R22 ;  /* 0x0008881601007387 */ /* 0x0003e60000100a00 */
[----:B0-----:R-:W3:Y:S01]  /*8ebc0*/  LDL.LU R20, [R1+0x820] ;  /* 0x0008200001147983 */ /* 0x001ee20000300800 */
[----:B------:R-:W3:Y:S02]  /*8ebd0*/  LDL.LU R21, [R1+0x824] ;  /* 0x0008240001157983 */ /* 0x000ee40000300800 */
[----:B-1----:R-:W3:Y:S02]  /*8ebe0*/  LDL.LU R22, [R1+0x828] ;  /* 0x0008280001167983 */ /* 0x002ee40000300800 */
        /* <DEDUP_REMOVED lines=21> */
[----:B0-----:R-:W4:Y:S01]  /*8ed40*/  LDL.LU.64 R26, [R1+0xa530] ;  /* 0x00a53000011a7983 */ /* 0x001f220000300a00 */
[----:B------:R-:W-:Y:S02]  /*8ed50*/  IMAD.MOV.U32 R16, RZ, RZ, R14 ;  /* 0x000000ffff107224 */ /* 0x000fe400078e000e */
[----:B------:R-:W-:Y:S02]  /*8ed60*/  IMAD.MOV.U32 R13, RZ, RZ, R15 ;  /* 0x000000ffff0d7224 */ /* 0x000fe400078e000f */
[----:B------:R-:W3:Y:S01]  /*8ed70*/  LDL.LU.64 R14, [R1+0xa528] ;  /* 0x00a52800010e7983 */ /* 0x000ee20000300a00 */
[----:B------:R0:W-:Y:S02]  /*8ed80*/  STL.64 [R1+0xa4d8], R18 ;  /* 0x00a4d81201007387 */ /* 0x0001e40000100a00 */
[----:B------:R-:W-:Y:S01]  /*8ed90*/  STL [R1+0xa4d0], R16 ;  /* 0x00a4d01001007387 */ /* 0x000fe20000100800 */
[----:B0-----:R-:W2:Y:S01]  /*8eda0*/  LDL.64 R18, [R1+0x38] ;  /* 0x0000380001127983 */ /* 0x001ea20000100a00 */
[C---:B----4-:R-:W-:Y:S01]  /*8edb0*/  HMMA.16816.F32 R8, R4.reuse, R26, R8 ;  /* 0x0000001a0408723c */ /* 0x050fe20000001808 */
[----:B------:R-:W-:Y:S11]  /*8edc0*/  IMAD.MOV.U32 R3, RZ, RZ, R27 ;  /* 0x000000ffff037224 */ /* 0x000ff600078e001b */
[----:B------:R-:W-:Y:S11]  /*8edd0*/  @!UPT UIADD3 URZ, URZ, URZ, URZ ;  /* 0x0000003f3f3ff290 */ /* 0x000ff6000fffe03f */
[----:B------:R0:W-:Y:S01]  /*8ede0*/  STL.64 [R1+0x850], R8 ;  /* 0x0008500801007387 */ /* 0x0001e20000100a00 */
[----:B------:R1:W-:Y:S02]  /*8edf0*/  STL.64 [R1+0x858], R10 ;  /* 0x0008580a01007387 */ /* 0x0003e40000100a00 */
[----:B0-----:R-:W-:Y:S01]  /*8ee00*/  IMAD.MOV.U32 R8, RZ, RZ, R26 ;  /* 0x000000ffff087224 */ /* 0x001fe200078e001a */
[----:B-1----:R-:W4:Y:S01]  /*8ee10*/  LDL.LU.64 R10, [R1+0xa520] ;  /* 0x00a52000010a7983 */ /* 0x002f220000300a00 */
[----:B------:R-:W2:Y:S02]  /*8ee20*/  LDL.LU R9, [R1+0xa518] ;  /* 0x00a5180001097983 */ /* 0x000ea40000300800 */
[----:B------:R-:W2:Y:S02]  /*8ee30*/  LDL.LU.64 R26, [R1+0xa510] ;  /* 0x00a51000011a7983 */ /* 0x000ea40000300a00 */
[----:B------:R-:W3:Y:S01]  /*8ee40*/  LDL.LU.64 R24, [R1+0xa508] ;  /* 0x00a5080001187983 */ /* 0x000ee20000300a00 */
[----:B--2---:R-:W-:Y:S11]  /*8ee50*/  HMMA.16816.F32 R20, R4, R26, R20 ;  /* 0x0000001a0414723c */ /* 0x004ff60000001814 */
        /* <DEDUP_REMOVED lines=9> */
[----:B----4-:R-:W-:-:S02]  /*8eef0*/  IMAD.MOV.U32 R25, RZ, RZ, R10 ;  /* 0x000000ffff197224 */ /* 0x010fc400078e000a */
[----:B------:R-:W2:Y:S02]  /*8ef00*/  LDL.LU R10, [R1+0xa4f4] ;  /* 0x00a4f400010a7983 */ /* 0x000ea40000300800 */
[----:B------:R-:W-:Y:S02]  /*8ef10*/  IMAD.MOV.U32 R26, RZ, RZ, R11 ;  /* 0x000000ffff1a7224 */ /* 0x000fe400078e000b */
[----:B------:R-:W2:Y:S01]  /*8ef20*/  LDL.LU R11, [R1+0xa4f0] ;  /* 0x00a4f000010b7983 */ /* 0x000ea20000300800 */
[----:B------:R-:W-:-:S07]  /*8ef30*/  IMAD.MOV.U32 R27, RZ, RZ, R29 ;  /* 0x000000ffff1b7224 */ /* 0x000fce00078e001d */
[C---:B---3--:R-:W-:Y:S08]  /*8ef40*/  HMMA.16816.F32 R24, R4.reuse, R14, R24 ;  /* 0x0000000e0418723c */ /* 0x048ff00000001818 */
[----:B--2---:R-:W-:Y:S11]  /*8ef50*/  HMMA.16816.F32 R20, R4, R10, R20 ;  /* 0x0000000a0414723c */ /* 0x004ff60000001814 */
[----:B------:R-:W-:Y:S04]  /*8ef60*/  @!UPT UIADD3 URZ, URZ, URZ, URZ ;  /* 0x0000003f3f3ff290 */ /* 0x000fe8000fffe03f */
[----:B------:R-:W-:Y:S01]  /*8ef70*/  STL.64 [R1+0x830], R24 ;  /* 0x0008301801007387 */ /* 0x000fe20000100a00 */
[----:B------:R-:W-:Y:S02]  /*8ef80*/  STL [R1+0x838], R26 ;  /* 0x0008381a01007387 */ /* 0x000fe40000100800 */
[----:B------:R-:W-:Y:S02]  /*8ef90*/  STL.64 [R1+0xa4e8], R14 ;  /* 0x00a4e80e01007387 */ /* 0x000fe40000100a00 */
[----:B------:R-:W-:Y:S01]  /*8efa0*/  IMAD.MOV.U32 R29, RZ, RZ, R27 ;  /* 0x000000ffff1d7224 */ /* 0x000fe200078e001b */
[----:B------:R0:W-:Y:S01]  /*8efb0*/  STL [R1+0xa4e0], R13 ;  /* 0x00a4e00d01007387 */ /* 0x0001e20000100800 */
[----:B------:R-:W2:Y:S03]  /*8efc0*/  LDL.LU R12, [R1+0x1030] ;  /* 0x00103000010c7983 */ /* 0x000ea60000300800 */
[----:B0-----:R-:W2:Y:S01]  /*8efd0*/  LDL.LU R13, [R1+0x1034] ;  /* 0x00103400010d7983 */ /* 0x001ea20000300800 */
[----:B------:R-:W2:Y:S02]  /*8efe0*/  LDL.LU R14, [R1+0x1038] ;  /* 0x00103800010e7983 */ /* 0x000ea40000300800 */
[----:B------:R-:W2:Y:S02]  /*8eff0*/  LDL.LU R15, [R1+0x103c] ;  /* 0x00103c00010f7983 */ /* 0x000ea40000300800 */
[----:B------:R-:W-:Y:S01]  /*8f000*/  STL [R1+0x9300], R29 ;  /* 0x0093001d01007387 */ /* 0x000fe20000100800 */
[----:B------:R-:W-:Y:S01]  /*8f010*/  STL.64 [R1+0x820], R20 ;  /* 0x0008201401007387 */ /* 0x000fe20000100a00 */
[----:B------:R-:W-:Y:S02]  /*8f020*/  STL.64 [R1+0x828], R22 ;  /* 0x0008281601007387 */ /* 0x000fe40000100a00 */
[----:B------:R-:W0:Y:S04]  /*8f030*/  LDSM.16.MT88.4 R20, [R9+0xc100] ;  /* 0x00c100000914783b */ /* 0x000e280000004200 */
[----:B------:R-:W-:-:S02]  /*8f040*/  IMAD.MOV.U32 R26, RZ, RZ, R8 ;  /* 0x000000ffff1a7224 */ /* 0x000fc400078e0008 */
[----:B------:R-:W-:-:S05]  /*8f050*/  IMAD.MOV.U32 R27, RZ, RZ, R3 ;  /* 0x000000ffff1b7224 */ /* 0x000fca00078e0003 */
[----:B------:R1:W-:Y:S04]  /*8f060*/  STL.64 [R1+0xa408], R26 ;  /* 0x00a4081a01007387 */ /* 0x0003e80000100a00 */
[----:B-1----:R-:W3:Y:S04]  /*8f070*/  LDL R26, [R1+0x158] ;  /* 0x00015800011a7983 */ /* 0x002ee80000100800 */
[----:B------:R-:W3:Y:S01]  /*8f080*/  LDL R27, [R1+0x15c] ;  /* 0x00015c00011b7983 */ /* 0x000ee20000100800 */
[----:B------:R-:W-:Y:S02]  /*8f090*/  STL.64 [R1+0xa3e0], R10 ;  /* 0x00a3e00a01007387 */ /* 0x000fe40000100a00 */
[----:B------:R1:W-:Y:S02]  /*8f0a0*/  STL [R1+0xa3d8], R9 ;  /* 0x00a3d80901007387 */ /* 0x0003e40000100800 */
[----:B------:R-:W4:Y:S01]  /*8f0b0*/  LDL.LU R8, [R1+0x1010] ;  /* 0x0010100001087983 */ /* 0x000f220000300800 */
[----:B-1----:R-:W4:Y:S01]  /*8f0c0*/  LDL.LU R9, [R1+0x1014] ;  /* 0x0010140001097983 */ /* 0x002f220000300800 */
[----:B------:R-:W4:Y:S02]  /*8f0d0*/  LDL.LU R10, [R1+0x1018] ;  /* 0x00101800010a7983 */ /* 0x000f240000300800 */
[----:B------:R-:W4:Y:S01]  /*8f0e0*/  LDL.LU R11, [R1+0x101c] ;  /* 0x00101c00010b7983 */ /* 0x000f220000300800 */
[----:B0-----:R0:W-:Y:S01]  /*8f0f0*/  STL.64 [R1+0xa320], R22 ;  /* 0x00a3201601007387 */ /* 0x0011e20000100a00 */
[----:B------:R1:W-:Y:S03]  /*8f100*/  STL.64 [R1+0xa318], R20 ;  /* 0x00a3181401007387 */ /* 0x0003e60000100a00 */
[----:B0-----:R-:W3:Y:S01]  /*8f110*/  LDL.64 R22, [R1+0xd8] ;  /* 0x0000d80001167983 */ /* 0x001ee20000100a00 */
[----:B------:R-:W-:Y:S01]  /*8f120*/  IMAD.MOV.U32 R3, RZ, RZ, R19 ;  /* 0x000000ffff037224 */ /* 0x000fe200078e0013 */
[C---:B--2---:R-:W-:Y:S02]  /*8f130*/  HMMA.16816.F32 R12, R4.reuse, R18, R12 ;  /* 0x00000012040c723c */ /* 0x044fe4000000180c */
[----:B---3--:R0:W-:Y:S01]  /*8f140*/  STL.64 [R1+0xa4b8], R22 ;  /* 0x00a4b81601007387 */ /* 0x0081e20000100a00 */
[----:B-1----:R-:W2:Y:S02]  /*8f150*/  LDL.LU R20, [R1+0x1020] ;  /* 0x0010200001147983 */ /* 0x002ea40000300800 */
[----:B------:R-:W2:Y:S01]  /*8f160*/  LDL.LU R21, [R1+0x1024] ;  /* 0x0010240001157983 */ /* 0x000ea20000300800 */
[----:B0-----:R-:W2:Y:S01]  /*8f170*/  LDL.LU R22, [R1+0x1028] ;  /* 0x0010280001167983 */ /* 0x001ea20000300800 */
[----:B------:R-:W2:Y:S11]  /*8f180*/  LDL.LU R23, [R1+0x102c] ;  /* 0x00102c0001177983 */ /* 0x000eb60000300800 */
[----:B------:R-:W-:Y:S05]  /*8f190*/  @!UPT UIADD3 URZ, URZ, URZ, URZ ;  /* 0x0000003f3f3ff290 */ /* 0x000fea000fffe03f */
[----:B------:R0:W-:Y:S02]  /*8f1a0*/  STL.64 [R1+0x1030], R12 ;  /* 0x0010300c01007387 */ /* 0x0001e40000100a00 */
[----:B------:R1:W-:Y:S02]  /*8f1b0*/  STL.64 [R1+0x1038], R14 ;  /* 0x0010380e01007387 */ /* 0x0003e40000100a00 */
[----:B0-----:R-:W-:Y:S01]  /*8f1c0*/  IMAD.MOV.U32 R12, RZ, RZ, R18 ;  /* 0x000000ffff0c7224 */ /* 0x001fe200078e0012 */
[----:B-1----:R-:W3:Y:S01]  /*8f1d0*/  LDL.LU.64 R14, [R1+0xa4e8] ;  /* 0x00a4e800010e7983 */ /* 0x002ee20000300a00 */
[----:B------:R-:W4:Y:S02]  /*8f1e0*/  LDL.LU R13, [R1+0xa4e0] ;  /* 0x00a4e000010d7983 */ /* 0x000f240000300800 */
[----:B------:R-:W4:Y:S02]  /*8f1f0*/  LDL.LU.64 R18, [R1+0xa4d8] ;  /* 0x00a4d80001127983 */ /* 0x000f240000300a00 */
[----:B------:R-:W4:Y:S01]  /*8f200*/  LDL.LU R16, [R1+0xa4d0] ;  /* 0x00a4d00001107983 */ /* 0x000f220000300800 */
[----:B--2---:R-:W-:Y:S01]  /*8f210*/  HMMA.16816.F32 R20, R4, R26, R20 ;  /* 0x0000001a0414723c */ /* 0x004fe20000001814 */
[----:B---3--:R-:W-:Y:S01]  /*8f220*/  STL.64 [R1+0xa4b0], R14 ;  /* 0x00a4b00e01007387 */ /* 0x008fe20000100a00 */
[----:B------:R0:W-:Y:S05]  /*8f230*/  STL [R1+0xa4a8], R12 ;  /* 0x00a4a80c01007387 */ /* 0x0001ea0000100800 */
[----:B----4-:R-:W-:-:S02]  /*8f240*/  IMAD.MOV.U32 R27, RZ, RZ, R13 ;  /* 0x000000ffff1b7224 */ /* 0x010fc400078e000d */
[C---:B0-----:R-:W-:Y:S01]  /*8f250*/  HMMA.16816.F32 R12, R4.reuse, R18, R8 ;  /* 0x00000012040c723c */ /* 0x041fe20000001808 */
[----:B------:R-:W-:Y:S11]  /*8f260*/  IMAD.MOV.U32 R26, RZ, RZ, R16 ;  /* 0x000000ffff1a7224 */ /* 0x000ff600078e0010 */
[----:B------:R-:W-:Y:S02]  /*8f270*/  @!UPT UIADD3 URZ, URZ, URZ, URZ ;  /* 0x0000003f3f3ff290 */ /* 0x000fe4000fffe03f */
[----:B------:R-:W-:Y:S01]  /*8f280*/  STL.64 [R1+0x1020], R20 ;  /* 0x0010201401007387 */ /* 0x000fe20000100a00 */
[----:B------:R-:W-:Y:S03]  /*8f290*/  STL.64 [R1+0x1028], R22 ;  /* 0x0010281601007387 */ /* 0x000fe60000100a00 */
[----:B------:R0:W-:Y:S01]  /*8f2a0*/  STL.64 [R1+0xa420], R26 ;  /* 0x00a4201a01007387 */ /* 0x0001e20000100a00 */
[----:B------:R-:W-:Y:S02]  /*8f2b0*/  IMAD.MOV.U32 R9, RZ, RZ, R18 ;  /* 0x000000ffff097224 */ /* 0x000fe400078e0012 */
[----:B------:R-:W-:Y:S02]  /*8f2c0*/  IMAD.MOV.U32 R8, RZ, RZ, R19 ;  /* 0x000000ffff087224 */ /* 0x000fe400078e0013 */
[----:B0-----:R-:W-:Y:S02]  /*8f2d0*/  IMAD.MOV.U32 R26, RZ, RZ, R2 ;  /* 0x000000ffff1a7224 */ /* 0x001fe400078e0002 */
[----:B------:R-:W-:Y:S01]  /*8f2e0*/  IMAD.MOV.U32 R27, RZ, RZ, R0 ;  /* 0x000000ffff1b7224 */ /* 0x000fe200078e0000 */
[----:B------:R-:W-:Y:S01]  /*8f2f0*/  STL.64 [R1+0x1010], R12 ;  /* 0x0010100c01007387 */ /* 0x000fe20000100a00 */
[----:B------:R-:W-:Y:S02]  /*8f300*/  STL.64 [R1+0x1018], R14 ;  /* 0x0010180e01007387 */ /* 0x000fe40000100a00 */
[----:B------:R-:W-:Y:S02]  /*8f310*/  STL.64 [R1+0xa4c8], R8 ;  /* 0x00a4c80801007387 */ /* 0x000fe40000100a00 */
[----:B------:R0:W-:Y:S02]  /*8f320*/  STL.64 [R1+0xa448], R26 ;  /* 0x00a4481a01007387 */ /* 0x0001e40000100a00 */
[----:B0-----:R-:W2:Y:S04]  /*8f330*/  LDL.64 R26, [R1+0xe8] ;  /* 0x0000e800011a7983 */ /* 0x001ea80000100a00 */
[----:B--2---:R0:W-:Y:S01]  /*8f340*/  STL.64 [R1+0xa460], R26 ;  /* 0x00a4601a01007387 */ /* 0x0041e20000100a00 */
[----:B------:R-:W2:Y:S02]  /*8f350*/  LDL.LU R16, [R1+0x810] ;  /* 0x0008100001107983 */ /* 0x000ea40000300800 */
[----:B------:R-:W2:Y:S02]  /*8f360*/  LDL.LU R17, [R1+0x814] ;  /* 0x0008140001117983 */ /* 0x000ea40000300800 */
[----:B------:R-:W3:Y:S01]  /*8f370*/  LDL.LU R18, [R1+0x818] ;  /* 0x0008180001127983 */ /* 0x000ee20000300800 */
[----:B------:R-:W3:Y:S04]  /*8f380*/  LDL.LU R19, [R1+0x81c] ;  /* 0x00081c0001137983 */ /* 0x000ee80000300800 */
[----:B0-----:R-:W4:Y:S04]  /*8f390*/  LDL R26, [R1+0xf8] ;  /* 0x0000f800011a7983 */ /* 0x001f280000100800 */
[----:B------:R-:W4:Y:S01]  /*8f3a0*/  LDL R27, [R1+0xfc] ;  /* 0x0000fc00011b7983 */ /* 0x000f220000100800 */
[----:B------:R-:W2:Y:S02]  /*8f3b0*/  LDL.LU R8, [R1+0x1000] ;  /* 0x0010000001087983 */ /* 0x000ea40000300800 */
[----:B------:R-:W2:Y:S02]  /*8f3c0*/  LDL.LU R9, [R1+0x1004] ;  /* 0x0010040001097983 */ /* 0x000ea40000300800 */
[----:B------:R-:W2:Y:S01]  /*8f3d0*/  LDL.LU R10, [R1+0x1008] ;  /* 0x00100800010a7983 */ /* 0x000ea20000300800 */
[----:B------:R-:W2:Y:S04]  /*8f3e0*/  LDL.LU R11, [R1+0x100c] ;  /* 0x00100c00010b7983 */ /* 0x000ea80000300800 */
[----:B----4-:R-:W-:Y:S01]  /*8f3f0*/  STL.64 [R1+0xa478], R26 ;  /* 0x00a4781a01007387 */ /* 0x010fe20000100a00 */
[----:B---3--:R-:W-:Y:S02]  /*8f400*/  STL.64 [R1+0xa458], R18 ;  /* 0x00a4581201007387 */ /* 0x008fe40000100a00 */
[----:B--2---:R0:W-:Y:S02]  /*8f410*/  STL.64 [R1+0xa450], R16 ;  /* 0x00a4501001007387 */ /* 0x0041e40000100a00 */
[----:B0-----:R-:W2:Y:S01]  /*8f420*/  LDL.LU R16, [R1+0xfb0] ;  /* 0x000fb00001107983 */ /* 0x001ea20000300800 */
[----:B------:R-:W2:Y:S02]  /*8f430*/  LDL.LU R17, [R1+0xfb4] ;  /* 0x000fb40001117983 */ /* 0x000ea40000300800 */
[----:B------:R-:W3:Y:S02]  /*8f440*/  LDL.LU R18, [R1+0xfb8] ;  /* 0x000fb80001127983 */ /* 0x000ee40000300800 */
[----:B------:R-:W3:Y:S01]  /*8f450*/  LDL.LU R19, [R1+0xfbc] ;  /* 0x000fbc0001137983 */ /* 0x000ee20000300800 */
[----:B------:R-:W4:Y:S04]  /*8f460*/  LDL.64 R26, [R1+0x108] ;  /* 0x00010800011a7983 */ /* 0x000f280000100a00 */
[----:B----4-:R-:W-:Y:S01]  /*8f470*/  STL.64 [R1+0xa490], R26 ;  /* 0x00a4901a01007387 */ /* 0x010fe20000100a00 */
[----:B---3--:R-:W-:Y:S02]  /*8f480*/  STL.64 [R1+0xa470], R18 ;  /* 0x00a4701201007387 */ /* 0x008fe40000100a00 */
[----:B--2---:R0:W-:Y:S02]  /*8f490*/  STL.64 [R1+0xa468], R16 ;  /* 0x00a4681001007387 */ /* 0x0041e40000100a00 */
[----:B0-----:R-:W2:Y:S01]  /*8f4a0*/  LDL.LU R16, [R1+0xfc0] ;  /* 0x000fc00001107983 */ /* 0x001ea20000300800 */
[----:B------:R-:W2:Y:S02]  /*8f4b0*/  LDL.LU R17, [R1+0xfc4] ;  /* 0x000fc40001117983 */ /* 0x000ea40000300800 */
[----:B------:R-:W3:Y:S02]  /*8f4c0*/  LDL.LU R18, [R1+0xfc8] ;  /* 0x000fc80001127983 */ /* 0x000ee40000300800 */
[----:B------:R-:W3:Y:S01]  /*8f4d0*/  LDL.LU R19, [R1+0xfcc] ;  /* 0x000fcc0001137983 */ /* 0x000ee20000300800 */
[----:B------:R-:W4:Y:S04]  /*8f4e0*/  LDL R26, [R1+0x118] ;  /* 0x00011800011a7983 */ /* 0x000f280000100800 */
[----:B------:R-:W4:Y:S04]  /*8f4f0*/  LDL R27, [R1+0x11c] ;  /* 0x00011c00011b7983 */ /* 0x000f280000100800 */
[----:B----4-:R0:W-:Y:S04]  /*8f500*/  STL.64 [R1+0xa4c0], R26 ;  /* 0x00a4c01a01007387 */ /* 0x0101e80000100a00 */
[----:B0-----:R-:W4:Y:S01]  /*8f510*/  LDL.64 R26, [R1+0x138] ;  /* 0x00013800011a7983 */ /* 0x001f220000100a00 */
[----:B------:R-:W4:Y:S02]  /*8f520*/  LDL.LU R20, [R1+0xff0] ;  /* 0x000ff00001147983 */ /* 0x000f240000300800 */
[----:B------:R-:W4:Y:S02]  /*8f530*/  LDL.LU R21, [R1+0xff4] ;  /* 0x000ff40001157983 */ /* 0x000f240000300800 */
[----:B------:R-:W4:Y:S01]  /*8f540*/  LDL.LU R22, [R1+0xff8] ;  /* 0x000ff80001167983 */ /* 0x000f220000300800 */
[----:B------:R-:W4:Y:S01]  /*8f550*/  LDL.LU R23, [R1+0xffc] ;  /* 0x000ffc0001177983 */ /* 0x000f220000300800 */
[----:B------:R-:W4:Y:S02]  /*8f560*/  LDL.64 R14, [R1+0x128] ;  /* 0x00012800010e7983 */ /* 0x000f240000100a00 */
[----:B---3--:R-:W-:Y:S02]  /*8f570*/  STL.64 [R1+0xa488], R18 ;  /* 0x00a4881201007387 */ /* 0x008fe40000100a00 */
[----:B--2---:R0:W-:Y:S02]  /*8f580*/  STL.64 [R1+0xa480], R16 ;  /* 0x00a4801001007387 */ /* 0x0041e40000100a00 */
        /* <DEDUP_REMOVED lines=10> */
[----:B------:R-:W2:Y:S11]  /*8f630*/  LDL.LU R19, [R1+0xfec] ;  /* 0x000fec0001137983 */ /* 0x000eb60000300800 */
[----:B------:R-:W-:Y:S02]  /*8f640*/  @!UPT UIADD3 URZ, URZ, URZ, URZ ;  /* 0x0000003f3f3ff290 */ /* 0x000fe4000fffe03f */
[----:B------:R0:W-:Y:S01]  /*8f650*/  STL.64 [R1+0x1000], R8 ;  /* 0x0010000801007387 */ /* 0x0001e20000100a00 */
[----:B------:R1:W-:Y:S03]  /*8f660*/  STL.64 [R1+0x1008], R10 ;  /* 0x0010080a01007387 */ /* 0x0003e60000100a00 */
[----:B0-----:R-:W3:Y:S01]  /*8f670*/  LDL.LU.64 R8, [R1+0xa4c8] ;  /* 0x00a4c80001087983 */ /* 0x001ee20000300a00 */
[----:B-1----:R-:W-:Y:S02]  /*8f680*/  IMAD.MOV.U32 R11, RZ, RZ, R26 ;  /* 0x000000ffff0b7224 */ /* 0x002fe400078e001a */
[----:B------:R-:W-:Y:S02]  /*8f690*/  IMAD.MOV.U32 R10, RZ, RZ, R27 ;  /* 0x000000ffff0a7224 */ /* 0x000fe400078e001b */
[----:B------:R-:W2:Y:S03]  /*8f6a0*/  LDL.LU.64 R26, [R1+0xa4c0] ;  /* 0x00a4c000011a7983 */ /* 0x000ea60000300a00 */
[----:B------:R-:W-:Y:S01]  /*8f6b0*/  STL.64 [R1+0xa400], R10 ;  /* 0x00a4000a01007387 */ /* 0x000fe20000100a00 */
[----:B---3--:R0:W-:Y:S04]  /*8f6c0*/  STL.64 [R1+0xa3f8], R8 ;  /* 0x00a3f80801007387 */ /* 0x0081e80000100a00 */
[----:B0-----:R-:W3:Y:S01]  /*8f6d0*/  LDL.LU R8, [R1+0x770] ;  /* 0x0007700001087983 */ /* 0x001ee20000300800 */
[----:B------:R-:W3:Y:S02]  /*8f6e0*/  LDL.LU R9, [R1+0x774] ;  /* 0x0007740001097983 */ /* 0x000ee40000300800 */
[----:B------:R-:W4:Y:S02]  /*8f6f0*/  LDL.LU R10, [R1+0x778] ;  /* 0x00077800010a7983 */ /* 0x000f240000300800 */
[----:B------:R-:W4:Y:S01]  /*8f700*/  LDL.LU R11, [R1+0x77c] ;  /* 0x00077c00010b7983 */ /* 0x000f220000300800 */
[C---:B------:R-:W-:Y:S08]  /*8f710*/  HMMA.16816.F32 R20, R4.reuse, R14, R20 ;  /* 0x0000000e0414723c */ /* 0x040ff00000001814 */
[C---:B--2---:R-:W-:Y:S01]  /*8f720*/  HMMA.16816.F32 R24, R4.reuse, R26, R16 ;  /* 0x0000001a0418723c */ /* 0x044fe20000001810 */
[----:B----4-:R-:W-:Y:S01]  /*8f730*/  STL.64 [R1+0xa418], R10 ;  /* 0x00a4180a01007387 */ /* 0x010fe20000100a00 */
[----:B---3--:R0:W-:Y:S03]  /*8f740*/  STL.64 [R1+0xa410], R8 ;  /* 0x00a4100801007387 */ /* 0x0081e60000100a00 */
        /* <DEDUP_REMOVED lines=15> */
[----:B------:R-:W4:Y:S02]  /*8f840*/  LDL.LU.64 R14, [R1+0xa4b0] ;  /* 0x00a4b000010e7983 */ /* 0x000f240000300a00 */
[----:B------:R-:W2:Y:S02]  /*8f850*/  LDL.LU R12, [R1+0xa4a8] ;  /* 0x00a4a800010c7983 */ /* 0x000ea40000300800 */
[----:B------:R-:W2:Y:S01]  /*8f860*/  LDL.LU.64 R18, [R1+0xa4a0] ;  /* 0x00a4a00001127983 */ /* 0x000ea20000300a00 */
[----:B------:R-:W2:Y:S01]  /*8f870*/  LDL.LU.64 R16, [R1+0xa498] ;  /* 0x00a4980001107983 */ /* 0x000ea20000300a00 */
[----:B------:R-:W-:Y:S02]  /*8f880*/  STL.64 [R1+0xfe0], R24 ;  /* 0x000fe01801007387 */ /* 0x000fe40000100a00 */
[----:B------:R0:W-:Y:S02]  /*8f890*/  STL.64 [R1+0xfe8], R26 ;  /* 0x000fe81a01007387 */ /* 0x0001e40000100a00 */
[----:B0-----:R-:W2:Y:S02]  /*8f8a0*/  LDL.LU.64 R26, [R1+0xa490] ;  /* 0x00a49000011a7983 */ /* 0x001ea40000300a00 */
        /* <DEDUP_REMOVED lines=26> */
[----:B---3--:R-:W-:Y:S03]  /*8fa50*/  HMMA.16816.F32 R4, R4, R22, R16 ;  /* 0x000000160404723c */ /* 0x008fe60000001810 */
[----:B------:R-:W2:Y:S01]  /*8fa60*/  LDL.LU.64 R18, [R1+0xa440] ;  /* 0x00a4400001127983 */ /* 0x000ea20000300a00 */
[----:B------:R-:W2:Y:S11]  /*8fa70*/  LDL.LU.64 R16, [R1+0xa438] ;  /* 0x00a4380001107983 */ /* 0x000eb60000300a00 */
        /* <DEDUP_REMOVED lines=9> */
[----:B------:R-:W2:Y:S01]  /*8fb10*/  LDL.LU.64 R10, [R1+0xa430] ;  /* 0x00a43000010a7983 */ /* 0x000ea20000300a00 */
[----:B------:R-:W2:Y:S11]  /*8fb20*/  LDL.LU.64 R8, [R1+0xa428] ;  /* 0x00a4280001087983 */ /* 0x000eb60000300a00 */
[----:B------:R-:W-:Y:S08]  /*8fb30*/  @!UPT UIADD3 URZ, URZ, URZ, URZ ;  /* 0x0000003f3f3ff290 */ /* 0x000ff0000fffe03f */
        /* <DEDUP_REMOVED lines=17> */
[----:B------:R-:W2:Y:S02]  /*8fc50*/  LDL.LU.64 R24, [R1+0xa3e8] ;  /* 0x00a3e80001187983 */ /* 0x000ea40000300a00 */
[----:B------:R-:W2:Y:S01]  /*8fc60*/  LDL.64 R22, [R1+0xf8] ;  /* 0x0000f80001167983 */ /* 0x000ea20000100a00 */
[----:B---3--:R-:W-:Y:S01]  /*8fc70*/  HMMA.16816.F32 R4, R16, R26, R4 ;  /* 0x0000001a1004723c */ /* 0x008fe20000001804 */
[----:B--2---:R-:W-:Y:S11]  /*8fc80*/  STL.64 [R1+0xa330], R22 ;  /* 0x00a3301601007387 */ /* 0x004ff60000100a00 */
[----:B------:R-:W-:Y:S11]  /*8fc90*/  @!UPT UIADD3 URZ, URZ, URZ, URZ ;  /* 0x0000003f3f3ff290 */ /* 0x000ff6000fffe03f */
[----:B------:R-:W-:Y:S01]  /*8fca0*/  STL.64 [R1+0x760], R4 ;  /* 0x0007600401007387 */ /* 0x000fe20000100a00 */
[----:B------:R-:W-:Y:S02]  /*8fcb0*/  STL.64 [R1+0x768], R6 ;  /* 0x0007680601007387 */ /* 0x000fe40000100a00 */
[----:B------:R-:W-:Y:S02]  /*8fcc0*/  STL.64 [R1+0xa2d0], R26 ;  /* 0x00a2d01a01007387 */ /* 0x000fe40000100a00 */
[----:B------:R0:W-:Y:S02]  /*8fcd0*/  STL.64 [R1+0xa2c8], R24 ;  /* 0x00a2c81801007387 */ /* 0x0001e40000100a00 */
[----:B0-----:R-:W2:Y:S01]  /*8fce0*/  LDL.LU R24, [R1+0x730] ;  /* 0x0007300001187983 */ /* 0x001ea20000300800 */
[----:B------:R-:W2:Y:S02]  /*8fcf0*/  LDL.LU R25, [R1+0x734] ;  /* 0x0007340001197983 */ /* 0x000ea40000300800 */
[----:B------:R-:W3:Y:S02]  /*8fd00*/  LDL.LU R26, [R1+0x738] ;  /* 0x00073800011a7983 */ /* 0x000ee40000300800 */
[----:B------:R-:W3:Y:S02]  /*8fd10*/  LDL.LU R27, [R1+0x73c] ;  /* 0x00073c00011b7983 */ /* 0x000ee40000300800 */
[----:B------:R-:W-:-:S02]  /*8fd20*/  IMAD.MOV.U32 R22, RZ, RZ, R28 ;  /* 0x000000ffff167224 */ /* 0x000fc400078e001c */
        /* <DEDUP_REMOVED lines=21> */
[----:B------:R0:W-:Y:S02]  /*8fe80*/  STL.64 [R1+0xa390], R22 ;  /* 0x00a3901601007387 */ /* 0x0001e40000100a00 */
[----:B0-----:R-:W-:Y:S02]  /*8fe90*/  IMAD.MOV.U32 R23, RZ, RZ, R8 ;  /* 0x000000ffff177224 */ /* 0x001fe400078e0008 */
[----:B------:R-:W-:Y:S01]  /*8fea0*/  IMAD.MOV.U32 R22, RZ, RZ, R9 ;  /* 0x000000ffff167224 */ /* 0x000fe200078e0009 */
[----:B---3--:R-:W-:Y:S01]  /*8feb0*/  STL.64 [R1+0xa370], R26 ;  /* 0x00a3701a01007387 */ /* 0x008fe20000100a00 */
[----:B--2---:R0:W-:Y:S03]  /*8fec0*/  STL.64 [R1+0xa368], R24 ;  /* 0x00a3681801007387 */ /* 0x0041e60000100a00 */
[----:B0-----:R-:W2:Y:S01]  /*8fed0*/  LDL.LU R24, [R1+0xed0] ;  /* 0x000ed00001187983 */ /* 0x001ea20000300800 */
[----:B------:R-:W2:Y:S02]  /*8fee0*/  LDL.LU R25, [R1+0xed4] ;  /* 0x000ed40001197983 */ /* 0x000ea40000300800 */
[----:B------:R-:W3:Y:S02]  /*8fef0*/  LDL.LU R26, [R1+0xed8] ;  /* 0x000ed800011a7983 */ /* 0x000ee40000300800 */
[----:B------:R-:W3:Y:S01]  /*8ff00*/  LDL.LU R27, [R1+0xedc] ;  /* 0x000edc00011b7983 */ /* 0x000ee20000300800 */
[----:B------:R-:W4:Y:S01]  /*8ff10*/  LDL.LU R8, [R1+0x750] ;  /* 0x0007500001087983 */ /* 0x000f220000300800 */
[----:B------:R-:W4:Y:S02]  /*8ff20*/  LDL.LU R9, [R1+0x754] ;  /* 0x0007540001097983 */ /* 0x000f240000300800 */
[----:B------:R-:W4:Y:S02]  /*8ff30*/  LDL.LU R10, [R1+0x758] ;  /* 0x00075800010a7983 */ /* 0x000f240000300800 */
[----:B------:R-:W4:Y:S01]  /*8ff40*/  LDL.LU R11, [R1+0x75c] ;  /* 0x00075c00010b7983 */ /* 0x000f220000300800 */
[----:B------:R-:W2:Y:S01]  /*8ff50*/  LDL.LU R4, [R1+0x740] ;  /* 0x0007400001047983 */ /* 0x000ea20000300800 */
[----:B------:R-:W2:Y:S02]  /*8ff60*/  LDL.LU R5, [R1+0x744] ;  /* 0x0007440001057983 */ /* 0x000ea40000300800 */
[----:B------:R-:W2:Y:S02]  /*8ff70*/  LDL.LU R6, [R1+0x748] ;  /* 0x0007480001067983 */ /* 0x000ea40000300800 */
[----:B------:R-:W2:Y:S01]  /*8ff80*/  LDL.LU R7, [R1+0x74c] ;  /* 0x00074c0001077983 */ /* 0x000ea20000300800 */
[----:B------:R0:W-:Y:S04]  /*8ff90*/  STL.64 [R1+0xa3a8], R22 ;  /* 0x00a3a81601007387 */ /* 0x0001e80000100a00 */
[----:B0-----:R-:W2:Y:S04]  /*8ffa0*/  LDL.64 R22, [R1+0x158] ;  /* 0x0001580001167983 */ /* 0x001ea80000100a00 */
[----:B--2---:R-:W-:Y:S01]  /*8ffb0*/  STL.64 [R1+0xa3c0], R22 ;  /* 0x00a3c01601007387 */ /* 0x004fe20000100a00 */
[----:B---3--:R-:W-:Y:S02]  /*8ffc0*/  STL.64 [R1+0xa388], R26 ;  /* 0x00a3881a01007387 */ /* 0x008fe40000100a00 */
        /* <DEDUP_REMOVED lines=11> */
[----:B----4-:R-:W-:Y:S01]  /*90080*/  HMMA.16816.F32 R8, R16, R14, R8 ;  /* 0x0000000e1008723c */ /* 0x010fe20000001808 */
        /* <DEDUP_REMOVED lines=15> */
[----:B------:R-:W4:Y:S02]  /*90180*/  LDL.LU R9, [R1+0xa3d8] ;  /* 0x00a3d80001097983 */ /* 0x000f240000300800 */
[----:B------:R-:W-:Y:S02]  /*90190*/  STL [R1+0xa2b4], R15 ;  /* 0x00a2b40f01007387 */ /* 0x000fe40000100800 */
[----:B------:R-:W-:-:S02]  /*901a0*/  IMAD.MOV.U32 R22, RZ, RZ, R12 ;  /* 0x000000ffff167224 */ /* 0x000fc400078e000c */
[----:B------:R-:W-:Y:S01]  /*901b0*/  IMAD.MOV.U32 R23, RZ, RZ, R3 ;  /* 0x000000ffff177224 */ /* 0x000fe200078e0003 */
[C---:B---3--:R-:W-:Y:S01]  /*901c0*/  HMMA.16816.F32 R4, R16.reuse, R10, R4 ;  /* 0x0000000a1004723c */ /* 0x048fe20000001804 */
[----:B------:R-:W-:Y:S11]  /*901d0*/  STL [R1+0xa2b0], R11 ;  /* 0x00a2b00b01007387 */ /* 0x000ff60000100800 */
[----:B------:R-:W-:Y:S11]  /*901e0*/  @!UPT UIADD3 URZ, URZ, URZ, URZ ;  /* 0x0000003f3f3ff290 */ /* 0x000ff6000fffe03f */
[----:B------:R-:W-:Y:S01]  /*901f0*/  STL.64 [R1+0x740], R4 ;  /* 0x0007400401007387 */ /* 0x000fe20000100a00 */
[----:B------:R-:W-:Y:S02]  /*90200*/  STL.64 [R1+0x748], R6 ;  /* 0x0007480601007387 */ /* 0x000fe40000100a00 */
[----:B----4-:R-:W0:Y:S01]  /*90210*/  LDSM.16.MT88.4 R4, [R9+0xc180] ;  /* 0x00c180000904783b */ /* 0x010e220000004200 */
[C---:B--2---:R-:W-:Y:S01]  /*90220*/  HMMA.16816.F32 R20, R16.reuse, R22, R24 ;  /* 0x000000161014723c */ /* 0x044fe20000001818 */
[----:B0-----:R-:W-:Y:S02]  /*90230*/  STL.64 [R1+0xa1f0], R6 ;  /* 0x00a1f00601007387 */ /* 0x001fe40000100a00 */
[----:B------:R0:W-:Y:S02]  /*90240*/  STL.64 [R1+0xa1e8], R4 ;  /* 0x00a1e80401007387 */ /* 0x0001e40000100a00 */
[----:B0-----:R-:W2:Y:S01]  /*90250*/  LDL.LU R4, [R1+0xea0] ;  /* 0x000ea00001047983 */ /* 0x001ea20000300800 */
[----:B------:R-:W2:Y:S02]  /*90260*/  LDL.LU R5, [R1+0xea4] ;  /* 0x000ea40001057983 */ /* 0x000ea40000300800 */
[----:B------:R-:W2:Y:S02]  /*90270*/  LDL.LU R6, [R1+0xea8] ;  /* 0x000ea80001067983 */ /* 0x000ea40000300800 */
[----:B------:R-:W2:Y:S01]  /*90280*/  LDL.LU R7, [R1+0xeac] ;  /* 0x000eac0001077983 */ /* 0x000ea20000300800 */
[----:B------:R-:W3:Y:S01]  /*90290*/  LDL.LU.64 R26, [R1+0xa3d0] ;  /* 0x00a3d000011a7983 */ /* 0x000ee20000300a00 */
[----:B------:R-:W3:Y:S11]  /*902a0*/  LDL.LU.64 R24, [R1+0xa3c8] ;  /* 0x00a3c80001187983 */ /* 0x000ef60000300a00 */
[----:B------:R-:W-:Y:S02]  /*902b0*/  STL.64 [R1+0xf10], R20 ;  /* 0x000f101401007387 */ /* 0x000fe40000100a00 */
[----:B------:R0:W-:Y:S02]  /*902c0*/  STL.64 [R1+0xf18], R22 ;  /* 0x000f181601007387 */ /* 0x0001e40000100a00 */
        /* <DEDUP_REMOVED lines=11> */
[----:B------:R-:W-:Y:S01]  /*90380*/  STL.64 [R1+0xa2e0], R10 ;  /* 0x00a2e00a01007387 */ /* 0x000fe20000100a00 */
[----:B------:R0:W-:Y:S02]  /*90390*/  STL [R1+0xa2d8], R9 ;  /* 0x00a2d80901007387 */ /* 0x0001e40000100800 */
        /* <DEDUP_REMOVED lines=42> */
[----:B0-----:R-:W2:Y:S02]  /*90640*/  LDL.LU.64 R22, [R1+0xa330] ;  /* 0x00a3300001167983 */ /* 0x001ea40000300a00 */
[C---:B--2---:R-:W-:Y:S11]  /*90650*/  HMMA.16816.F32 R4, R16.reuse, R22, R4 ;  /* 0x000000161004723c */ /* 0x044ff60000001804 */
[----:B------:R-:W-:Y:S11]  /*90660*/  @!UPT UIADD3 URZ, URZ, URZ, URZ ;  /* 0x0000003f3f3ff290 */ /* 0x000ff6000fffe03f */
[----:B------:R-:W-:Y:S01]  /*90670*/  @!UPT UIADD3 URZ, URZ, URZ, URZ ;  /* 0x0000003f3f3ff290 */ /* 0x000fe2000fffe03f */
[----:B------:R0:W-:Y:S01]  /*90680*/  STL.64 [R1+0xea0], R4 ;  /* 0x000ea00401007387 */ /* 0x0001e20000100a00 */
[----:B------:R-:W-:Y:S02]  /*90690*/  STL.64 [R1+0xea8], R6 ;  /* 0x000ea80601007387 */ /* 0x000fe40000100a00 */
[----:B0-----:R-:W-:Y:S02]  /*906a0*/  IMAD.MOV.U32 R5, RZ, RZ, R22 ;  /* 0x000000ffff057224 */ /* 0x001fe400078e0016 */
[----:B------:R-:W-:Y:S02]  /*906b0*/  IMAD.MOV.U32 R4, RZ, RZ, R23 ;  /* 0x000000ffff047224 */ /* 0x000fe400078e0017 */
[----:B------:R-:W3:Y:S01]  /*906c0*/  LDL.LU.64 R22, [R1+0xa328] ;  /* 0x00a3280001167983 */ /* 0x000ee20000300a00 */
[C---:B----4-:R-:W-:Y:S02]  /*906d0*/  HMMA.16816.F32 R8, R16.reuse, R14, R8 ;  /* 0x0000000e1008723c */ /* 0x050fe40000001808 */
[----:B------:R3:W-:Y:S11]  /*906e0*/  STL.64 [R1+0xa310], R4 ;  /* 0x00a3100401007387 */ /* 0x0007f60000100a00 */
[----:B------:R-:W-:Y:S10]  /*906f0*/  @!UPT UIADD3 URZ, URZ, URZ, URZ ;  /* 0x0000003f3f3ff290 */ /* 0x000ff4000fffe03f */
[----:B------:R-:W-:Y:S01]  /*90700*/  STL.64 [R1+0xe90], R8 ;  /* 0x000e900801007387 */ /* 0x000fe20000100a00 */
[----:B------:R-:W-:Y:S01]  /*90710*/  STL.64 [R1+0xe98], R10 ;  /* 0x000e980a01007387 */ /* 0x000fe20000100a00 */
[----:B---3--:R-:W-:Y:S01]  /*90720*/  HMMA.16816.F32 R4, R16, R22, R24 ;  /* 0x000000161004723c */ /* 0x008fe20000001818 */
[----:B------:R-:W-:Y:S02]  /*90730*/  IMAD.MOV.U32 R28, RZ, RZ, R22 ;  /* 0x000000ffff1c7224 */ /* 0x000fe400078e0016 */
[----:B------:R-:W-:Y:S11]  /*90740*/  IMAD.MOV.U32 R3, RZ, RZ, R23 ;  /* 0x000000ffff037224 */ /* 0x000ff600078e0017 */
[----:B------:R-:W-:Y:S09]  /*90750*/  @!UPT UIADD3 URZ, URZ, URZ, URZ ;  /* 0x0000003f3f3ff290 */ /* 0x000ff2000fffe03f */
[----:B------:R0:W-:Y:S01]  /*90760*/  STL.64 [R1+0x730], R4 ;  /* 0x0007300401007387 */ /* 0x0001e20000100a00 */
[----:B------:R1:W-:Y:S02]  /*90770*/  STL.64 [R1+0x738], R6 ;  /* 0x0007380601007387 */ /* 0x0003e40000100a00 */
[----:B------:R-:W2:Y:S02]  /*90780*/  LDL.LU.64 R22, [R1+0xa320] ;  /* 0x00a3200001167983 */ /* 0x000ea40000300a00 */
[----:B------:R-:W2:Y:S01]  /*90790*/  LDL.LU.64 R20, [R1+0xa318] ;  /* 0x00a3180001147983 */ /* 0x000ea20000300a00 */
[----:B0-----:R-:W2:Y:S01]  /*907a0*/  LDL.LU R4, [R1+0x6b0] ;  /* 0x0006b00001047983 */ /* 0x001ea20000300800 */
[----:B------:R-:W2:Y:S02]  /*907b0*/  LDL.LU R5, [R1+0x6b4] ;  /* 0x0006b40001057983 */ /* 0x000ea40000300800 */
[----:B-1----:R-:W2:Y:S02]  /*907c0*/  LDL.LU R6, [R1+0x6b8] ;  /* 0x0006b80001067983 */ /* 0x002ea40000300800 */
[----:B------:R-:W2:Y:S01]  /*907d0*/  LDL.LU R7, [R1+0x6bc] ;  /* 0x0006bc0001077983 */ /* 0x000ea20000300800 */
[----:B------:R-:W3:Y:S01]  /*907e0*/  LDL.LU R8, [R1+0x690] ;  /* 0x0006900001087983 */ /* 0x000ee20000300800 */
[----:B------:R-:W3:Y:S02]  /*907f0*/  LDL.LU R9, [R1+0x694] ;  /* 0x0006940001097983 */ /* 0x000ee40000300800 */
[----:B------:R-:W4:Y:S02]  /*90800*/  LDL.LU R10, [R1+0x698] ;  /* 0x00069800010a7983 */ /* 0x000f240000300800 */
[----:B------:R-:W4:Y:S01]  /*90810*/  LDL.LU R11, [R1+0x69c] ;  /* 0x00069c00010b7983 */ /* 0x000f220000300800 */
[----:B------:R-:W2:Y:S01]  /*90820*/  LDL.LU R12, [R1+0x6a0] ;  /* 0x0006a000010c7983 */ /* 0x000ea20000300800 */
[----:B------:R-:W2:Y:S02]  /*90830*/  LDL.LU R13, [R1+0x6a4] ;  /* 0x0006a400010d7983 */ /* 0x000ea40000300800 */
[----:B------:R-:W2:Y:S02]  /*90840*/  LDL.LU R14, [R1+0x6a8] ;  /* 0x0006a800010e7983 */ /* 0x000ea40000300800 */
[----:B------:R-:W2:Y:S02]  /*90850*/  LDL.LU R15, [R1+0x6ac] ;  /* 0x0006ac00010f7983 */ /* 0x000ea40000300800 */
[----:B--2---:R0:W-:Y:S01]  /*90860*/  STL.64 [R1+0xa308], R14 ;  /* 0x00a3080e01007387 */ /* 0x0041e20000100a00 */
[----:B------:R-:W-:Y:S03]  /*90870*/  STL.64 [R1+0xa300], R12 ;  /* 0x00a3000c01007387 */ /* 0x000fe60000100a00 */
[----:B0-----:R-:W2:Y:S01]  /*90880*/  LDL.64 R14, [R1+0x28] ;  /* 0x00002800010e7983 */ /* 0x001ea20000100a00 */
[----:B----4-:R0:W-:Y:S02]  /*90890*/  STL.64 [R1+0xa2f0], R10 ;  /* 0x00a2f00a01007387 */ /* 0x0101e40000100a00 */
[----:B---3--:R-:W-:Y:S02]  /*908a0*/  STL.64 [R1+0xa2e8], R8 ;  /* 0x00a2e80801007387 */ /* 0x008fe40000100a00 */
[----:B------:R-:W3:Y:S01]  /*908b0*/  LDL.64 R26, [R1+0x8] ;  /* 0x00000800011a7983 */ /* 0x000ee20000100a00 */
[----:B0-----:R-:W4:Y:S01]  /*908c0*/  LDL.64 R10, [R1+0x18] ;  /* 0x00001800010a7983 */ /* 0x001f220000100a00 */
        /* <DEDUP_REMOVED lines=19> */
[----:B------:R1:W-:Y:S03]  /*90a00*/  STL.64 [R1+0x6b8], R6 ;  /* 0x0006b80601007387 */ /* 0x0003e60000100a00 */
[----:B0-----:R-:W2:Y:S01]  /*90a10*/  LDL.LU.64 R4, [R1+0xa310] ;  /* 0x00a3100001047983 */ /* 0x001ea20000300a00 */
[----:B-1----:R-:W-:Y:S02]  /*90a20*/  IMAD.MOV.U32 R7, RZ, RZ, R14 ;  /* 0x000000ffff077224 */ /* 0x002fe400078e000e */
[----:B------:R-:W-:Y:S02]  /*90a30*/  IMAD.MOV.U32 R6, RZ, RZ, R15 ;  /* 0x000000ffff067224 */ /* 0x000fe400078e000f */
[----:B------:R-:W4:Y:S01]  /*90a40*/  LDL.LU.64 R14, [R1+0xa308] ;  /* 0x00a30800010e7983 */ /* 0x000f220000300a00 */
[----:B------:R-:W4:Y:S02]  /*90a50*/  LDL.LU.64 R12, [R1+0xa300] ;  /* 0x00a30000010c7983 */ /* 0x000f240000300a00 */
[----:B------:R-:W-:Y:S01]  /*90a60*/  STL.64 [R1+0xa280], R6 ;  /* 0x00a2800601007387 */ /* 0x000fe20000100a00 */
[----:B--2---:R0:W-:Y:S04]  /*90a70*/  STL.64 [R1+0xa278], R4 ;  /* 0x00a2780401007387 */ /* 0x0041e80000100a00 */
[----:B0-----:R-:W2:Y:S01]  /*90a80*/  LDL.LU R4, [R1+0xde0] ;  /* 0x000de00001047983 */ /* 0x001ea20000300800 */
[----:B------:R-:W2:Y:S02]  /*90a90*/  LDL.LU R5, [R1+0xde4] ;  /* 0x000de40001057983 */ /* 0x000ea40000300800 */
[----:B------:R-:W2:Y:S02]  /*90aa0*/  LDL.LU R6, [R1+0xde8] ;  /* 0x000de80001067983 */ /* 0x000ea40000300800 */
[----:B------:R-:W2:Y:S01]  /*90ab0*/  LDL.LU R7, [R1+0xdec] ;  /* 0x000dec0001077983 */ /* 0x000ea20000300800 */
[C---:B----4-:R-:W-:Y:S01]  /*90ac0*/  HMMA.16816.F32 R12, R20.reuse, R10, R12 ;  /* 0x0000000a140c723c */ /* 0x050fe2000000180c */
[----:B--2---:R0:W-:Y:S01]  /*90ad0*/  STL.64 [R1+0xa290], R6 ;  /* 0x00a2900601007387 */ /* 0x0041e20000100a00 */
[----:B------:R-:W-:Y:S03]  /*90ae0*/  STL.64 [R1+0xa288], R4 ;  /* 0x00a2880401007387 */ /* 0x000fe60000100a00 */
[----:B0-----:R-:W2:Y:S11]  /*90af0*/  LDL.64 R6, [R1+0x38] ;  /* 0x0000380001067983 */ /* 0x001eb60000100a00 */
[----:B------:R-:W-:Y:S07]  /*90b00*/  @!UPT UIADD3 URZ, URZ, URZ, URZ ;  /* 0x0000003f3f3ff290 */ /* 0x000fee000fffe03f */
[----:B------:R0:W-:Y:S02]  /*90b10*/  STL.64 [R1+0x6a0], R12 ;  /* 0x0006a00c01007387 */ /* 0x0001e40000100a00 */
[----:B------:R1:W-:Y:S02]  /*90b20*/  STL.64 [R1+0x6a8], R14 ;  /* 0x0006a80e01007387 */ /* 0x0003e40000100a00 */
[----:B0-----:R-:W-:Y:S01]  /*90b30*/  IMAD.MOV.U32 R13, RZ, RZ, R10 ;  /* 0x000000ffff0d7224 */ /* 0x001fe200078e000a */
[----:B-1----:R-:W4:Y:S01]  /*90b40*/  LDL.LU.64 R14, [R1+0xa2f8] ;  /* 0x00a2f800010e7983 */ /* 0x002f220000300a00 */
[----:B------:R-:W-:Y:S02]  /*90b50*/  IMAD.MOV.U32 R12, RZ, RZ, R11 ;  /* 0x000000ffff0c7224 */ /* 0x000fe400078e000b */
[----:B------:R-:W2:Y:S02]  /*90b60*/  LDL.LU.64 R10, [R1+0xa2f0] ;  /* 0x00a2f000010a7983 */ /* 0x000ea40000300a00 */
        /* <DEDUP_REMOVED lines=19> */
[----:B------:R4:W-:Y:S02]  /*90ca0*/  STL.64 [R1+0xa1a0], R26 ;  /* 0x00a1a01a01007387 */ /* 0x0009e40000100a00 */
[----:B---3--:R0:W-:Y:S02]  /*90cb0*/  STL.64 [R1+0xa198], R24 ;  /* 0x00a1981801007387 */ /* 0x0081e40000100a00 */
[----:B----4-:R-:W-:-:S02]  /*90cc0*/  IMAD.MOV.U32 R26, RZ, RZ, R15 ;  /* 0x000000ffff1a7224 */ /* 0x010fc400078e000f */
[----:B------:R-:W2:Y:S01]  /*90cd0*/  LDL.LU R15, [R1+0xa2b4] ;  /* 0x00a2b400010f7983 */ /* 0x000ea20000300800 */
[----:B------:R-:W-:Y:S02]  /*90ce0*/  IMAD.MOV.U32 R27, RZ, RZ, R11 ;  /* 0x000000ffff1b7224 */ /* 0x000fe400078e000b */
[----:B------:R-:W3:Y:S03]  /*90cf0*/  LDL.LU R11, [R1+0xa2b0] ;  /* 0x00a2b000010b7983 */ /* 0x000ee60000300800 */
[----:B------:R1:W-:Y:S01]  /*90d00*/  STL.64 [R1+0xa298], R26 ;  /* 0x00a2981a01007387 */ /* 0x0003e20000100a00 */
[----:B0-----:R-:W4:Y:S02]  /*90d10*/  LDL.LU R24, [R1+0xdf0] ;  /* 0x000df00001187983 */ /* 0x001f240000300800 */
[----:B------:R-:W4:Y:S01]  /*90d20*/  LDL.LU R25, [R1+0xdf4] ;  /* 0x000df40001197983 */ /* 0x000f220000300800 */
[----:B-1----:R-:W4:Y:S01]  /*90d30*/  LDL.LU R26, [R1+0xdf8] ;  /* 0x000df800011a7983 */ /* 0x002f220000300800 */
[----:B------:R-:W4:Y:S01]  /*90d40*/  LDL.LU R27, [R1+0xdfc] ;  /* 0x000dfc00011b7983 */ /* 0x000f220000300800 */
[C---:B--2---:R-:W-:Y:S11]  /*90d50*/  HMMA.16816.F32 R16, R20.reuse, R14, R16 ;  /* 0x0000000e1410723c */ /* 0x044ff60000001810 */
[----:B------:R-:W-:Y:S11]  /*90d60*/  @!UPT UIADD3 URZ, URZ, URZ, URZ ;  /* 0x0000003f3f3ff290 */ /* 0x000ff6000fffe03f */
[----:B------:R-:W-:Y:S01]  /*90d70*/  @!UPT UIADD3 URZ, URZ, URZ, URZ ;  /* 0x0000003f3f3ff290 */ /* 0x000fe2000fffe03f */
[----:B------:R-:W-:Y:S01]  /*90d80*/  STL.64 [R1+0x670], R16 ;  /* 0x0006701001007387 */ /* 0x000fe20000100a00 */
[----:B------:R0:W-:Y:S03]  /*90d90*/  STL.64 [R1+0x678], R18 ;  /* 0x0006781201007387 */ /* 0x0001e60000100a00 */
[----:B0-----:R-:W3:Y:S01]  /*90da0*/  LDL.LU.64 R18, [R1+0xa2a8] ;  /* 0x00a2a80001127983 */ /* 0x001ee20000300a00 */
[----:B------:R-:W3:Y:S02]  /*90db0*/  LDL.LU.64 R16, [R1+0xa2a0] ;  /* 0x00a2a00001107983 */ /* 0x000ee40000300a00 */
[----:B------:R-:W-:Y:S01]  /*90dc0*/  STL.64 [R1+0xa200], R14 ;  /* 0x00a2000e01007387 */ /* 0x000fe20000100a00 */
[C---:B----4-:R-:W-:Y:S08]  /*90dd0*/  HMMA.16816.F32 R24, R20.reuse, R6, R24 ;  /* 0x000000061418723c */ /* 0x050ff00000001818 */
[----:B---3--:R-:W-:Y:S11]  /*90de0*/  HMMA.16816.F32 R16, R20, R10, R16 ;  /* 0x0000000a1410723c */ /* 0x008ff60000001810 */
[----:B------:R-:W-:Y:S11]  /*90df0*/  @!UPT UIADD3 URZ, URZ, URZ, URZ ;  /* 0x0000003f3f3ff290 */ /* 0x000ff6000fffe03f */
[----:B------:R-:W-:Y:S01]  /*90e00*/  @!UPT UIADD3 URZ, URZ, URZ, URZ ;  /* 0x0000003f3f3ff290 */ /* 0x000fe2000fffe03f */
[----:B------:R-:W-:Y:S01]  /*90e10*/  STL.64 [R1+0x660], R16 ;  /* 0x0006601001007387 */ /* 0x000fe20000100a00 */
[----:B------:R-:W-:Y:S02]  /*90e20*/  STL.64 [R1+0x668], R18 ;  /* 0x0006681201007387 */ /* 0x000fe40000100a00 */
[----:B------:R-:W0:Y:S02]  /*90e30*/  LDSM.16.MT88.4 R16, [R9+0xc200] ;  /* 0x00c200000910783b */ /* 0x000e240000004200 */
[----:B0-----:R0:W-:Y:S02]  /*90e40*/  STL.64 [R1+0xa0b0], R18 ;  /* 0x00a0b01201007387 */ /* 0x0011e40000100a00 */
[----:B------:R-:W-:Y:S02]  /*90e50*/  STL.64 [R1+0xa0a8], R16 ;  /* 0x00a0a81001007387 */ /* 0x000fe40000100a00 */
[----:B0-----:R-:W-:Y:S02]  /*90e60*/  IMAD.MOV.U32 R18, RZ, RZ, R28 ;  /* 0x000000ffff127224 */ /* 0x001fe400078e001c */
[----:B------:R-:W-:-:S02]  /*90e70*/  IMAD.MOV.U32 R19, RZ, RZ, R3 ;  /* 0x000000ffff137224 */ /* 0x000fc400078e0003 */
[----:B------:R-:W-:-:S03]  /*90e80*/  IMAD.MOV.U32 R28, RZ, RZ, R6 ;  /* 0x000000ffff1c7224 */ /* 0x000fc600078e0006 */
[----:B------:R0:W-:Y:S01]  /*90e90*/  STL.64 [R1+0xa228], R18 ;  /* 0x00a2281201007387 */ /* 0x0001e20000100a00 */
[----:B------:R-:W-:-:S03]  /*90ea0*/  IMAD.MOV.U32 R3, RZ, RZ, R7 ;  /* 0x000000ffff037224 */ /* 0x000fc600078e0007 */
[----:B0-----:R-:W2:Y:S01]  /*90eb0*/  LDL.64 R18, [R1+0x148] ;  /* 0x0001480001127983 */ /* 0x001ea20000100a00 */
[----:B------:R-:W-:Y:S02]  /*90ec0*/  STL.64 [R1+0xdf0], R24 ;  /* 0x000df01801007387 */ /* 0x000fe40000100a00 */
[----:B------:R0:W-:Y:S02]  /*90ed0*/  STL.64 [R1+0xdf8], R26 ;  /* 0x000df81a01007387 */ /* 0x0001e40000100a00 */
[----:B0-----:R-:W3:Y:S01]  /*90ee0*/  LDL.LU.64 R26, [R1+0xa298] ;  /* 0x00a29800011a7983 */ /* 0x001ee20000300a00 */
[----:B------:R-:W3:Y:S02]  /*90ef0*/  LDL.LU.64 R6, [R1+0xa290] ;  /* 0x00a2900001067983 */ /* 0x000ee40000300a00 */
[----:B------:R-:W3:Y:S02]  /*90f00*/  LDL.LU.64 R4, [R1+0xa288] ;  /* 0x00a2880001047983 */ /* 0x000ee40000300a00 */
[----:B------:R-:W-:Y:S01]  /*90f10*/  STL [R1+0xa184], R3 ;  /* 0x00a1840301007387 */ /* 0x000fe20000100800 */
[----:B------:R-:W-:Y:S01]  /*90f20*/  STL [R1+0xa180], R28 ;  /* 0x00a1801c01007387 */ /* 0x000fe20000100800 */
[----:B---3--:R-:W-:Y:S03]  /*90f30*/  HMMA.16816.F32 R24, R20, R26, R4 ;  /* 0x0000001a1418723c */ /* 0x008fe60000001804 */
[----:B------:R-:W3:Y:S01]  /*90f40*/  LDL.LU.64 R6, [R1+0xa280] ;  /* 0x00a2800001067983 */ /* 0x000ee20000300a00 */
[----:B------:R-:W4:Y:S11]  /*90f50*/  LDL.LU.64 R4, [R1+0xa278] ;  /* 0x00a2780001047983 */ /* 0x000f360000300a00 */
[----:B------:R-:W-:Y:S08]  /*90f60*/  @!UPT UIADD3 URZ, URZ, URZ, URZ ;  /* 0x0000003f3f3ff290 */ /* 0x000ff0000fffe03f */
[----:B------:R-:W-:Y:S01]  /*90f70*/  STL.64 [R1+0xde0], R24 ;  /* 0x000de01801007387 */ /* 0x000fe20000100a00 */
[----:B------:R0:W-:Y:S02]  /*90f80*/  STL.64 [R1+0xde8], R26 ;  /* 0x000de81a01007387 */ /* 0x0001e40000100a00 */
[----:B0-----:R-:W-:Y:S02]  /*90f90*/  IMAD.MOV.U32 R26, RZ, RZ, R29 ;  /* 0x000000ffff1a7224 */ /* 0x001fe400078e001d */
[----:B------:R-:W-:-:S05]  /*90fa0*/  IMAD.MOV.U32 R27, RZ, RZ, R8 ;  /* 0x000000ffff1b7224 */ /* 0x000fca00078e0008 */
[----:B------:R0:W-:Y:S01]  /*90fb0*/  STL.64 [R1+0xa1b8], R26 ;  /* 0x00a1b81a01007387 */ /* 0x0001e20000100a00 */
[----:B------:R-:W3:Y:S02]  /*90fc0*/  LDL.LU R24, [R1+0xdd0] ;  /* 0x000dd00001187983 */ /* 0x000ee40000300800 */
[----:B------:R-:W3:Y:S01]  /*90fd0*/  LDL.LU R25, [R1+0xdd4] ;  /* 0x000dd40001197983 */ /* 0x000ee20000300800 */
[----:B0-----:R-:W3:Y:S01]  /*90fe0*/  LDL.LU R26, [R1+0xdd8] ;  /* 0x000dd800011a7983 */ /* 0x001ee20000300800 */
[----:B------:R-:W3:Y:S02]  /*90ff0*/  LDL.LU R27, [R1+0xddc] ;  /* 0x000ddc00011b7983 */ /* 0x000ee40000300800 */
[----:B--2---:R-:W-:Y:S01]  /*91000*/  IMAD.MOV.U32 R8, RZ, RZ, R19 ;  /* 0x000000ffff087224 */ /* 0x004fe200078e0013 */
[----:B---3--:R-:W-:Y:S11]  /*91010*/  HMMA.16816.F32 R24, R20, R18, R24 ;  /* 0x000000121418723c */ /* 0x008ff60000001818 */
[----:B------:R-:W-:Y:S11]  /*91020*/  @!UPT UIADD3 URZ, URZ, URZ, URZ ;  /* 0x0000003f3f3ff290 */ /* 0x000ff6000fffe03f */
[----:B------:R-:W-:Y:S01]  /*91030*/  @!UPT UIADD3 URZ, URZ, URZ, URZ ;  /* 0x0000003f3f3ff290 */ /* 0x000fe2000fffe03f */
[----:B------:R-:W-:Y:S01]  /*91040*/  STL.64 [R1+0xdd0], R24 ;  /* 0x000dd01801007387 */ /* 0x000fe20000100a00 */
[----:B------:R0:W-:Y:S02]  /*91050*/  STL.64 [R1+0xdd8], R26 ;  /* 0x000dd81a01007387 */ /* 0x0001e40000100a00 */
[----:B0-----:R-:W-:Y:S02]  /*91060*/  IMAD.MOV.U32 R26, RZ, RZ, R13 ;  /* 0x000000ffff1a7224 */ /* 0x001fe400078e000d */
[----:B------:R-:W-:-:S05]  /*91070*/  IMAD.MOV.U32 R27, RZ, RZ, R12 ;  /* 0x000000ffff1b7224 */ /* 0x000fca00078e000c */
[----:B------:R-:W-:Y:S01]  /*91080*/  STL.64 [R1+0xa1d0], R26 ;  /* 0x00a1d01a01007387 */ /* 0x000fe20000100a00 */
[----:B------:R-:W-:Y:S02]  /*91090*/  STL.64 [R1+0xa190], R10 ;  /* 0x00a1900a01007387 */ /* 0x000fe40000100a00 */
[----:B------:R0:W-:Y:S02]  /*910a0*/  STL.64 [R1+0xa188], R8 ;  /* 0x00a1880801007387 */ /* 0x0001e40000100a00 */
        /* <DEDUP_REMOVED lines=15> */
[----:B----4-:R-:W-:-:S02]  /*911a0*/  IMAD.MOV.U32 R14, RZ, RZ, R5 ;  /* 0x000000ffff0e7224 */ /* 0x010fc400078e0005 */
[----:B------:R-:W-:Y:S01]  /*911b0*/  IMAD.MOV.U32 R15, RZ, RZ, R4 ;  /* 0x000000ffff0f7224 */ /* 0x000fe200078e0004 */
[----:B--2---:R0:W-:Y:S01]  /*911c0*/  STL.64 [R1+0xa238], R18 ;  /* 0x00a2381201007387 */ /* 0x0041e20000100a00 */
[----:B------:R-:W-:Y:S02]  /*911d0*/  STL.64 [R1+0xa230], R16 ;  /* 0x00a2301001007387 */ /* 0x000fe40000100a00 */
[----:B0-----:R-:W-:Y:S02]  /*911e0*/  IMAD.MOV.U32 R18, RZ, RZ, R2 ;  /* 0x000000ffff127224 */ /* 0x001fe400078e0002 */
[----:B------:R-:W-:-:S05]  /*911f0*/  IMAD.MOV.U32 R19, RZ, RZ, R0 ;  /* 0x000000ffff137224 */ /* 0x000fca00078e0000 */
[----:B------:R-:W-:Y:S01]  /*91200*/  STL.64 [R1+0xa248], R18 ;  /* 0x00a2481201007387 */ /* 0x000fe20000100a00 */
[----:B------:R0:W-:Y:S03]  /*91210*/  STL.64 [R1+0xa220], R14 ;  /* 0x00a2200e01007387 */ /* 0x0001e60000100a00 */
[----:B0-----:R-:W2:Y:S04]  /*91220*/  LDL.64 R14, [R1+0x108] ;  /* 0x00010800010e7983 */ /* 0x001ea80000100a00 */
[----:B--2---:R0:W-:Y:S01]  /*91230*/  STL.64 [R1+0xa240], R14 ;  /* 0x00a2400e01007387 */ /* 0x0041e20000100a00 */
[----:B------:R-:W2:Y:S02]  /*91240*/  LDL.LU R12, [R1+0xda0] ;  /* 0x000da000010c7983 */ /* 0x000ea40000300800 */
[----:B------:R-:W2:Y:S01]  /*91250*/  LDL.LU R13, [R1+0xda4] ;  /* 0x000da400010d7983 */ /* 0x000ea20000300800 */
[----:B0-----:R-:W4:Y:S01]  /*91260*/  LDL.LU R14, [R1+0xda8] ;  /* 0x000da800010e7983 */ /* 0x001f220000300800 */
[----:B------:R-:W4:Y:S03]  /*91270*/  LDL.LU R15, [R1+0xdac] ;  /* 0x000dac00010f7983 */ /* 0x000f260000300800 */
[----:B----4-:R-:W-:Y:S01]  /*91280*/  STL.64 [R1+0xa258], R14 ;  /* 0x00a2580e01007387 */ /* 0x010fe20000100a00 */
[----:B--2---:R0:W-:Y:S03]  /*91290*/  STL.64 [R1+0xa250], R12 ;  /* 0x00a2500c01007387 */ /* 0x0041e60000100a00 */
[----:B0-----:R-:W2:Y:S01]  /*912a0*/  LDL.LU R12, [R1+0xdb0] ;  /* 0x000db000010c7983 */ /* 0x001ea20000300800 */
[----:B------:R-:W2:Y:S02]  /*912b0*/  LDL.LU R13, [R1+0xdb4] ;  /* 0x000db400010d7983 */ /* 0x000ea40000300800 */
[----:B------:R-:W4:Y:S02]  /*912c0*/  LDL.LU R14, [R1+0xdb8] ;  /* 0x000db800010e7983 */ /* 0x000f240000300800 */
[----:B------:R-:W4:Y:S02]  /*912d0*/  LDL.LU R15, [R1+0xdbc] ;  /* 0x000dbc00010f7983 */ /* 0x000f240000300800 */
[----:B----4-:R0:W-:Y:S01]  /*912e0*/  STL.64 [R1+0xa268], R14 ;  /* 0x00a2680e01007387 */ /* 0x0101e20000100a00 */
[----:B--2---:R-:W-:Y:S02]  /*912f0*/  STL.64 [R1+0xa260], R12 ;  /* 0x00a2600c01007387 */ /* 0x004fe40000100a00 */
[----:B------:R-:W2:Y:S02]  /*91300*/  LDL.64 R18, [R1+0x128] ;  /* 0x0001280001127983 */ /* 0x000ea40000100a00 */
[----:B------:R-:W-:-:S02]  /*91310*/  IMAD.MOV.U32 R26, RZ, RZ, R7 ;  /* 0x000000ffff1a7224 */ /* 0x000fc400078e0007 */
[----:B------:R-:W-:Y:S01]  /*91320*/  IMAD.MOV.U32 R27, RZ, RZ, R6 ;  /* 0x000000ffff1b7224 */ /* 0x000fe200078e0006 */
[----:B0-----:R-:W4:Y:S04]  /*91330*/  LDL.64 R14, [R1+0x138] ;  /* 0x00013800010e7983 */ /* 0x001f280000100a00 */
[----:B--2---:R0:W-:Y:S01]  /*91340*/  STL.64 [R1+0xa270], R18 ;  /* 0x00a2701201007387 */ /* 0x0041e20000100a00 */
[----:B------:R-:W4:Y:S02]  /*91350*/  LDL.LU R16, [R1+0xdc0] ;  /* 0x000dc00001107983 */ /* 0x000f240000300800 */
[----:B------:R-:W4:Y:S01]  /*91360*/  LDL.LU R17, [R1+0xdc4] ;  /* 0x000dc40001117983 */ /* 0x000f220000300800 */
[----:B0-----:R-:W4:Y:S01]  /*91370*/  LDL.LU R18, [R1+0xdc8] ;  /* 0x000dc80001127983 */ /* 0x001f220000300800 */
[----:B------:R-:W4:Y:S02]  /*91380*/  LDL.LU R19, [R1+0xdcc] ;  /* 0x000dcc0001137983 */ /* 0x000f240000300800 */
[----:B------:R0:W-:Y:S02]  /*91390*/  STL.64 [R1+0xa1f8], R26 ;  /* 0x00a1f81a01007387 */ /* 0x0001e40000100a00 */
[----:B0-----:R-:W2:Y:S04]  /*913a0*/  LDL.64 R26, [R1+0xe8] ;  /* 0x0000e800011a7983 */ /* 0x001ea80000100a00 */
[----:B--2---:R0:W-:Y:S01]  /*913b0*/  STL.64 [R1+0xa218], R26 ;  /* 0x00a2181a01007387 */ /* 0x0041e20000100a00 */
[----:B------:R-:W2:Y:S02]  /*913c0*/  LDL.LU R24, [R1+0xd80] ;  /* 0x000d800001187983 */ /* 0x000ea40000300800 */
[----:B------:R-:W2:Y:S01]  /*913d0*/  LDL.LU R25, [R1+0xd84] ;  /* 0x000d840001197983 */ /* 0x000ea20000300800 */
[----:B0-----:R-:W2:Y:S01]  /*913e0*/  LDL.LU R26, [R1+0xd88] ;  /* 0x000d8800011a7983 */ /* 0x001ea20000300800 */
[----:B------:R-:W2:Y:S02]  /*913f0*/  LDL.LU R27, [R1+0xd8c] ;  /* 0x000d8c00011b7983 */ /* 0x000ea40000300800 */
[----:B------:R-:W2:Y:S02]  /*91400*/  LDL.LU R4, [R1+0x650] ;  /* 0x0006500001047983 */ /* 0x000ea40000300800 */
[----:B------:R-:W2:Y:S01]  /*91410*/  LDL.LU R5, [R1+0x654] ;  /* 0x0006540001057983 */ /* 0x000ea20000300800 */
[----:B------:R-:W2:Y:S01]  /*91420*/  LDL.LU R6, [R1+0x658] ;  /* 0x0006580001067983 */ /* 0x000ea20000300800 */
[----:B------:R-:W2:Y:S02]  /*91430*/  LDL.LU R7, [R1+0x65c] ;  /* 0x00065c0001077983 */ /* 0x000ea40000300800 */
[----:B---3--:R-:W-:Y:S02]  /*91440*/  STL.64 [R1+0xa1b0], R10 ;  /* 0x00a1b00a01007387 */ /* 0x008fe40000100a00 */
[----:B------:R0:W-:Y:S02]  /*91450*/  STL.64 [R1+0xa1a8], R8 ;  /* 0x00a1a80801007387 */ /* 0x0001e40000100a00 */
[----:B0-----:R-:W3:Y:S01]  /*91460*/  LDL.LU R8, [R1+0x5b0] ;  /* 0x0005b00001087983 */ /* 0x001ee20000300800 */
[----:B------:R-:W3:Y:S02]  /*91470*/  LDL.LU R9, [R1+0x5b4] ;  /* 0x0005b40001097983 */ /* 0x000ee40000300800 */
        /* <DEDUP_REMOVED lines=32> */
[----:B------:R-:W3:Y:S11]  /*91680*/  LDL.LU.64 R14, [R1+0xa240] ;  /* 0x00a24000010e7983 */ /* 0x000ef60000300a00 */
[----:B------:R-:W-:Y:S11]  /*91690*/  @!UPT UIADD3 URZ, URZ, URZ, URZ ;  /* 0x0000003f3f3ff290 */ /* 0x000ff6000fffe03f */
        /* <DEDUP_REMOVED lines=20> */
[C---:B----4-:R-:W-:Y:S08]  /*917e0*/  HMMA.16816.F32 R12, R20.reuse, R26, R12 ;  /* 0x0000001a140c723c */ /* 0x050ff0000000180c */
[----:B---3--:R-:W-:Y:S11]  /*917f0*/  HMMA.16816.F32 R20, R20, R18, R4 ;  /* 0x000000121414723c */ /* 0x008ff60000001804 */
[----:B------:R-:W-:Y:S04]  /*91800*/  @!UPT UIADD3 URZ, URZ, URZ, URZ ;  /* 0x0000003f3f3ff290 */ /* 0x000fe8000fffe03f */
[----:B------:R0:W-:Y:S01]  /*91810*/  STL.64 [R1+0xd70], R12 ;  /* 0x000d700c01007387 */ /* 0x0001e20000100a00 */
[----:B------:R1:W-:Y:S02]  /*91820*/  STL.64 [R1+0xd78], R14 ;  /* 0x000d780e01007387 */ /* 0x0003e40000100a00 */
[----:B0-----:R-:W-:Y:S01]  /*91830*/  IMAD.MOV.U32 R13, RZ, RZ, R26 ;  /* 0x000000ffff0d7224 */ /* 0x001fe200078e001a */
[----:B-1----:R-:W3:Y:S01]  /*91840*/  LDL.LU.64 R14, [R1+0xa200] ;  /* 0x00a20000010e7983 */ /* 0x002ee20000300a00 */
[----:B------:R-:W-:Y:S02]  /*91850*/  IMAD.MOV.U32 R12, RZ, RZ, R27 ;  /* 0x000000ffff0c7224 */ /* 0x000fe400078e001b */
[----:B------:R-:W2:Y:S02]  /*91860*/  LDL.LU.64 R26, [R1+0xa1f8] ;  /* 0x00a1f800011a7983 */ /* 0x000ea40000300a00 */
[----:B------:R-:W2:Y:S01]  /*91870*/  LDL.LU.64 R6, [R1+0xa1f0] ;  /* 0x00a1f00001067983 */ /* 0x000ea20000300a00 */
[----:B------:R-:W2:Y:S01]  /*91880*/  LDL.LU.64 R4, [R1+0xa1e8] ;  /* 0x00a1e80001047983 */ /* 0x000ea20000300a00 */
        /* <DEDUP_REMOVED lines=29> */
[----:B--2---:R-:W-:Y:S11]  /*91a60*/  HMMA.16816.F32 R8, R4, R26, R8 ;  /* 0x0000001a0408723c */ /* 0x004ff60000001808 */
[----:B------:R-:W-:Y:S11]  /*91a70*/  @!UPT UIADD3 URZ, URZ, URZ, URZ ;  /* 0x0000003f3f3ff290 */ /* 0x000ff6000fffe03f */
[----:B------:R-:W-:Y:S01]  /*91a80*/  @!UPT UIADD3 URZ, URZ, URZ, URZ ;  /* 0x0000003f3f3ff290 */ /* 0x000fe2000fffe03f */
[----:B------:R-:W-:Y:S01]  /*91a90*/  STL.64 [R1+0x5a0], R8 ;  /* 0x0005a00801007387 */ /* 0x000fe20000100a00 */
[----:B------:R0:W-:Y:S03]  /*91aa0*/  STL.64 [R1+0x5a8], R10 ;  /* 0x0005a80a01007387 */ /* 0x0001e60000100a00 */
[----:B0-----:R-:W4:Y:S01]  /*91ab0*/  LDL.LU.64 R10, [R1+0xa190] ;  /* 0x00a19000010a7983 */ /* 0x001f220000300a00 */
[----:B------:R-:W2:Y:S02]  /*91ac0*/  LDL.LU.64 R8, [R1+0xa188] ;  /* 0x00a1880001087983 */ /* 0x000ea40000300a00 */
[----:B------:R-:W-:Y:S02]  /*91ad0*/  STL.64 [R1+0xa070], R26 ;  /* 0x00a0701a01007387 */ /* 0x000fe40000100a00 */
[----:B---3--:R0:W-:Y:S02]  /*91ae0*/  STL.64 [R1+0xa068], R24 ;  /* 0x00a0681801007387 */ /* 0x0081e40000100a00 */
[----:B0-----:R-:W3:Y:S01]  /*91af0*/  LDL.LU R24, [R1+0x590] ;  /* 0x0005900001187983 */ /* 0x001ee20000300800 */
[----:B------:R-:W3:Y:S02]  /*91b00*/  LDL.LU R25, [R1+0x594] ;  /* 0x0005940001197983 */ /* 0x000ee40000300800 */
[----:B------:R-:W3:Y:S02]  /*91b10*/  LDL.LU R26, [R1+0x598] ;  /* 0x00059800011a7983 */ /* 0x000ee40000300800 */
[----:B------:R-:W3:Y:S01]  /*91b20*/  LDL.LU R27, [R1+0x59c] ;  /* 0x00059c00011b7983 */ /* 0x000ee20000300800 */
[----:B------:R-:W-:Y:S01]  /*91b30*/  STL.64 [R1+0xa0e8], R14 ;  /* 0x00a0e80e01007387 */ /* 0x000fe20000100a00 */
[----:B------:R-:W-:-:S02]  /*91b40*/  IMAD.MOV.U32 R19, RZ, RZ, R12 ;  /* 0x000000ffff137224 */ /* 0x000fc400078e000c */
[----:B------:R-:W-:Y:S01]  /*91b50*/  IMAD.MOV.U32 R18, RZ, RZ, R13 ;  /* 0x000000ffff127224 */ /* 0x000fe200078e000d */
[C---:B---3--:R-:W-:Y:S11]  /*91b60*/  HMMA.16816.F32 R24, R4.reuse, R14, R24 ;  /* 0x0000000e0418723c */ /* 0x048ff60000001818 */
[----:B------:R-:W-:Y:S11]  /*91b70*/  @!UPT UIADD3 URZ, URZ, URZ, URZ ;  /* 0x0000003f3f3ff290 */ /* 0x000ff6000fffe03f */
[----:B------:R-:W-:Y:S01]  /*91b80*/  @!UPT UIADD3 URZ, URZ, URZ, URZ ;  /* 0x0000003f3f3ff290 */ /* 0x000fe2000fffe03f */
[----:B------:R-:W-:Y:S01]  /*91b90*/  STL.64 [R1+0x590], R24 ;  /* 0x0005901801007387 */ /* 0x000fe20000100a00 */
[----:B------:R4:W-:Y:S02]  /*91ba0*/  STL.64 [R1+0x598], R26 ;  /* 0x0005981a01007387 */ /* 0x0009e40000100a00 */
[----:B----4-:R-:W-:Y:S01]  /*91bb0*/  HMMA.16816.F32 R24, R4, R10, R20 ;  /* 0x0000000a0418723c */ /* 0x010fe20000001814 */
[----:B--2---:R-:W0:Y:S04]  /*91bc0*/  LDSM.16.MT88.4 R20, [R9+0xc280] ;  /* 0x00c280000914783b */ /* 0x004e280000004200 */
[----:B------:R-:W-:Y:S11]  /*91bd0*/  STL.64 [R1+0xa080], R10 ;  /* 0x00a0800a01007387 */ /* 0x000ff60000100a00 */
[----:B------:R-:W-:Y:S07]  /*91be0*/  @!UPT UIADD3 URZ, URZ, URZ, URZ ;  /* 0x0000003f3f3ff290 */ /* 0x000fee000fffe03f */
[----:B------:R-:W-:Y:S01]  /*91bf0*/  STL.64 [R1+0x580], R24 ;  /* 0x0005801801007387 */ /* 0x000fe20000100a00 */
[----:B------:R-:W-:Y:S02]  /*91c00*/  STL.64 [R1+0x588], R26 ;  /* 0x0005881a01007387 */ /* 0x000fe40000100a00 */
[----:B------:R-:W-:Y:S01]  /*91c10*/  STL [R1+0xa078], R9 ;  /* 0x00a0780901007387 */ /* 0x000fe20000100800 */
[----:B0-----:R-:W-:Y:S01]  /*91c20*/  STL.64 [R1+0x9f78], R22 ;  /* 0x009f781601007387 */ /* 0x001fe20000100a00 */
        /* <DEDUP_REMOVED lines=9> */
[----:B--2---:R0:W-:Y:S01]  /*91cc0*/  STL.64 [R1+0xa0f8], R14 ;  /* 0x00a0f80e01007387 */ /* 0x0041e20000100a00 */
[----:B----4-:R-:W-:Y:S02]  /*91cd0*/  STL.64 [R1+0xa0f0], R12 ;  /* 0x00a0f00c01007387 */ /* 0x010fe40000100a00 */
[----:B0-----:R-:W-:-:S02]  /*91ce0*/  IMAD.MOV.U32 R14, RZ, RZ, R17 ;  /* 0x000000ffff0e7224 */ /* 0x001fc400078e0011 */
        /* <DEDUP_REMOVED lines=8> */
[----:B------:R-:W4:Y:S02]  /*91d70*/  LDL.LU R19, [R1+0xc7c] ;  /* 0x000c7c0001137983 */ /* 0x000f240000300800 */
[----:B------:R-:W-:-:S02]  /*91d80*/  IMAD.MOV.U32 R26, RZ, RZ, R3 ;  /* 0x000000ffff1a7224 */ /* 0x000fc400078e0003 */
[----:B------:R-:W-:Y:S01]  /*91d90*/  IMAD.MOV.U32 R27, RZ, RZ, R28 ;  /* 0x000000ffff1b7224 */ /* 0x000fe200078e001c */
[----:B----4-:R-:W-:Y:S01]  /*91da0*/  STL.64 [R1+0xa118], R18 ;  /* 0x00a1181201007387 */ /* 0x010fe20000100a00 */
[----:B--2---:R-:W-:Y:S02]  /*91db0*/  STL.64 [R1+0xa110], R16 ;  /* 0x00a1101001007387 */ /* 0x004fe40000100a00 */
[----:B------:R-:W2:Y:S02]  /*91dc0*/  LDL R14, [R1+0x118] ;  /* 0x00011800010e7983 */ /* 0x000ea40000100800 */
[----:B------:R-:W2:Y:S01]  /*91dd0*/  LDL R15, [R1+0x11c] ;  /* 0x00011c00010f7983 */ /* 0x000ea20000100800 */
[----:B------:R-:W4:Y:S01]  /*91de0*/  LDL.LU R3, [R1+0xa184] ;  /* 0x00a1840001037983 */ /* 0x000f220000300800 */
[----:B------:R-:W2:Y:S02]  /*91df0*/  LDL.LU R28, [R1+0xa180] ;  /* 0x00a18000011c7983 */ /* 0x000ea40000300800 */
[----:B------:R0:W-:Y:S02]  /*91e00*/  STL.64 [R1+0xa138], R26 ;  /* 0x00a1381a01007387 */ /* 0x0001e40000100a00 */
[----:B0-----:R-:W-:-:S02]  /*91e10*/  IMAD.MOV.U32 R26, RZ, RZ, R29 ;  /* 0x000000ffff1a7224 */ /* 0x001fc400078e001d */
[----:B------:R-:W-:-:S05]  /*91e20*/  IMAD.MOV.U32 R27, RZ, RZ, R8 ;  /* 0x000000ffff1b7224 */ /* 0x000fca00078e0008 */
[----:B------:R0:W-:Y:S01]  /*91e30*/  STL.64 [R1+0xa150], R26 ;  /* 0x00a1501a01007387 */ /* 0x0001e20000100a00 */
[----:B------:R-:W2:Y:S02]  /*91e40*/  LDL.LU R8, [R1+0xca0] ;  /* 0x000ca00001087983 */ /* 0x000ea40000300800 */
[----:B------:R-:W2:Y:S02]  /*91e50*/  LDL.LU R9, [R1+0xca4] ;  /* 0x000ca40001097983 */ /* 0x000ea40000300800 */
[----:B------:R-:W2:Y:S01]  /*91e60*/  LDL.LU R10, [R1+0xca8] ;  /* 0x000ca800010a7983 */ /* 0x000ea20000300800 */
[----:B------:R-:W2:Y:S04]  /*91e70*/  LDL.LU R11, [R1+0xcac] ;  /* 0x000cac00010b7983 */ /* 0x000ea80000300800 */
[----:B0-----:R-:W2:Y:S04]  /*91e80*/  LDL.64 R26, [R1+0x158] ;  /* 0x00015800011a7983 */ /* 0x001ea80000100a00 */
[----:B--2---:R-:W-:Y:S01]  /*91e90*/  STL.64 [R1+0xa168], R26 ;  /* 0x00a1681a01007387 */ /* 0x004fe20000100a00 */
[----:B------:R-:W-:Y:S02]  /*91ea0*/  STL.64 [R1+0xa148], R10 ;  /* 0x00a1480a01007387 */ /* 0x000fe40000100a00 */
[----:B------:R0:W-:Y:S02]  /*91eb0*/  STL.64 [R1+0xa140], R8 ;  /* 0x00a1400801007387 */ /* 0x0001e40000100a00 */
        /* <DEDUP_REMOVED lines=16> */
[----:B------:R-:W-:Y:S01]  /*91fc0*/  STL.64 [R1+0xa120], R14 ;  /* 0x00a1200e01007387 */ /* 0x000fe20000100a00 */
[----:B------:R-:W2:Y:S02]  /*91fd0*/  LDL.LU R16, [R1+0xc80] ;  /* 0x000c800001107983 */ /* 0x000ea40000300800 */
[----:B------:R-:W2:Y:S02]  /*91fe0*/  LDL.LU R17, [R1+0xc84] ;  /* 0x000c840001117983 */ /* 0x000ea40000300800 */
[----:B------:R-:W2:Y:S01]  /*91ff0*/  LDL.LU R18, [R1+0xc88] ;  /* 0x000c880001127983 */ /* 0x000ea20000300800 */
[----:B------:R-:W2:Y:S01]  /*92000*/  LDL.LU R19, [R1+0xc8c] ;  /* 0x000c8c0001137983 */ /* 0x000ea20000300800 */
[----:B------:R-:W-:-:S02]  /*92010*/  IMAD.MOV.U32 R26, RZ, RZ, R28 ;  /* 0x000000ffff1a7224 */ /* 0x000fc400078e001c */
[----:B----4-:R-:W-:Y:S01]  /*92020*/  IMAD.MOV.U32 R27, RZ, RZ, R3 ;  /* 0x000000ffff1b7224 */ /* 0x010fe200078e0003 */
[----:B--2---:R-:W-:Y:S01]  /*92030*/  STL.64 [R1+0xa130], R18 ;  /* 0x00a1301201007387 */ /* 0x004fe20000100a00 */
[----:B------:R0:W-:Y:S03]  /*92040*/  STL.64 [R1+0xa128], R16 ;  /* 0x00a1281001007387 */ /* 0x0001e60000100a00 */
        /* <DEDUP_REMOVED lines=10> */
[C---:B------:R-:W-:Y:S01]  /*920f0*/  HMMA.16816.F32 R24, R4.reuse, R26, R8 ;  /* 0x0000001a0418723c */ /* 0x040fe20000001808 */
[----:B----4-:R-:W-:Y:S01]  /*92100*/  STL.64 [R1+0xa0d8], R22 ;  /* 0x00a0d81601007387 */ /* 0x010fe20000100a00 */
[----:B---3--:R0:W-:Y:S03]  /*92110*/  STL.64 [R1+0xa0d0], R20 ;  /* 0x00a0d01401007387 */ /* 0x0081e60000100a00 */
[----:B0-----:R-:W3:Y:S01]  /*92120*/  LDL.LU R20, [R1+0xc50] ;  /* 0x000c500001147983 */ /* 0x001ee20000300800 */
[----:B------:R-:W3:Y:S02]  /*92130*/  LDL.LU R21, [R1+0xc54] ;  /* 0x000c540001157983 */ /* 0x000ee40000300800 */
[----:B------:R-:W3:Y:S02]  /*92140*/  LDL.LU R22, [R1+0xc58] ;  /* 0x000c580001167983 */ /* 0x000ee40000300800 */
[----:B------:R-:W3:Y:S01]  /*92150*/  LDL.LU R23, [R1+0xc5c] ;  /* 0x000c5c0001177983 */ /* 0x000ee20000300800 */
[----:B------:R-:W4:Y:S01]  /*92160*/  LDL.LU.64 R10, [R1+0xa178] ;  /* 0x00a17800010a7983 */ /* 0x000f220000300a00 */
[----:B------:R-:W4:Y:S11]  /*92170*/  LDL.LU.64 R8, [R1+0xa170] ;  /* 0x00a1700001087983 */ /* 0x000f360000300a00 */
[----:B------:R-:W-:Y:S02]  /*92180*/  STL.64 [R1+0xcd0], R24 ;  /* 0x000cd01801007387 */ /* 0x000fe40000100a00 */
[----:B------:R0:W-:Y:S02]  /*92190*/  STL.64 [R1+0xcd8], R26 ;  /* 0x000cd81a01007387 */ /* 0x0001e40000100a00 */
[----:B0-----:R-:W4:Y:S01]  /*921a0*/  LDL.LU.64 R26, [R1+0xa168] ;  /* 0x00a16800011a7983 */ /* 0x001f220000300a00 */
[----:B------:R-:W-:Y:S01]  /*921b0*/  IMAD.MOV.U32 R14, RZ, RZ, R2 ;  /* 0x000000ffff0e7224 */ /* 0x000fe200078e0002 */
        /* <DEDUP_REMOVED lines=16> */
[----:B----4-:R-:W-:Y:S02]  /*922c0*/  HMMA.16816.F32 R24, R4, R26, R8 ;  /* 0x0000001a0418723c */ /* 0x010fe40000001808 */
[----:B------:R-:W4:Y:S11]  /*922d0*/  LDL.LU R8, [R1+0x450] ;  /* 0x0004500001087983 */ /* 0x000f360000300800 */
[----:B------:R-:W-:Y:S10]  /*922e0*/  @!UPT UIADD3 URZ, URZ, URZ, URZ ;  /* 0x0000003f3f3ff290 */ /* 0x000ff4000fffe03f */
[----:B------:R-:W-:Y:S01]  /*922f0*/  STL.64 [R1+0xca0], R24 ;  /* 0x000ca01801007387 */ /* 0x000fe20000100a00 */
[----:B------:R-:W-:Y:S02]  /*92300*/  STL.64 [R1+0xca8], R26 ;  /* 0x000ca81a01007387 */ /* 0x000fe40000100a00 */
[----:B------:R-:W4:Y:S02]  /*92310*/  LDL.LU R9, [R1+0x454] ;  /* 0x0004540001097983 */ /* 0x000f240000300800 */
[----:B------:R-:W3:Y:S01]  /*92320*/  LDL.LU R10, [R1+0x458] ;  /* 0x00045800010a7983 */ /* 0x000ee20000300800 */
[----:B------:R-:W3:Y:S01]  /*92330*/  LDL.LU R11, [R1+0x45c] ;  /* 0x00045c00010b7983 */ /* 0x000ee20000300800 */
[----:B------:R-:W-:-:S07]  /*92340*/  IMAD.MOV.U32 R15, RZ, RZ, R0 ;  /* 0x000000ffff0f7224 */ /* 0x000fce00078e0000 */
[C---:B--2---:R-:W-:Y:S01]  /*92350*/  HMMA.16816.F32 R12, R4.reuse, R14, R16 ;  /* 0x0000000e040c723c */ /* 0x044fe20000001810 */
[----:B---3--:R-:W-:Y:S01]  /*92360*/  STL.64 [R1+0xa090], R10 ;  /* 0x00a0900a01007387 */ /* 0x008fe20000100a00 */
[----:B----4-:R0:W-:Y:S03]  /*92370*/  STL.64 [R1+0xa088], R8 ;  /* 0x00a0880801007387 */ /* 0x0101e60000100a00 */
[----:B0-----:R-:W2:Y:S01]  /*92380*/  LDL.LU R8, [R1+0x460] ;  /* 0x0004600001087983 */ /* 0x001ea20000300800 */
[----:B------:R-:W2:Y:S02]  /*92390*/  LDL.LU R9, [R1+0x464] ;  /* 0x0004640001097983 */ /* 0x000ea40000300800 */
[----:B------:R-:W3:Y:S02]  /*923a0*/  LDL.LU R10, [R1+0x468] ;  /* 0x00046800010a7983 */ /* 0x000ee40000300800 */
[----:B------:R-:W3:Y:S02]  /*923b0*/  LDL.LU R11, [R1+0x46c] ;  /* 0x00046c00010b7983 */ /* 0x000ee40000300800 */
[----:B---3--:R0:W-:Y:S01]  /*923c0*/  STL.64 [R1+0xa0a0], R10 ;  /* 0x00a0a00a01007387 */ /* 0x0081e20000100a00 */
[----:B--2---:R-:W-:Y:S02]  /*923d0*/  STL.64 [R1+0xa098], R8 ;  /* 0x00a0980801007387 */ /* 0x004fe40000100a00 */
[----:B------:R-:W2:Y:S01]  /*923e0*/  LDL.64 R26, [R1+0x8] ;  /* 0x00000800011a7983 */ /* 0x000ea20000100a00 */
[----:B0-----:R-:W3:Y:S01]  /*923f0*/  LDL.64 R10, [R1+0x28] ;  /* 0x00002800010a7983 */ /* 0x001ee20000100a00 */
[----:B------:R-:W4:Y:S02]  /*92400*/  LDL.LU.64 R18, [R1+0xa130] ;  /* 0x00a1300001127983 */ /* 0x000f240000300a00 */
[----:B------:R-:W4:Y:S04]  /*92410*/  LDL.LU.64 R16, [R1+0xa128] ;  /* 0x00a1280001107983 */ /* 0x000f280000300a00 */
[----:B------:R-:W-:Y:S01]  /*92420*/  STL.64 [R1+0xc90], R12 ;  /* 0x000c900c01007387 */ /* 0x000fe20000100a00 */
[----:B------:R0:W-:Y:S04]  /*92430*/  STL.64 [R1+0xc98], R14 ;  /* 0x000c980e01007387 */ /* 0x0001e80000100a00 */
        /* <DEDUP_REMOVED lines=32> */
[----:B------:R-:W4:Y:S01]  /*92640*/  LDL.LU.64 R22, [R1+0xa0c0] ;  /* 0x00a0c00001167983 */ /* 0x000f220000300a00 */
[----:B------:R-:W4:Y:S02]  /*92650*/  LDL.LU.64 R20, [R1+0xa0b8] ;  /* 0x00a0b80001147983 */ /* 0x000f240000300a00 */
[----:B------:R-:W4:Y:S02]  /*92660*/  LDL.LU.64 R18, [R1+0xa0b0] ;  /* 0x00a0b00001127983 */ /* 0x000f240000300a00 */
[----:B------:R-:W4:Y:S02]  /*92670*/  LDL.LU.64 R16, [R1+0xa0a8] ;  /* 0x00a0a80001107983 */ /* 0x000f240000300a00 */
[----:B---3--:R-:W-:Y:S11]  /*92680*/  IMAD.MOV.U32 R13, RZ, RZ, R11 ;  /* 0x000000ffff0d7224 */ /* 0x008ff600078e000b */
[----:B------:R-:W-:Y:S03]  /*92690*/  @!UPT UIADD3 URZ, URZ, URZ, URZ ;  /* 0x0000003f3f3ff290 */ /* 0x000fe6000fffe03f */
[----:B------:R-:W-:Y:S01]  /*926a0*/  STL.64 [R1+0x570], R4 ;  /* 0x0005700401007387 */ /* 0x000fe20000100a00 */
[----:B------:R0:W-:Y:S03]  /*926b0*/  STL.64 [R1+0x578], R6 ;  /* 0x0005780601007387 */ /* 0x0001e60000100a00 */
[----:B0-----:R-:W3:Y:S01]  /*926c0*/  LDL.64 R6, [R1+0x18] ;  /* 0x0000180001067983 */ /* 0x001ee20000100a00 */
[----:B----4-:R-:W-:Y:S11]  /*926d0*/  HMMA.16816.F32 R20, R16, R10, R20 ;  /* 0x0000000a1014723c */ /* 0x010ff60000001814 */
[----:B------:R-:W-:Y:S11]  /*926e0*/  @!UPT UIADD3 URZ, URZ, URZ, URZ ;  /* 0x0000003f3f3ff290 */ /* 0x000ff6000fffe03f */
[----:B------:R-:W-:Y:S01]  /*926f0*/  @!UPT UIADD3 URZ, URZ, URZ, URZ ;  /* 0x0000003f3f3ff290 */ /* 0x000fe2000fffe03f */
[----:B------:R0:W-:Y:S01]  /*92700*/  STL.64 [R1+0x470], R20 ;  /* 0x0004701401007387 */ /* 0x0001e20000100a00 */
[----:B------:R-:W-:Y:S02]  /*92710*/  STL.64 [R1+0x478], R22 ;  /* 0x0004781601007387 */ /* 0x000fe40000100a00 */
[----:B0-----:R-:W-:Y:S02]  /*92720*/  IMAD.MOV.U32 R20, RZ, RZ, R10 ;  /* 0x000000ffff147224 */ /* 0x001fe400078e000a */
[----:B------:R-:W4:Y:S01]  /*92730*/  LDL.LU.64 R10, [R1+0xa0a0] ;  /* 0x00a0a000010a7983 */ /* 0x000f220000300a00 */
[----:B------:R-:W4:Y:S02]  /*92740*/  LDL.LU.64 R8, [R1+0xa098] ;  /* 0x00a0980001087983 */ /* 0x000f240000300a00 */
[----:B--2---:R-:W-:Y:S02]  /*92750*/  STL.64 [R1+0xa060], R14 ;  /* 0x00a0600e01007387 */ /* 0x004fe40000100a00 */
[----:B------:R0:W-:Y:S02]  /*92760*/  STL.64 [R1+0xa058], R12 ;  /* 0x00a0580c01007387 */ /* 0x0001e40000100a00 */
[----:B0-----:R-:W2:Y:S01]  /*92770*/  LDL.LU R12, [R1+0x440] ;  /* 0x00044000010c7983 */ /* 0x001ea20000300800 */
[----:B------:R-:W2:Y:S02]  /*92780*/  LDL.LU R13, [R1+0x444] ;  /* 0x00044400010d7983 */ /* 0x000ea40000300800 */
[----:B------:R-:W2:Y:S02]  /*92790*/  LDL.LU R14, [R1+0x448] ;  /* 0x00044800010e7983 */ /* 0x000ea40000300800 */
[----:B------:R-:W2:Y:S02]  /*927a0*/  LDL.LU R15, [R1+0x44c] ;  /* 0x00044c00010f7983 */ /* 0x000ea40000300800 */
[----:B---3--:R-:W-:-:S02]  /*927b0*/  IMAD.MOV.U32 R22, RZ, RZ, R6 ;  /* 0x000000ffff167224 */ /* 0x008fc400078e0006 */
[----:B------:R-:W-:Y:S01]  /*927c0*/  IMAD.MOV.U32 R21, RZ, RZ, R7 ;  /* 0x000000ffff157224 */ /* 0x000fe200078e0007 */
[C---:B----4-:R-:W-:Y:S11]  /*927d0*/  HMMA.16816.F32 R8, R16.reuse, R6, R8 ;  /* 0x000000061008723c */ /* 0x050ff60000001808 */
[----:B------:R-:W-:Y:S11]  /*927e0*/  @!UPT UIADD3 URZ, URZ, URZ, URZ ;  /* 0x0000003f3f3ff290 */ /* 0x000ff6000fffe03f */
[----:B------:R-:W-:Y:S01]  /*927f0*/  @!UPT UIADD3 URZ, URZ, URZ, URZ ;  /* 0x0000003f3f3ff290 */ /* 0x000fe2000fffe03f */
[----:B------:R-:W-:Y:S01]  /*92800*/  STL.64 [R1+0x460], R8 ;  /* 0x0004600801007387 */ /* 0x000fe20000100a00 */
[----:B------:R0:W-:Y:S03]  /*92810*/  STL.64 [R1+0x468], R10 ;  /* 0x0004680a01007387 */ /* 0x0001e60000100a00 */
[----:B0-----:R-:W3:Y:S01]  /*92820*/  LDL.LU.64 R10, [R1+0xa090] ;  /* 0x00a09000010a7983 */ /* 0x001ee20000300a00 */
[----:B------:R-:W3:Y:S02]  /*92830*/  LDL.LU.64 R8, [R1+0xa088] ;  /* 0x00a0880001087983 */ /* 0x000ee40000300a00 */
[----:B------:R-:W4:Y:S02]  /*92840*/  LDL.LU R4, [R1+0x420] ;  /* 0x0004200001047983 */ /* 0x000f240000300800 */
[----:B------:R-:W4:Y:S01]  /*92850*/  LDL.LU R5, [R1+0x424] ;  /* 0x0004240001057983 */ /* 0x000f220000300800 */
[----:B------:R-:W2:Y:S01]  /*92860*/  LDL.LU R6, [R1+0x428] ;  /* 0x0004280001067983 */ /* 0x000ea20000300800 */
[----:B------:R-:W2:Y:S02]  /*92870*/  LDL.LU R7, [R1+0x42c] ;  /* 0x00042c0001077983 */ /* 0x000ea40000300800 */
[----:B------:R-:W-:Y:S01]  /*92880*/  IMAD.MOV.U32 R23, RZ, RZ, R26 ;  /* 0x000000ffff177224 */ /* 0x000fe200078e001a */
        /* <DEDUP_REMOVED lines=11> */
[----:B-1----:R-:W3:Y:S01]  /*92940*/  LDL.LU.64 R10, [R1+0xa080] ;  /* 0x00a08000010a7983 */ /* 0x002ee20000300a00 */
[----:B------:R-:W4:Y:S02]  /*92950*/  LDL.LU R9, [R1+0xa078] ;  /* 0x00a0780001097983 */ /* 0x000f240000300800 */
[----:B------:R-:W2:Y:S02]  /*92960*/  LDL.LU.64 R26, [R1+0xa070] ;  /* 0x00a07000011a7983 */ /* 0x000ea40000300a00 */
[----:B------:R-:W3:Y:S01]  /*92970*/  LDL.LU.64 R24, [R1+0xa068] ;  /* 0x00a0680001187983 */ /* 0x000ee20000300a00 */
[----:B------:R-:W-:Y:S01]  /*92980*/  STL.64 [R1+0xa010], R22 ;  /* 0x00a0101601007387 */ /* 0x000fe20000100a00 */
[----:B------:R0:W-:Y:S03]  /*92990*/  STL.64 [R1+0xa008], R20 ;  /* 0x00a0081401007387 */ /* 0x0001e60000100a00 */
[----:B0-----:R-:W3:Y:S01]  /*929a0*/  LDL.LU R20, [R1+0xc10] ;  /* 0x000c100001147983 */ /* 0x001ee20000300800 */
[----:B------:R-:W3:Y:S02]  /*929b0*/  LDL.LU R21, [R1+0xc14] ;  /* 0x000c140001157983 */ /* 0x000ee40000300800 */
[----:B------:R-:W3:Y:S02]  /*929c0*/  LDL.LU R22, [R1+0xc18] ;  /* 0x000c180001167983 */ /* 0x000ee40000300800 */
[----:B------:R-:W3:Y:S01]  /*929d0*/  LDL.LU R23, [R1+0xc1c] ;  /* 0x000c1c0001177983 */ /* 0x000ee20000300800 */
[----:B--2---:R-:W-:Y:S01]  /*929e0*/  HMMA.16816.F32 R12, R16, R26, R12 ;  /* 0x0000001a100c723c */ /* 0x004fe2000000180c */
[----:B---3--:R0:W-:Y:S01]  /*929f0*/  STL.64 [R1+0xa020], R22 ;  /* 0x00a0201601007387 */ /* 0x0081e20000100a00 */
[----:B------:R-:W-:Y:S02]  /*92a00*/  STL.64 [R1+0xa018], R20 ;  /* 0x00a0181401007387 */ /* 0x000fe40000100a00 */
[----:B0-----:R-:W-:-:S02]  /*92a10*/  IMAD.MOV.U32 R22, RZ, RZ, R3 ;  /* 0x000000ffff167224 */ /* 0x001fc400078e0003 */
[----:B------:R-:W-:-:S05]  /*92a20*/  IMAD.MOV.U32 R23, RZ, RZ, R2 ;  /* 0x000000ffff177224 */ /* 0x000fca00078e0002 */
[----:B------:R0:W-:Y:S04]  /*92a30*/  STL.64 [R1+0xa030], R22 ;  /* 0x00a0301601007387 */ /* 0x0001e80000100a00 */
[----:B0-----:R-:W2:Y:S08]  /*92a40*/  LDL.64 R22, [R1+0x38] ;  /* 0x0000380001167983 */ /* 0x001eb00000100a00 */
[----:B------:R-:W-:Y:S02]  /*92a50*/  STL.64 [R1+0x440], R12 ;  /* 0x0004400c01007387 */ /* 0x000fe40000100a00 */
[----:B------:R0:W-:Y:S02]  /*92a60*/  STL.64 [R1+0x448], R14 ;  /* 0x0004480e01007387 */ /* 0x0001e40000100a00 */
[----:B0-----:R-:W3:Y:S01]  /*92a70*/  LDL.LU.64 R14, [R1+0xa060] ;  /* 0x00a06000010e7983 */ /* 0x001ee20000300a00 */
[----:B------:R-:W2:Y:S02]  /*92a80*/  LDL.LU.64 R12, [R1+0xa058] ;  /* 0x00a05800010c7983 */ /* 0x000ea40000300a00 */
[----:B------:R0:W-:Y:S02]  /*92a90*/  STL.64 [R1+0x9f28], R26 ;  /* 0x009f281a01007387 */ /* 0x0001e40000100a00 */
[----:B------:R1:W-:Y:S01]  /*92aa0*/  STL.64 [R1+0x9f20], R24 ;  /* 0x009f201801007387 */ /* 0x0003e20000100a00 */
[----:B0-----:R-:W2:Y:S04]  /*92ab0*/  LDL.64 R26, [R1+0x148] ;  /* 0x00014800011a7983 */ /* 0x001ea80000100a00 */
[----:B--2---:R0:W-:Y:S01]  /*92ac0*/  STL.64 [R1+0xa028], R26 ;  /* 0x00a0281a01007387 */ /* 0x0041e20000100a00 */
[----:B-1----:R-:W2:Y:S02]  /*92ad0*/  LDL.LU R24, [R1+0xc20] ;  /* 0x000c200001187983 */ /* 0x002ea40000300800 */
[----:B------:R-:W2:Y:S01]  /*92ae0*/  LDL.LU R25, [R1+0xc24] ;  /* 0x000c240001197983 */ /* 0x000ea20000300800 */
[----:B0-----:R-:W2:Y:S01]  /*92af0*/  LDL.LU R26, [R1+0xc28] ;  /* 0x000c2800011a7983 */ /* 0x001ea20000300800 */
[----:B------:R-:W2:Y:S01]  /*92b00*/  LDL.LU R27, [R1+0xc2c] ;  /* 0x000c2c00011b7983 */ /* 0x000ea20000300800 */
        /* <DEDUP_REMOVED lines=13> */
[----:B------:R-:W-:Y:S02]  /*92be0*/  IMAD.MOV.U32 R3, RZ, RZ, R22 ;  /* 0x000000ffff037224 */ /* 0x000fe400078e0016 */
[----:B------:R-:W-:Y:S01]  /*92bf0*/  IMAD.MOV.U32 R2, RZ, RZ, R23 ;  /* 0x000000ffff027224 */ /* 0x000fe200078e0017 */
[C---:B---3--:R-:W-:Y:S08]  /*92c00*/  HMMA.16816.F32 R4, R16.reuse, R10, R4 ;  /* 0x0000000a1004723c */ /* 0x048ff00000001804 */
[C---:B--2---:R-:W-:Y:S11]  /*92c10*/  HMMA.16816.F32 R24, R16.reuse, R22, R24 ;  /* 0x000000161018723c */ /* 0x044ff60000001818 */
[----:B------:R-:W-:Y:S04]  /*92c20*/  @!UPT UIADD3 URZ, URZ, URZ, URZ ;  /* 0x0000003f3f3ff290 */ /* 0x000fe8000fffe03f */
[----:B------:R-:W-:Y:S01]  /*92c30*/  STL.64 [R1+0x420], R4 ;  /* 0x0004200401007387 */ /* 0x000fe20000100a00 */
[----:B------:R-:W-:Y:S02]  /*92c40*/  STL.64 [R1+0x428], R6 ;  /* 0x0004280601007387 */ /* 0x000fe40000100a00 */
[----:B----4-:R-:W0:Y:S04]  /*92c50*/  LDSM.16.MT88.4 R4, [R9+0xc300] ;  /* 0x00c300000904783b */ /* 0x010e280000004200 */
[----:B------:R-:W-:Y:S01]  /*92c60*/  STL.64 [R1+0x9f18], R10 ;  /* 0x009f180a01007387 */ /* 0x000fe20000100a00 */
[----:B------:R-:W-:Y:S04]  /*92c70*/  STL [R1+0x9f14], R9 ;  /* 0x009f140901007387 */ /* 0x000fe80000100800 */
[----:B0-----:R0:W-:Y:S01]  /*92c80*/  STL.64 [R1+0x9e30], R6 ;  /* 0x009e300601007387 */ /* 0x0011e20000100a00 */
[----:B------:R-:W-:Y:S03]  /*92c90*/  STL.64 [R1+0x9e28], R4 ;  /* 0x009e280401007387 */ /* 0x000fe60000100a00 */
        /* <DEDUP_REMOVED lines=8> */
[C---:B---3--:R-:W-:Y:S03]  /*92d20*/  HMMA.16816.F32 R20, R16.reuse, R22, R24 ;  /* 0x000000161014723c */ /* 0x048fe60000001818 */
[----:B------:R-:W3:Y:S11]  /*92d30*/  LDL.LU.64 R26, [R1+0xa028] ;  /* 0x00a02800011a7983 */ /* 0x000ef60000300a00 */
[----:B------:R-:W-:Y:S09]  /*92d40*/  @!UPT UIADD3 URZ, URZ, URZ, URZ ;  /* 0x0000003f3f3ff290 */ /* 0x000ff2000fffe03f */
[----:B------:R-:W-:Y:S01]  /*92d50*/  STL.64 [R1+0xc20], R20 ;  /* 0x000c201401007387 */ /* 0x000fe20000100a00 */
[----:B------:R0:W-:Y:S03]  /*92d60*/  STL.64 [R1+0xc28], R22 ;  /* 0x000c281601007387 */ /* 0x0001e60000100a00 */
        /* <DEDUP_REMOVED lines=8> */
[----:B------:R-:W-:Y:S02]  /*92df0*/  IMAD.MOV.U32 R5, RZ, RZ, R26 ;  /* 0x000000ffff057224 */ /* 0x000fe400078e001a */
[----:B------:R-:W-:Y:S02]  /*92e00*/  IMAD.MOV.U32 R4, RZ, RZ, R27 ;  /* 0x000000ffff047224 */ /* 0x000fe400078e001b */
[----:B------:R-:W-:Y:S01]  /*92e10*/  IMAD.MOV.U32 R27, RZ, RZ, R8 ;  /* 0x000000ffff1b7224 */ /* 0x000fe200078e0008 */
[----:B------:R-:W4:Y:S01]  /*92e20*/  LDL.LU.64 R20, [R1+0xa008] ;  /* 0x00a0080001147983 */ /* 0x000f220000300a00 */
[----:B---3--:R-:W-:-:S05]  /*92e30*/  IMAD.MOV.U32 R26, RZ, RZ, R23 ;  /* 0x000000ffff1a7224 */ /* 0x008fca00078e0017 */
[----:B------:R0:W-:Y:S01]  /*92e40*/  STL.64 [R1+0x9f40], R26 ;  /* 0x009f401a01007387 */ /* 0x0001e20000100a00 */
[----:B------:R-:W3:Y:S02]  /*92e50*/  LDL.LU R8, [R1+0x350] ;  /* 0x0003500001087983 */ /* 0x000ee40000300800 */
[----:B------:R-:W3:Y:S02]  /*92e60*/  LDL.LU R9, [R1+0x354] ;  /* 0x0003540001097983 */ /* 0x000ee40000300800 */
[----:B------:R-:W2:Y:S01]  /*92e70*/  LDL.LU R10, [R1+0x358] ;  /* 0x00035800010a7983 */ /* 0x000ea20000300800 */
[----:B------:R-:W2:Y:S01]  /*92e80*/  LDL.LU R11, [R1+0x35c] ;  /* 0x00035c00010b7983 */ /* 0x000ea20000300800 */
[----:B0-----:R-:W-:Y:S02]  /*92e90*/  IMAD.MOV.U32 R26, RZ, RZ, R22 ;  /* 0x000000ffff1a7224 */ /* 0x001fe400078e0016 */
[----:B----4-:R-:W-:-:S05]  /*92ea0*/  IMAD.MOV.U32 R27, RZ, RZ, R21 ;  /* 0x000000ffff1b7224 */ /* 0x010fca00078e0015 */
[----:B------:R0:W-:Y:S02]  /*92eb0*/  STL.64 [R1+0x9f58], R26 ;  /* 0x009f581a01007387 */ /* 0x0001e40000100a00 */
[----:B0-----:R-:W-:Y:S02]  /*92ec0*/  IMAD.MOV.U32 R26, RZ, RZ, R20 ;  /* 0x000000ffff1a7224 */ /* 0x001fe400078e0014 */
[----:B------:R-:W-:Y:S01]  /*92ed0*/  IMAD.MOV.U32 R27, RZ, RZ, R13 ;  /* 0x000000ffff1b7224 */ /* 0x000fe200078e000d */
[----:B--2---:R-:W-:Y:S01]  /*92ee0*/  STL.64 [R1+0x9f38], R10 ;  /* 0x009f380a01007387 */ /* 0x004fe20000100a00 */
[----:B---3--:R0:W-:Y:S03]  /*92ef0*/  STL.64 [R1+0x9f30], R8 ;  /* 0x009f300801007387 */ /* 0x0081e60000100a00 */
[----:B0-----:R-:W2:Y:S01]  /*92f00*/  LDL.LU R8, [R1+0x360] ;  /* 0x0003600001087983 */ /* 0x001ea20000300800 */
[----:B------:R-:W2:Y:S02]  /*92f10*/  LDL.LU R9, [R1+0x364] ;  /* 0x0003640001097983 */ /* 0x000ea40000300800 */
[----:B------:R-:W3:Y:S02]  /*92f20*/  LDL.LU R10, [R1+0x368] ;  /* 0x00036800010a7983 */ /* 0x000ee40000300800 */
[----:B------:R-:W3:Y:S01]  /*92f30*/  LDL.LU R11, [R1+0x36c] ;  /* 0x00036c00010b7983 */ /* 0x000ee20000300800 */
        /* <DEDUP_REMOVED lines=11> */
[----:B----4-:R0:W-:Y:S01]  /*92ff0*/  STL.64 [R1+0x9fa0], R22 ;  /* 0x009fa01601007387 */ /* 0x0101e20000100a00 */
[----:B--2---:R-:W-:Y:S02]  /*93000*/  STL.64 [R1+0x9f98], R20 ;  /* 0x009f981401007387 */ /* 0x004fe40000100a00 */
[----:B0-----:R-:W-:-:S02]  /*93010*/  IMAD.MOV.U32 R22, RZ, RZ, R12 ;  /* 0x000000ffff167224 */ /* 0x001fc400078e000c */
[----:B------:R-:W-:-:S05]  /*93020*/  IMAD.MOV.U32 R23, RZ, RZ, R0 ;  /* 0x000000ffff177224 */ /* 0x000fca00078e0000 */
[----:B------:R0:W-:Y:S04]  /*93030*/  STL.64 [R1+0x9fb0], R22 ;  /* 0x009fb01601007387 */ /* 0x0001e80000100a00 */
[----:B0-----:R-:W2:Y:S04]  /*93040*/  LDL.64 R22, [R1+0x108] ;  /* 0x0001080001167983 */ /* 0x001ea80000100a00 */
[----:B--2---:R0:W-:Y:S04]  /*93050*/  STL.64 [R1+0x9fc8], R22 ;  /* 0x009fc81601007387 */ /* 0x0041e80000100a00 */
[----:B0-----:R-:W2:Y:S04]  /*93060*/  LDL.64 R22, [R1+0x118] ;  /* 0x0001180001167983 */ /* 0x001ea80000100a00 */
[----:B--2---:R-:W-:Y:S01]  /*93070*/  STL.64 [R1+0x9fe0], R22 ;  /* 0x009fe01601007387 */ /* 0x004fe20000100a00 */
[----:B------:R-:W2:Y:S03]  /*93080*/  LDL.64 R26, [R1+0xe8] ;  /* 0x0000e800011a7983 */ /* 0x000ea60000100a00 */
[----:B--2---:R0:W-:Y:S01]  /*93090*/  STL.64 [R1+0x9fa8], R26 ;  /* 0x009fa81a01007387 */ /* 0x0041e20000100a00 */
[----:B------:R-:W2:Y:S02]  /*930a0*/  LDL.LU R24, [R1+0xbc0] ;  /* 0x000bc00001187983 */ /* 0x000ea40000300800 */
[----:B------:R-:W2:Y:S01]  /*930b0*/  LDL.LU R25, [R1+0xbc4] ;  /* 0x000bc40001197983 */ /* 0x000ea20000300800 */
[----:B0-----:R-:W4:Y:S01]  /*930c0*/  LDL.LU R26, [R1+0xbc8] ;  /* 0x000bc800011a7983 */ /* 0x001f220000300800 */
[----:B------:R-:W4:Y:S02]  /*930d0*/  LDL.LU R27, [R1+0xbcc] ;  /* 0x000bcc00011b7983 */ /* 0x000f240000300800 */
[----:B------:R-:W2:Y:S02]  /*930e0*/  LDL.LU R12, [R1+0xc00] ;  /* 0x000c0000010c7983 */ /* 0x000ea40000300800 */
[----:B------:R-:W2:Y:S01]  /*930f0*/  LDL.LU R13, [R1+0xc04] ;  /* 0x000c0400010d7983 */ /* 0x000ea20000300800 */
[----:B------:R-:W2:Y:S01]  /*93100*/  LDL.LU R14, [R1+0xc08] ;  /* 0x000c0800010e7983 */ /* 0x000ea20000300800 */
[----:B------:R-:W2:Y:S02]  /*93110*/  LDL.LU R15, [R1+0xc0c] ;  /* 0x000c0c00010f7983 */ /* 0x000ea40000300800 */
[----:B------:R-:W2:Y:S02]  /*93120*/  LDL.64 R22, [R1+0x128] ;  /* 0x0001280001167983 */ /* 0x000ea40000100a00 */
[----:B--2---:R0:W-:Y:S04]  /*93130*/  STL.64 [R1+0x9ff8], R22 ;  /* 0x009ff81601007387 */ /* 0x0041e80000100a00 */
        /* <DEDUP_REMOVED lines=30> */
[----:B------:R-:W3:Y:S02]  /*93320*/  LDL.LU R10, [R1+0x388] ;  /* 0x00038800010a7983 */ /* 0x000ee40000300800 */
[----:B------:R-:W3:Y:S01]  /*93330*/  LDL.LU R11, [R1+0x38c] ;  /* 0x00038c00010b7983 */ /* 0x000ee20000300800 */
[----:B------:R-:W-:Y:S01]  /*93340*/  STL [R1+0x9f0c], R4 ;  /* 0x009f0c0401007387 */ /* 0x000fe20000100800 */
[----:B------:R-:W-:Y:S02]  /*93350*/  STL [R1+0x9f08], R5 ;  /* 0x009f080501007387 */ /* 0x000fe40000100800 */
[----:B------:R-:W4:Y:S02]  /*93360*/  LDL R0, [R1+0x11c4] ;  /* 0x0011c40001007983 */ /* 0x000f240000100800 */
[----:B----4-:R0:W-:Y:S07]  /*93370*/  STL [R1+0x9df8], R0 ;  /* 0x009df80001007387 */ /* 0x0101ee0000100800 */
[----:B------:R1:W-:Y:S02]  /*93380*/  STL.64 [R1+0xc00], R12 ;  /* 0x000c000c01007387 */ /* 0x0003e40000100a00 */
[----:B------:R4:W-:Y:S02]  /*93390*/  STL.64 [R1+0xc08], R14 ;  /* 0x000c080e01007387 */ /* 0x0009e40000100a00 */
[----:B0-----:R-:W-:-:S02]  /*933a0*/  IMAD.MOV.U32 R0, RZ, RZ, R23 ;  /* 0x000000ffff007224 */ /* 0x001fc400078e0017 */
[----:B-1----:R-:W-:Y:S01]  /*933b0*/  IMAD.MOV.U32 R12, RZ, RZ, R22 ;  /* 0x000000ffff0c7224 */ /* 0x002fe200078e0016 */
[----:B----4-:R-:W4:Y:S01]  /*933c0*/  LDL.LU.64 R14, [R1+0xa000] ;  /* 0x00a00000010e7983 */ /* 0x010f220000300a00 */
[----:B------:R-:W2:Y:S03]  /*933d0*/  LDL.LU.64 R22, [R1+0x9ff8] ;  /* 0x009ff80001167983 */ /* 0x000ea60000300a00 */
[----:B------:R-:W-:Y:S01]  /*933e0*/  STL [R1+0x9f10], R12 ;  /* 0x009f100c01007387 */ /* 0x000fe20000100800 */
        /* <DEDUP_REMOVED lines=76> */
[----:B------:R-:W2:Y:S01]  /*938b0*/  LDL.LU.64 R24, [R1+0x9f20] ;  /* 0x009f200001187983 */ /* 0x000ea20000300a00 */
[----:B---3--:R-:W-:Y:S11]  /*938c0*/  HMMA.16816.F32 R8, R20, R26, R8 ;  /* 0x0000001a1408723c */ /* 0x008ff60000001808 */
[----:B------:R-:W-:Y:S11]  /*938d0*/  @!UPT UIADD3 URZ, URZ, URZ, URZ ;  /* 0x0000003f3f3ff290 */ /* 0x000ff6000fffe03f */
[----:B------:R-:W-:Y:S01]  /*938e0*/  @!UPT UIADD3 URZ, URZ, URZ, URZ ;  /* 0x0000003f3f3ff290 */ /* 0x000fe2000fffe03f */
[----:B------:R-:W-:Y:S01]  /*938f0*/  STL.64 [R1+0x350], R8 ;  /* 0x0003500801007387 */ /* 0x000fe20000100a00 */
[----:B------:R0:W-:Y:S03]  /*93900*/  STL.64 [R1+0x358], R10 ;  /* 0x0003580a01007387 */ /* 0x0001e60000100a00 */
[----:B0-----:R-:W3:Y:S01]  /*93910*/  LDL.LU.64 R10, [R1+0x9f18] ;  /* 0x009f1800010a7983 */ /* 0x001ee20000300a00 */
[----:B------:R-:W3:Y:S02]  /*93920*/  LDL.LU R9, [R1+0x9f14] ;  /* 0x009f140001097983 */ /* 0x000ee40000300800 */
[----:B------:R-:W-:Y:S02]  /*93930*/  STL.64 [R1+0x9e08], R26 ;  /* 0x009e081a01007387 */ /* 0x000fe40000100a00 */
[----:B--2---:R0:W-:Y:S02]  /*93940*/  STL.64 [R1+0x9e00], R24 ;  /* 0x009e001801007387 */ /* 0x0041e40000100a00 */
[----:B0-----:R-:W2:Y:S01]  /*93950*/  LDL.LU R24, [R1+0x340] ;  /* 0x0003400001187983 */ /* 0x001ea20000300800 */
[----:B------:R-:W2:Y:S02]  /*93960*/  LDL.LU R25, [R1+0x344] ;  /* 0x0003440001197983 */ /* 0x000ea40000300800 */
[----:B------:R-:W2:Y:S02]  /*93970*/  LDL.LU R26, [R1+0x348] ;  /* 0x00034800011a7983 */ /* 0x000ea40000300800 */
[----:B------:R-:W2:Y:S01]  /*93980*/  LDL.LU R27, [R1+0x34c] ;  /* 0x00034c00011b7983 */ /* 0x000ea20000300800 */
[----:B----4-:R-:W-:Y:S01]  /*93990*/  STL.64 [R1+0x9df0], R14 ;  /* 0x009df00e01007387 */ /* 0x010fe20000100a00 */
[----:B------:R-:W-:-:S02]  /*939a0*/  IMAD.MOV.U32 R6, RZ, RZ, R12 ;  /* 0x000000ffff067224 */ /* 0x000fc400078e000c */
[----:B------:R-:W-:Y:S01]  /*939b0*/  IMAD.MOV.U32 R7, RZ, RZ, R4 ;  /* 0x000000ffff077224 */ /* 0x000fe200078e0004 */
[C---:B--2---:R-:W-:Y:S11]  /*939c0*/  HMMA.16816.F32 R24, R20.reuse, R14, R24 ;  /* 0x0000000e1418723c */ /* 0x044ff60000001818 */
[----:B------:R-:W-:Y:S11]  /*939d0*/  @!UPT UIADD3 URZ, URZ, URZ, URZ ;  /* 0x0000003f3f3ff290 */ /* 0x000ff6000fffe03f */
[----:B------:R-:W-:Y:S01]  /*939e0*/  @!UPT UIADD3 URZ, URZ, URZ, URZ ;  /* 0x0000003f3f3ff290 */ /* 0x000fe2000fffe03f */
[----:B------:R-:W-:Y:S01]  /*939f0*/  STL.64 [R1+0x340], R24 ;  /* 0x0003401801007387 */ /* 0x000fe20000100a00 */
[----:B------:R3:W-:Y:S02]  /*93a00*/  STL.64 [R1+0x348], R26 ;  /* 0x0003481a01007387 */ /* 0x0007e40000100a00 */
[----:B---3--:R-:W-:Y:S01]  /*93a10*/  HMMA.16816.F32 R24, R20, R10, R16 ;  /* 0x0000000a1418723c */ /* 0x008fe20000001810 */
[----:B------:R-:W-:Y:S04]  /*93a20*/  STL.64 [R1+0x9e20], R10 ;  /* 0x009e200a01007387 */ /* 0x000fe80000100a00 */
[----:B------:R0:W1:Y:S11]  /*93a30*/  LDSM.16.MT88.4 R16, [R9+0xc380] ;  /* 0x00c380000910783b */ /* 0x0000760000004200 */
[----:B------:R-:W-:Y:S07]  /*93a40*/  @!UPT UIADD3 URZ, URZ, URZ, URZ ;  /* 0x0000003f3f3ff290 */ /* 0x000fee000fffe03f */
[----:B------:R-:W-:Y:S01]  /*93a50*/  STL.64 [R1+0x330], R24 ;  /* 0x0003301801007387 */ /* 0x000fe20000100a00 */
[----:B------:R-:W-:Y:S02]  /*93a60*/  STL.64 [R1+0x338], R26 ;  /* 0x0003381a01007387 */ /* 0x000fe40000100a00 */
[----:B------:R-:W2:Y:S02]  /*93a70*/  LDL.LU R8, [R1+0x300] ;  /* 0x0003000001087983 */ /* 0x000ea40000300800 */
[----:B0-----:R-:W2:Y:S01]  /*93a80*/  LDL.LU R9, [R1+0x304] ;  /* 0x0003040001097983 */ /* 0x001ea20000300800 */
[----:B------:R-:W3:Y:S01]  /*93a90*/  LDL.LU R10, [R1+0x308] ;  /* 0x00030800010a7983 */ /* 0x000ee20000300800 */
[----:B------:R-:W3:Y:S02]  /*93aa0*/  LDL.LU R11, [R1+0x30c] ;  /* 0x00030c00010b7983 */ /* 0x000ee40000300800 */
[----:B------:R-:W4:Y:S02]  /*93ab0*/  LDL.LU R12, [R1+0x9f10] ;  /* 0x009f1000010c7983 */ /* 0x000f240000300800 */
        /* <DEDUP_REMOVED lines=23> */
[----:B------:R-:W4:Y:S04]  /*93c30*/  LDL.LU R3, [R1+0x9f00] ;  /* 0x009f000001037983 */ /* 0x000f280000300800 */
        /* <DEDUP_REMOVED lines=16> */
[----:B------:R-:W2:Y:S01]  /*93d40*/  LDL.64 R26, [R1+0x158] ;  /* 0x00015800011a7983 */ /* 0x000ea20000100a00 */
[----:B----4-:R-:W-:-:S02]  /*93d50*/  IMAD.MOV.U32 R6, RZ, RZ, R12 ;  /* 0x000000ffff067224 */ /* 0x010fc400078e000c */
[----:B------:R-:W-:Y:S01]  /*93d60*/  IMAD.MOV.U32 R7, RZ, RZ, R0 ;  /* 0x000000ffff077224 */ /* 0x000fe200078e0000 */
[----:B--2---:R-:W-:Y:S04]  /*93d70*/  STL.64 [R1+0x9ef0], R26 ;  /* 0x009ef01a01007387 */ /* 0x004fe80000100a00 */
[----:B------:R0:W-:Y:S02]  /*93d80*/  STL.64 [R1+0x9ed8], R6 ;  /* 0x009ed80601007387 */ /* 0x0001e40000100a00 */
[----:B0-----:R-:W-:Y:S02]  /*93d90*/  IMAD.MOV.U32 R6, RZ, RZ, R5 ;  /* 0x000000ffff067224 */ /* 0x001fe400078e0005 */
[----:B------:R-:W-:-:S05]  /*93da0*/  IMAD.MOV.U32 R7, RZ, RZ, R4 ;  /* 0x000000ffff077224 */ /* 0x000fca00078e0004 */
[----:B------:R0:W-:Y:S01]  /*93db0*/  STL.64 [R1+0x9ef8], R6 ;  /* 0x009ef80601007387 */ /* 0x0001e20000100a00 */
        /* <DEDUP_REMOVED lines=22> */
[----:B------:R-:W4:Y:S02]  /*93f20*/  LDL.LU R10, [R1+0xaf8] ;  /* 0x000af800010a7983 */ /* 0x000f240000300800 */
[----:B------:R-:W4:Y:S01]  /*93f30*/  LDL.LU R11, [R1+0xafc] ;  /* 0x000afc00010b7983 */ /* 0x000f220000300800 */
[C---:B--2---:R-:W-:Y:S01]  /*93f40*/  HMMA.16816.F32 R24, R20.reuse, R26, R4 ;  /* 0x0000001a1418723c */ /* 0x044fe20000001804 */
[----:B----4-:R-:W-:Y:S01]  /*93f50*/  STL.64 [R1+0x9ee8], R10 ;  /* 0x009ee80a01007387 */ /* 0x010fe20000100a00 */
[----:B---3--:R0:W-:Y:S03]  /*93f60*/  STL.64 [R1+0x9ee0], R8 ;  /* 0x009ee00801007387 */ /* 0x0081e60000100a00 */
[----:B0-----:R-:W2:Y:S01]  /*93f70*/  LDL.LU R8, [R1+0xb00] ;  /* 0x000b000001087983 */ /* 0x001ea20000300800 */
[----:B------:R-:W2:Y:S02]  /*93f80*/  LDL.LU R9, [R1+0xb04] ;  /* 0x000b040001097983 */ /* 0x000ea40000300800 */
[----:B------:R-:W2:Y:S02]  /*93f90*/  LDL.LU R10, [R1+0xb08] ;  /* 0x000b0800010a7983 */ /* 0x000ea40000300800 */
[----:B------:R-:W2:Y:S01]  /*93fa0*/  LDL.LU R11, [R1+0xb0c] ;  /* 0x000b0c00010b7983 */ /* 0x000ea20000300800 */
[----:B------:R-:W3:Y:S01]  /*93fb0*/  LDL.64 R14, [R1+0x28] ;  /* 0x00002800010e7983 */ /* 0x000ee20000100a00 */
[----:B-1----:R-:W-:Y:S02]  /*93fc0*/  STL.64 [R1+0x9d10], R18 ;  /* 0x009d101201007387 */ /* 0x002fe40000100a00 */
[----:B------:R0:W-:Y:S02]  /*93fd0*/  STL.64 [R1+0x9d08], R16 ;  /* 0x009d081001007387 */ /* 0x0001e40000100a00 */
[----:B0-----:R-:W4:Y:S01]  /*93fe0*/  LDL.LU R16, [R1+0xb10] ;  /* 0x000b100001107983 */ /* 0x001f220000300800 */
[----:B------:R-:W4:Y:S02]  /*93ff0*/  LDL.LU R17, [R1+0xb14] ;  /* 0x000b140001117983 */ /* 0x000f240000300800 */
[----:B------:R-:W4:Y:S02]  /*94000*/  LDL.LU R18, [R1+0xb18] ;  /* 0x000b180001127983 */ /* 0x000f240000300800 */
[----:B------:R-:W4:Y:S01]  /*94010*/  LDL.LU R19, [R1+0xb1c] ;  /* 0x000b1c0001137983 */ /* 0x000f220000300800 */
[----:B------:R-:W2:Y:S01]  /*94020*/  LDL.LU.64 R6, [R1+0x9ef8] ;  /* 0x009ef80001067983 */ /* 0x000ea20000300a00 */
[----:B------:R-:W-:Y:S02]  /*94030*/  STL.64 [R1+0xb20], R24 ;  /* 0x000b201801007387 */ /* 0x000fe40000100a00 */
[----:B------:R0:W-:Y:S02]  /*94040*/  STL.64 [R1+0xb28], R26 ;  /* 0x000b281a01007387 */ /* 0x0001e40000100a00 */
[----:B0-----:R-:W4:Y:S02]  /*94050*/  LDL.LU.64 R26, [R1+0x9ef0] ;  /* 0x009ef000011a7983 */ /* 0x001f240000300a00 */
[----:B----4-:R-:W-:Y:S01]  /*94060*/  HMMA.16816.F32 R16, R20, R26, R16 ;  /* 0x0000001a1410723c */ /* 0x010fe20000001810 */
[----:B------:R-:W-:-:S02]  /*94070*/  IMAD.MOV.U32 R0, RZ, RZ, R27 ;  /* 0x000000ffff007224 */ /* 0x000fc400078e001b */
[----:B------:R-:W4:Y:S11]  /*94080*/  LDL.64 R26, [R1+0x18] ;  /* 0x00001800011a7983 */ /* 0x000f360000100a00 */
[----:B------:R-:W-:Y:S09]  /*94090*/  @!UPT UIADD3 URZ, URZ, URZ, URZ ;  /* 0x0000003f3f3ff290 */ /* 0x000ff2000fffe03f */
[----:B------:R0:W-:Y:S01]  /*940a0*/  STL.64 [R1+0xb10], R16 ;  /* 0x000b101001007387 */ /* 0x0001e20000100a00 */
[----:B------:R1:W-:Y:S03]  /*940b0*/  STL.64 [R1+0xb18], R18 ;  /* 0x000b181201007387 */ /* 0x0003e60000100a00 */
[----:B0-----:R-:W3:Y:S01]  /*940c0*/  LDL.LU R16, [R1+0x2e0] ;  /* 0x0002e00001107983 */ /* 0x001ee20000300800 */
[----:B------:R-:W3:Y:S02]  /*940d0*/  LDL.LU R17, [R1+0x2e4] ;  /* 0x0002e40001117983 */ /* 0x000ee40000300800 */
[----:B-1----:R-:W3:Y:S02]  /*940e0*/  LDL.LU R18, [R1+0x2e8] ;  /* 0x0002e80001127983 */ /* 0x002ee40000300800 */
[----:B------:R-:W3:Y:S01]  /*940f0*/  LDL.LU R19, [R1+0x2ec] ;  /* 0x0002ec0001137983 */ /* 0x000ee20000300800 */
[C---:B--2---:R-:W-:Y:S01]  /*94100*/  HMMA.16816.F32 R4, R20.reuse, R6, R8 ;  /* 0x000000061404723c */ /* 0x044fe20000001808 */
[----:B---3--:R-:W-:Y:S01]  /*94110*/  STL.64 [R1+0x9e18], R18 ;  /* 0x009e181201007387 */ /* 0x008fe20000100a00 */
[----:B------:R0:W-:Y:S03]  /*94120*/  STL.64 [R1+0x9e10], R16 ;  /* 0x009e101001007387 */ /* 0x0001e60000100a00 */
[----:B0-----:R-:W4:Y:S01]  /*94130*/  LDL.LU R16, [R1+0x2f0] ;  /* 0x0002f00001107983 */ /* 0x001f220000300800 */
[----:B------:R-:W4:Y:S02]  /*94140*/  LDL.LU R17, [R1+0x2f4] ;  /* 0x0002f40001117983 */ /* 0x000f240000300800 */
[----:B------:R-:W4:Y:S02]  /*94150*/  LDL.LU R18, [R1+0x2f8] ;  /* 0x0002f80001127983 */ /* 0x000f240000300800 */
[----:B------:R-:W4:Y:S01]  /*94160*/  LDL.LU R19, [R1+0x2fc] ;  /* 0x0002fc0001137983 */ /* 0x000f220000300800 */
[----:B------:R-:W2:Y:S01]  /*94170*/  LDL.LU.64 R10, [R1+0x9ee8] ;  /* 0x009ee800010a7983 */ /* 0x000ea20000300a00 */
[----:B------:R-:W2:Y:S11]  /*94180*/  LDL.LU.64 R8, [R1+0x9ee0] ;  /* 0x009ee00001087983 */ /* 0x000eb60000300a00 */
[----:B------:R-:W-:Y:S02]  /*94190*/  STL.64 [R1+0xb00], R4 ;  /* 0x000b000401007387 */ /* 0x000fe40000100a00 */
[----:B------:R0:W-:Y:S02]  /*941a0*/  STL.64 [R1+0xb08], R6 ;  /* 0x000b080601007387 */ /* 0x0001e40000100a00 */
        /* <DEDUP_REMOVED lines=40> */
[C---:B--2---:R-:W-:Y:S03]  /*94430*/  HMMA.16816.F32 R4, R20.reuse, R6, R8 ;  /* 0x000000061404723c */ /* 0x044fe60000001808 */
[----:B------:R-:W2:Y:S01]  /*94440*/  LDL.LU.64 R10, [R1+0x9e58] ;  /* 0x009e5800010a7983 */ /* 0x000ea20000300a00 */
[----:B------:R-:W2:Y:S11]  /*94450*/  LDL.LU.64 R8, [R1+0x9e50] ;  /* 0x009e500001087983 */ /* 0x000eb60000300a00 */
[----:B------:R-:W-:Y:S08]  /*94460*/  @!UPT UIADD3 URZ, URZ, URZ, URZ ;  /* 0x0000003f3f3ff290 */ /* 0x000ff0000fffe03f */
[----:B------:R-:W-:Y:S01]  /*94470*/  STL.64 [R1+0xaa0], R4 ;  /* 0x000aa00401007387 */ /* 0x000fe20000100a00 */
[----:B------:R0:W-:Y:S03]  /*94480*/  STL.64 [R1+0xaa8], R6 ;  /* 0x000aa80601007387 */ /* 0x0001e60000100a00 */
[----:B0-----:R-:W2:Y:S02]  /*94490*/  LDL.LU.64 R6, [R1+0x9e48] ;  /* 0x009e480001067983 */ /* 0x001ea40000300a00 */
[----:B--2---:R-:W-:Y:S02]  /*944a0*/  HMMA.16816.F32 R20, R20, R6, R8 ;  /* 0x000000061414723c */ /* 0x004fe40000001808 */
[----:B------:R-:W2:Y:S01]  /*944b0*/  LDL.LU.64 R10, [R1+0x9e40] ;  /* 0x009e4000010a7983 */ /* 0x000ea20000300a00 */
[----:B------:R-:W2:Y:S02]  /*944c0*/  LDL.LU.64 R8, [R1+0x9e38] ;  /* 0x009e380001087983 */ /* 0x000ea40000300a00 */
[----:B------:R-:W-:-:S02]  /*944d0*/  IMAD.MOV.U32 R3, RZ, RZ, R6 ;  /* 0x000000ffff037224 */ /* 0x000fc400078e0006 */
[----:B------:R-:W-:Y:S11]  /*944e0*/  IMAD.MOV.U32 R2, RZ, RZ, R7 ;  /* 0x000000ffff027224 */ /* 0x000ff600078e0007 */
[----:B------:R-:W-:Y:S05]  /*944f0*/  @!UPT UIADD3 URZ, URZ, URZ, URZ ;  /* 0x0000003f3f3ff290 */ /* 0x000fea000fffe03f */
[----:B------:R-:W-:Y:S01]  /*94500*/  STL.64 [R1+0x320], R20 ;  /* 0x0003201401007387 */ /* 0x000fe20000100a00 */
[----:B------:R0:W-:Y:S02]  /*94510*/  STL.64 [R1+0x328], R22 ;  /* 0x0003281601007387 */ /* 0x0001e40000100a00 */
[----:B------:R-:W2:Y:S02]  /*94520*/  LDL.LU.64 R6, [R1+0x9e30] ;  /* 0x009e300001067983 */ /* 0x000ea40000300a00 */
[----:B------:R-:W2:Y:S01]  /*94530*/  LDL.LU.64 R4, [R1+0x9e28] ;  /* 0x009e280001047983 */ /* 0x000ea20000300a00 */
[----:B0-----:R-:W3:Y:S01]  /*94540*/  LDL.64 R22, [R1+0x8] ;  /* 0x0000080001167983 */ /* 0x001ee20000100a00 */
[C---:B--2---:R-:W-:Y:S11]  /*94550*/  HMMA.16816.F32 R8, R4.reuse, R14, R8 ;  /* 0x0000000e0408723c */ /* 0x044ff60000001808 */
[----:B------:R-:W-:Y:S11]  /*94560*/  @!UPT UIADD3 URZ, URZ, URZ, URZ ;  /* 0x0000003f3f3ff290 */ /* 0x000ff6000fffe03f */
[----:B------:R-:W-:Y:S01]  /*94570*/  @!UPT UIADD3 URZ, URZ, URZ, URZ ;  /* 0x0000003f3f3ff290 */ /* 0x000fe2000fffe03f */
[----:B------:R-:W-:Y:S01]  /*94580*/  STL.64 [R1+0x300], R8 ;  /* 0x0003000801007387 */ /* 0x000fe20000100a00 */
[----:B------:R0:W-:Y:S03]  /*94590*/  STL.64 [R1+0x308], R10 ;  /* 0x0003080a01007387 */ /* 0x0001e60000100a00 */
[----:B0-----:R-:W2:Y:S01]  /*945a0*/  LDL.LU.64 R10, [R1+0x9e20] ;  /* 0x009e2000010a7983 */ /* 0x001ea20000300a00 */
[----:B----4-:R-:W-:Y:S01]  /*945b0*/  HMMA.16816.F32 R16, R4, R26, R16 ;  /* 0x0000001a0410723c */ /* 0x010fe20000001810 */
[----:B------:R-:W-:Y:S02]  /*945c0*/  IMAD.MOV.U32 R8, RZ, RZ, R15 ;  /* 0x000000ffff087224 */ /* 0x000fe400078e000f */
[----:B------:R-:W4:Y:S02]  /*945d0*/  LDL.LU R12, [R1+0x2d0] ;  /* 0x0002d000010c7983 */ /* 0x000f240000300800 */
[----:B------:R-:W-:Y:S01]  /*945e0*/  IMAD.MOV.U32 R29, RZ, RZ, R14 ;  /* 0x000000ffff1d7224 */ /* 0x000fe200078e000e */
[----:B------:R-:W4:Y:S01]  /*945f0*/  LDL.LU R13, [R1+0x2d4] ;  /* 0x0002d400010d7983 */ /* 0x000f220000300800 */
[----:B------:R-:W4:Y:S02]  /*94600*/  LDL.LU R14, [R1+0x2d8] ;  /* 0x0002d800010e7983 */ /* 0x000f240000300800 */
[----:B------:R-:W4:Y:S01]  /*94610*/  LDL.LU R15, [R1+0x2dc] ;  /* 0x0002dc00010f7983 */ /* 0x000f220000300800 */
[----:B--2---:R-:W-:Y:S01]  /*94620*/  STL.64 [R1+0x9de8], R10 ;  /* 0x009de80a01007387 */ /* 0x004fe20000100a00 */
[----:B------:R0:W-:Y:S03]  /*94630*/  STL [R1+0x9de0], R8 ;  /* 0x009de00801007387 */ /* 0x0001e60000100800 */
[----:B0-----:R-:W2:Y:S01]  /*94640*/  LDL.LU R8, [R1+0x2c0] ;  /* 0x0002c00001087983 */ /* 0x001ea20000300800 */
[----:B------:R-:W2:Y:S02]  /*94650*/  LDL.LU R9, [R1+0x2c4] ;  /* 0x0002c40001097983 */ /* 0x000ea40000300800 */
[----:B------:R-:W2:Y:S02]  /*94660*/  LDL.LU R10, [R1+0x2c8] ;  /* 0x0002c800010a7983 */ /* 0x000ea40000300800 */
[----:B------:R-:W2:Y:S04]  /*94670*/  LDL.LU R11, [R1+0x2cc] ;  /* 0x0002cc00010b7983 */ /* 0x000ea80000300800 */
[----:B------:R-:W-:Y:S01]  /*94680*/  STL.64 [R1+0x2f0], R16 ;  /* 0x0002f01001007387 */ /* 0x000fe20000100a00 */
[----:B------:R0:W-:Y:S03]  /*94690*/  STL.64 [R1+0x2f8], R18 ;  /* 0x0002f81201007387 */ /* 0x0001e60000100a00 */
[----:B0-----:R-:W3:Y:S01]  /*946a0*/  LDL.LU.64 R18, [R1+0x9e18] ;  /* 0x009e180001127983 */ /* 0x001ee20000300a00 */
[----:B------:R-:W3:Y:S02]  /*946b0*/  LDL.LU.64 R16, [R1+0x9e10] ;  /* 0x009e100001107983 */ /* 0x000ee40000300a00 */
[----:B------:R-:W-:-:S02]  /*946c0*/  IMAD.MOV.U32 R28, RZ, RZ, R27 ;  /* 0x000000ffff1c7224 */ /* 0x000fc400078e001b */
[----:B------:R-:W4:Y:S01]  /*946d0*/  LDL.LU.64 R26, [R1+0x9e08] ;  /* 0x009e0800011a7983 */ /* 0x000f220000300a00 */
[----:B------:R-:W2:Y:S01]  /*946e0*/  LDL.LU.64 R24, [R1+0x9e00] ;  /* 0x009e000001187983 */ /* 0x000ea20000300a00 */
[C---:B---3--:R-:W-:Y:S11]  /*946f0*/  HMMA.16816.F32 R16, R4.reuse, R22, R16 ;  /* 0x000000160410723c */ /* 0x048ff60000001810 */
[----:B------:R-:W-:Y:S11]  /*94700*/  @!UPT UIADD3 URZ, URZ, URZ, URZ ;  /* 0x0000003f3f3ff290 */ /* 0x000ff6000fffe03f */
[----:B------:R-:W-:Y:S01]  /*94710*/  @!UPT UIADD3 URZ, URZ, URZ, URZ ;  /* 0x0000003f3f3ff290 */ /* 0x000fe2000fffe03f */
[----:B------:R0:W-:Y:S01]  /*94720*/  STL.64 [R1+0x2e0], R16 ;  /* 0x0002e01001007387 */ /* 0x0001e20000100a00 */
[----:B------:R-:W-:Y:S02]  /*94730*/  STL.64 [R1+0x2e8], R18 ;  /* 0x0002e81201007387 */ /* 0x000fe40000100a00 */
[----:B------:R-:W3:Y:S02]  /*94740*/  LDL.LU R20, [R1+0x2b0] ;  /* 0x0002b00001147983 */ /* 0x000ee40000300800 */
[----:B------:R-:W3:Y:S02]  /*94750*/  LDL.LU R21, [R1+0x2b4] ;  /* 0x0002b40001157983 */ /* 0x000ee40000300800 */
[----:B0-----:R-:W-:Y:S02]  /*94760*/  IMAD.MOV.U32 R17, RZ, RZ, R22 ;  /* 0x000000ffff117224 */ /* 0x001fe400078e0016 */
[----:B------:R-:W-:Y:S01]  /*94770*/  IMAD.MOV.U32 R16, RZ, RZ, R23 ;  /* 0x000000ffff107224 */ /* 0x000fe200078e0017 */
[----:B------:R-:W3:Y:S01]  /*94780*/  LDL.LU R22, [R1+0x2b8] ;  /* 0x0002b80001167983 */ /* 0x000ee20000300800 */
[----:B------:R-:W3:Y:S03]  /*94790*/  LDL.LU R23, [R1+0x2bc] ;  /* 0x0002bc0001177983 */ /* 0x000ee60000300800 */
[----:B------:R0:W-:Y:S04]  /*947a0*/  STL.64 [R1+0x9d88], R16 ;  /* 0x009d881001007387 */ /* 0x0001e80000100a00 */
[----:B0-----:R-:W2:Y:S01]  /*947b0*/  LDL.LU R16, [R1+0x960] ;  /* 0x0009600001107983 */ /* 0x001ea20000300800 */
[----:B------:R-:W2:Y:S02]  /*947c0*/  LDL.LU R17, [R1+0x964] ;  /* 0x0009640001117983 */ /* 0x000ea40000300800 */
[----:B------:R-:W2:Y:S02]  /*947d0*/  LDL.LU R18, [R1+0x968] ;  /* 0x0009680001127983 */ /* 0x000ea40000300800 */
[----:B------:R-:W2:Y:S02]  /*947e0*/  LDL.LU R19, [R1+0x96c] ;  /* 0x00096c0001137983 */ /* 0x000ea40000300800 */
[----:B--2---:R0:W-:Y:S01]  /*947f0*/  STL.64 [R1+0x9d98], R18 ;  /* 0x009d981201007387 */ /* 0x0041e20000100a00 */
[----:B------:R-:W-:Y:S03]  /*94800*/  STL.64 [R1+0x9d90], R16 ;  /* 0x009d901001007387 */ /* 0x000fe60000100a00 */
[----:B0-----:R-:W2:Y:S04]  /*94810*/  LDL.64 R18, [R1+0x138] ;  /* 0x0001380001127983 */ /* 0x001ea80000100a00 */
[----:B--2---:R0:W-:Y:S04]  /*94820*/  STL.64 [R1+0x9db0], R18 ;  /* 0x009db01201007387 */ /* 0x0041e80000100a00 */
[----:B0-----:R-:W2:Y:S01]  /*94830*/  LDL.64 R18, [R1+0x148] ;  /* 0x0001480001127983 */ /* 0x001ea20000100a00 */
[----:B----4-:R-:W-:Y:S03]  /*94840*/  HMMA.16816.F32 R12, R4, R26, R12 ;  /* 0x0000001a040c723c */ /* 0x010fe6000000180c */
[----:B--2---:R0:W-:Y:S04]  /*94850*/  STL.64 [R1+0x9dc0], R18 ;  /* 0x009dc01201007387 */ /* 0x0041e80000100a00 */
[----:B0-----:R-:W2:Y:S01]  /*94860*/  LDL R18, [R1+0x158] ;  /* 0x0001580001127983 */ /* 0x001ea20000100800 */
[----:B------:R-:W-:-:S02]  /*94870*/  IMAD.MOV.U32 R19, RZ, RZ, R0 ;  /* 0x000000ffff137224 */ /* 0x000fc400078e0000 */
[----:B------:R-:W4:Y:S03]  /*94880*/  LDL.LU R0, [R1+0x9df8] ;  /* 0x009df80001007983 */ /* 0x000f260000300800 */
[----:B--2---:R0:W-:Y:S04]  /*94890*/  STL.64 [R1+0x9dd8], R18 ;  /* 0x009dd81201007387 */ /* 0x0041e80000100a00 */
[----:B0-----:R-:W2:Y:S06]  /*948a0*/  LDL.64 R18, [R1+0x38] ;  /* 0x0000380001127983 */ /* 0x001eac0000100a00 */
[----:B------:R-:W-:Y:S02]  /*948b0*/  STL.64 [R1+0x2d0], R12 ;  /* 0x0002d00c01007387 */ /* 0x000fe40000100a00 */
[----:B------:R0:W-:Y:S02]  /*948c0*/  STL.64 [R1+0x2d8], R14 ;  /* 0x0002d80e01007387 */ /* 0x0001e40000100a00 */
[----:B0-----:R-:W2:Y:S01]  /*948d0*/  LDL.LU.64 R14, [R1+0x9df0] ;  /* 0x009df000010e7983 */ /* 0x001ea20000300a00 */
[----:B------:R-:W-:Y:S02]  /*948e0*/  STL.64 [R1+0x9cc0], R26 ;  /* 0x009cc01a01007387 */ /* 0x000fe40000100a00 */
[----:B------:R0:W-:Y:S02]  /*948f0*/  STL.64 [R1+0x9cb8], R24 ;  /* 0x009cb81801007387 */ /* 0x0001e40000100a00 */
        /* <DEDUP_REMOVED lines=10> */
[----:B------:R-:W4:Y:S02]  /*949a0*/  LDL.LU R8, [R1+0x9de0] ;  /* 0x009de00001087983 */ /* 0x000f240000300800 */
[----:B------:R0:W-:Y:S02]  /*949b0*/  STL.64 [R1+0x9db8], R14 ;  /* 0x009db80e01007387 */ /* 0x0001e40000100a00 */
[----:B------:R-:W4:Y:S01]  /*949c0*/  LDL.LU R12, [R1+0x980] ;  /* 0x00098000010c7983 */ /* 0x000f220000300800 */
[----:B------:R-:W4:Y:S04]  /*949d0*/  LDL.LU R13, [R1+0x984] ;  /* 0x00098400010d7983 */ /* 0x000f280000300800 */
[----:B0-----:R-:W4:Y:S01]  /*949e0*/  LDL.LU R14, [R1+0x988] ;  /* 0x00098800010e7983 */ /* 0x001f220000300800 */
[----:B------:R-:W4:Y:S01]  /*949f0*/  LDL.LU R15, [R1+0x98c] ;  /* 0x00098c00010f7983 */ /* 0x000f220000300800 */
[C---:B---3--:R-:W-:Y:S08]  /*94a00*/  HMMA.16816.F32 R24, R4.reuse, R18, R24 ;  /* 0x000000120418723c */ /* 0x048ff00000001818 */
[----:B--2---:R-:W-:Y:S01]  /*94a10*/  HMMA.16816.F32 R20, R4, R10, R20 ;  /* 0x0000000a0414723c */ /* 0x004fe20000001814 */
[----:B----4-:R-:W-:Y:S01]  /*94a20*/  STL.64 [R1+0x9dd0], R14 ;  /* 0x009dd00e01007387 */ /* 0x010fe20000100a00 */
[----:B------:R0:W-:Y:S03]  /*94a30*/  STL.64 [R1+0x9dc8], R12 ;  /* 0x009dc80c01007387 */ /* 0x0001e60000100a00 */
[----:B0-----:R-:W2:Y:S01]  /*94a40*/  LDL.LU R12, [R1+0x990] ;  /* 0x00099000010c7983 */ /* 0x001ea20000300800 */
[----:B------:R-:W2:Y:S02]  /*94a50*/  LDL.LU R13, [R1+0x994] ;  /* 0x00099400010d7983 */ /* 0x000ea40000300800 */
[----:B------:R-:W2:Y:S02]  /*94a60*/  LDL.LU R14, [R1+0x998] ;  /* 0x00099800010e7983 */ /* 0x000ea40000300800 */
[----:B------:R-:W2:Y:S01]  /*94a70*/  LDL.LU R15, [R1+0x99c] ;  /* 0x00099c00010f7983 */ /* 0x000ea20000300800 */
[----:B------:R-:W-:Y:S01]  /*94a80*/  STL.64 [R1+0x9da8], R10 ;  /* 0x009da80a01007387 */ /* 0x000fe20000100a00 */
[----:B------:R0:W-:Y:S11]  /*94a90*/  STL [R1+0x9da0], R8 ;  /* 0x009da00801007387 */ /* 0x0001f60000100800 */
[----:B------:R-:W-:Y:S02]  /*94aa0*/  STL.64 [R1+0x2b0], R20 ;  /* 0x0002b01401007387 */ /* 0x000fe40000100a00 */
[----:B------:R-:W-:Y:S02]  /*94ab0*/  STL.64 [R1+0x2b8], R22 ;  /* 0x0002b81601007387 */ /* 0x000fe40000100a00 */
[----:B------:R-:W1:Y:S04]  /*94ac0*/  LDSM.16.MT88.4 R20, [R0+0xc000] ;  /* 0x00c000000014783b */ /* 0x000e680000004200 */
[----:B0-----:R-:W3:Y:S01]  /*94ad0*/  LDL.LU R8, [R1+0x970] ;  /* 0x0009700001087983 */ /* 0x001ee20000300800 */
[----:B------:R-:W3:Y:S02]  /*94ae0*/  LDL.LU R9, [R1+0x974] ;  /* 0x0009740001097983 */ /* 0x000ee40000300800 */
[----:B------:R-:W3:Y:S02]  /*94af0*/  LDL.LU R10, [R1+0x978] ;  /* 0x00097800010a7983 */ /* 0x000ee40000300800 */
[----:B------:R-:W3:Y:S01]  /*94b00*/  LDL.LU R11, [R1+0x97c] ;  /* 0x00097c00010b7983 */ /* 0x000ee20000300800 */
[----:B-1----:R-:W-:Y:S01]  /*94b10*/  STL.64 [R1+0x9bc8], R22 ;  /* 0x009bc81601007387 */ /* 0x002fe20000100a00 */
[----:B------:R-:W-:Y:S02]  /*94b20*/  STL.64 [R1+0x9bc0], R20 ;  /* 0x009bc01401007387 */ /* 0x000fe40000100a00 */
        /* <DEDUP_REMOVED lines=20> */
[----:B------:R-:W3:Y:S02]  /*94c70*/  LDL.LU.64 R18, [R1+0x9db0] ;  /* 0x009db00001127983 */ /* 0x000ee40000300a00 */
[----:B------:R-:W-:Y:S02]  /*94c80*/  IMAD.MOV.U32 R22, RZ, RZ, R3 ;  /* 0x000000ffff167224 */ /* 0x000fe400078e0003 */
[----:B------:R-:W-:Y:S01]  /*94c90*/  IMAD.MOV.U32 R23, RZ, RZ, R2 ;  /* 0x000000ffff177224 */ /* 0x000fe200078e0002 */
[----:B---3--:R-:W-:Y:S01]  /*94ca0*/  HMMA.16816.F32 R8, R4, R18, R8 ;  /* 0x000000120408723c */ /* 0x008fe20000001808 */
[----:B--2---:R0:W-:Y:S01]  /*94cb0*/  STL.64 [R1+0x9cb0], R14 ;  /* 0x009cb00e01007387 */ /* 0x0041e20000100a00 */
[----:B------:R-:W-:Y:S02]  /*94cc0*/  STL.64 [R1+0x9ca8], R12 ;  /* 0x009ca80c01007387 */ /* 0x000fe40000100a00 */
[----:B------:R-:W-:-:S02]  /*94cd0*/  IMAD.MOV.U32 R3, RZ, RZ, R18 ;  /* 0x000000ffff037224 */ /* 0x000fc400078e0012 */
[----:B------:R-:W-:Y:S01]  /*94ce0*/  IMAD.MOV.U32 R2, RZ, RZ, R19 ;  /* 0x000000ffff027224 */ /* 0x000fe200078e0013 */
[----:B0-----:R-:W2:Y:S11]  /*94cf0*/  LDL.64 R14, [R1+0x128] ;  /* 0x00012800010e7983 */ /* 0x001eb60000100a00 */
[----:B------:R-:W-:Y:S05]  /*94d00*/  @!UPT UIADD3 URZ, URZ, URZ, URZ ;  /* 0x0000003f3f3ff290 */ /* 0x000fea000fffe03f */
[----:B------:R-:W-:Y:S01]  /*94d10*/  STL.64 [R1+0x970], R8 ;  /* 0x0009700801007387 */ /* 0x000fe20000100a00 */
[----:B------:R0:W-:Y:S03]  /*94d20*/  STL.64 [R1+0x978], R10 ;  /* 0x0009780a01007387 */ /* 0x0001e60000100a00 */
[----:B0-----:R-:W3:Y:S01]  /*94d30*/  LDL.LU.64 R10, [R1+0x9da8] ;  /* 0x009da800010a7983 */ /* 0x001ee20000300a00 */
[----:B------:R-:W4:Y:S02]  /*94d40*/  LDL.LU R8, [R1+0x9da0] ;  /* 0x009da00001087983 */ /* 0x000f240000300800 */
[----:B------:R-:W3:Y:S02]  /*94d50*/  LDL.LU.64 R18, [R1+0x9d98] ;  /* 0x009d980001127983 */ /* 0x000ee40000300a00 */
[----:B------:R-:W3:Y:S01]  /*94d60*/  LDL.LU.64 R16, [R1+0x9d90] ;  /* 0x009d900001107983 */ /* 0x000ee20000300a00 */
[----:B------:R-:W-:Y:S01]  /*94d70*/  STL [R1+0x9c70], R3 ;  /* 0x009c700301007387 */ /* 0x000fe20000100800 */
[----:B--2---:R-:W-:Y:S01]  /*94d80*/  IMAD.MOV.U32 R20, RZ, RZ, R14 ;  /* 0x000000ffff147224 */ /* 0x004fe200078e000e */
[----:B---3--:R-:W-:Y:S01]  /*94d90*/  HMMA.16816.F32 R16, R4, R14, R16 ;  /* 0x0000000e0410723c */ /* 0x008fe20000001810 */
[----:B------:R-:W-:Y:S11]  /*94da0*/  IMAD.MOV.U32 R9, RZ, RZ, R15 ;  /* 0x000000ffff097224 */ /* 0x000ff600078e000f */
[----:B------:R-:W-:Y:S11]  /*94db0*/  @!UPT UIADD3 URZ, URZ, URZ, URZ ;  /* 0x0000003f3f3ff290 */ /* 0x000ff6000fffe03f */
[----:B------:R0:W-:Y:S01]  /*94dc0*/  STL.64 [R1+0x960], R16 ;  /* 0x0009601001007387 */ /* 0x0001e20000100a00 */
[----:B------:R-:W-:Y:S03]  /*94dd0*/  STL.64 [R1+0x968], R18 ;  /* 0x0009681201007387 */ /* 0x000fe60000100a00 */
[----:B0-----:R-:W2:Y:S01]  /*94de0*/  LDL.LU.64 R16, [R1+0x9d88] ;  /* 0x009d880001107983 */ /* 0x001ea20000300a00 */
[----:B------:R-:W-:Y:S02]  /*94df0*/  STL.64 [R1+0x9d48], R22 ;  /* 0x009d481601007387 */ /* 0x000fe40000100a00 */
[----:B------:R-:W-:Y:S02]  /*94e00*/  STL [R1+0x9d40], R20 ;  /* 0x009d401401007387 */ /* 0x000fe40000100800 */
[----:B------:R-:W3:Y:S01]  /*94e10*/  LDL.LU R12, [R1+0x170] ;  /* 0x00017000010c7983 */ /* 0x000ee20000300800 */
[----:B------:R-:W3:Y:S01]  /*94e20*/  LDL.LU R13, [R1+0x174] ;  /* 0x00017400010d7983 */ /* 0x000ee20000300800 */
[----:B------:R-:W3:Y:S02]  /*94e30*/  LDL.LU R14, [R1+0x178] ;  /* 0x00017800010e7983 */ /* 0x000ee40000300800 */
[----:B------:R-:W3:Y:S02]  /*94e40*/  LDL.LU R15, [R1+0x17c] ;  /* 0x00017c00010f7983 */ /* 0x000ee40000300800 */
[----:B--2---:R-:W-:-:S02]  /*94e50*/  IMAD.MOV.U32 R26, RZ, RZ, R17 ;  /* 0x000000ffff1a7224 */ /* 0x004fc400078e0011 */
[----:B------:R-:W-:Y:S01]  /*94e60*/  IMAD.MOV.U32 R27, RZ, RZ, R16 ;  /* 0x000000ffff1b7224 */ /* 0x000fe200078e0010 */
[----:B---3--:R-:W-:Y:S01]  /*94e70*/  STL.64 [R1+0x9cd0], R14 ;  /* 0x009cd00e01007387 */ /* 0x008fe20000100a00 */
        /* <DEDUP_REMOVED lines=9> */
[----:B------:R-:W2:Y:S01]  /*94f10*/  LDL.LU R19, [R1+0x2ac] ;  /* 0x0002ac0001137983 */ /* 0x000ea20000300800 */
[----:B------:R-:W2:Y:S04]  /*94f20*/  LDL.64 R22, [R1+0x108] ;  /* 0x0001080001167983 */ /* 0x000ea80000100a00 */
[----:B--2---:R-:W-:Y:S01]  /*94f30*/  STL.64 [R1+0x9d60], R22 ;  /* 0x009d601601007387 */ /* 0x004fe20000100a00 */
[----:B------:R0:W-:Y:S02]  /*94f40*/  STL.64 [R1+0x9d20], R18 ;  /* 0x009d201201007387 */ /* 0x0001e40000100a00 */
[----:B------:R1:W-:Y:S01]  /*94f50*/  STL.64 [R1+0x9d18], R16 ;  /* 0x009d181001007387 */ /* 0x0003e20000100a00 */
[----:B0-----:R-:W2:Y:S04]  /*94f60*/  LDL.64 R18, [R1+0xe8] ;  /* 0x0000e80001127983 */ /* 0x001ea80000100a00 */
[----:B--2---:R0:W-:Y:S01]  /*94f70*/  STL.64 [R1+0x9d38], R18 ;  /* 0x009d381201007387 */ /* 0x0041e20000100a00 */
[----:B-1----:R-:W2:Y:S02]  /*94f80*/  LDL.LU R16, [R1+0x930] ;  /* 0x0009300001107983 */ /* 0x002ea40000300800 */
[----:B------:R-:W2:Y:S01]  /*94f90*/  LDL.LU R17, [R1+0x934] ;  /* 0x0009340001117983 */ /* 0x000ea20000300800 */
[----:B0-----:R-:W2:Y:S01]  /*94fa0*/  LDL.LU R18, [R1+0x938] ;  /* 0x0009380001127983 */ /* 0x001ea20000300800 */
[----:B------:R-:W2:Y:S02]  /*94fb0*/  LDL.LU R19, [R1+0x93c] ;  /* 0x00093c0001137983 */ /* 0x000ea40000300800 */
[----:B------:R-:W3:Y:S02]  /*94fc0*/  LDL R22, [R1+0x118] ;  /* 0x0001180001167983 */ /* 0x000ee40000100800 */
[----:B------:R-:W3:Y:S01]  /*94fd0*/  LDL R23, [R1+0x11c] ;  /* 0x00011c0001177983 */ /* 0x000ee20000100800 */
        /* <DEDUP_REMOVED lines=12> */
[----:B---3--:R-:W-:Y:S01]  /*950a0*/  STL.64 [R1+0x9ce8], R14 ;  /* 0x009ce80e01007387 */ /* 0x008fe20000100a00 */
[----:B------:R-:W-:Y:S02]  /*950b0*/  STL.64 [R1+0x9ce0], R12 ;  /* 0x009ce00c01007387 */ /* 0x000fe40000100a00 */
[----:B------:R-:W3:Y:S02]  /*950c0*/  LDL R26, [R1+0x18] ;  /* 0x00001800011a7983 */ /* 0x000ee40000100800 */
[----:B------:R-:W-:-:S02]  /*950d0*/  IMAD.MOV.U32 R27, RZ, RZ, R28 ;  /* 0x000000ffff1b7224 */ /* 0x000fc400078e001c */
[----:B------:R-:W2:Y:S04]  /*950e0*/  LDL.LU R28, [R1+0x9d80] ;  /* 0x009d8000011c7983 */ /* 0x000ea80000300800 */
[----:B---3--:R0:W-:Y:S02]  /*950f0*/  STL.64 [R1+0x9cf0], R26 ;  /* 0x009cf01a01007387 */ /* 0x0081e40000100a00 */
[----:B0-----:R-:W-:Y:S02]  /*95100*/  IMAD.MOV.U32 R26, RZ, RZ, R29 ;  /* 0x000000ffff1a7224 */ /* 0x001fe400078e001d */
[----:B----4-:R-:W-:Y:S01]  /*95110*/  IMAD.MOV.U32 R27, RZ, RZ, R8 ;  /* 0x000000ffff1b7224 */ /* 0x010fe200078e0008 */
[----:B------:R-:W3:Y:S01]  /*95120*/  LDL.LU R29, [R1+0x9d7c] ;  /* 0x009d7c00011d7983 */ /* 0x000ee20000300800 */
[----:B------:R-:W4:Y:S03]  /*95130*/  LDL.LU R8, [R1+0x9d78] ;  /* 0x009d780001087983 */ /* 0x000f260000300800 */
[----:B------:R-:W-:Y:S01]  /*95140*/  STL.64 [R1+0x9d30], R26 ;  /* 0x009d301a01007387 */ /* 0x000fe20000100a00 */
[----:B------:R0:W-:Y:S03]  /*95150*/  STL.64 [R1+0x9d28], R24 ;  /* 0x009d281801007387 */ /* 0x0001e60000100a00 */
        /* <DEDUP_REMOVED lines=8> */
[C---:B--2---:R-:W-:Y:S01]  /*951e0*/  HMMA.16816.F32 R20, R4.reuse, R22, R16 ;  /* 0x000000160414723c */ /* 0x044fe20000001810 */
[----:B---3--:R-:W-:Y:S01]  /*951f0*/  STL.64 [R1+0x9d00], R14 ;  /* 0x009d000e01007387 */ /* 0x008fe20000100a00 */
[----:B------:R0:W-:Y:S03]  /*95200*/  STL.64 [R1+0x9cf8], R12 ;  /* 0x009cf80c01007387 */ /* 0x0001e60000100a00 */
[----:B0-----:R-:W2:Y:S01]  /*95210*/  LDL.LU R12, [R1+0x1a0] ;  /* 0x0001a000010c7983 */ /* 0x001ea20000300800 */
[----:B------:R-:W2:Y:S02]  /*95220*/  LDL.LU R13, [R1+0x1a4] ;  /* 0x0001a400010d7983 */ /* 0x000ea40000300800 */
[----:B------:R-:W2:Y:S02]  /*95230*/  LDL.LU R14, [R1+0x1a8] ;  /* 0x0001a800010e7983 */ /* 0x000ea40000300800 */
[----:B------:R-:W2:Y:S01]  /*95240*/  LDL.LU R15, [R1+0x1ac] ;  /* 0x0001ac00010f7983 */ /* 0x000ea20000300800 */
[----:B------:R-:W-:Y:S01]  /*95250*/  STL.64 [R1+0x9ca0], R10 ;  /* 0x009ca00a01007387 */ /* 0x000fe20000100a00 */
[----:B----4-:R-:W-:Y:S02]  /*95260*/  STL.64 [R1+0x9c98], R8 ;  /* 0x009c980801007387 */ /* 0x010fe40000100a00 */
[----:B------:R-:W3:Y:S02]  /*95270*/  LDL.LU.64 R18, [R1+0x9d70] ;  /* 0x009d700001127983 */ /* 0x000ee40000300a00 */
[----:B------:R-:W3:Y:S07]  /*95280*/  LDL.LU.64 R16, [R1+0x9d68] ;  /* 0x009d680001107983 */ /* 0x000eee0000300a00 */
[----:B------:R-:W-:Y:S01]  /*95290*/  STL.64 [R1+0x950], R20 ;  /* 0x0009501401007387 */ /* 0x000fe20000100a00 */
[----:B------:R0:W-:Y:S03]  /*952a0*/  STL.64 [R1+0x958], R22 ;  /* 0x0009581601007387 */ /* 0x0001e60000100a00 */
[----:B0-----:R-:W3:Y:S02]  /*952b0*/  LDL.LU.64 R22, [R1+0x9d60] ;  /* 0x009d600001167983 */ /* 0x001ee40000300a00 */
        /* <DEDUP_REMOVED lines=9> */
[----:B------:R-:W-:-:S02]  /*95350*/  IMAD.MOV.U32 R28, RZ, RZ, R22 ;  /* 0x000000ffff1c7224 */ /* 0x000fc400078e0016 */
[----:B------:R-:W-:Y:S02]  /*95360*/  IMAD.MOV.U32 R21, RZ, RZ, R23 ;  /* 0x000000ffff157224 */ /* 0x000fe400078e0017 */
[----:B------:R-:W4:Y:S01]  /*95370*/  LDL.LU.64 R22, [R1+0x9d48] ;  /* 0x009d480001167983 */ /* 0x000f220000300a00 */
[----:B------:R-:W2:Y:S01]  /*95380*/  LDL.LU R20, [R1+0x9d40] ;  /* 0x009d400001147983 */ /* 0x000ea20000300800 */
[C---:B---3--:R-:W-:Y:S02]  /*95390*/  HMMA.16816.F32 R8, R4.reuse, R10, R16 ;  /* 0x0000000a0408723c */ /* 0x048fe40000001810 */
        /* <DEDUP_REMOVED lines=15> */
[----:B------:R-:W2:Y:S02]  /*95490*/  LDL.LU.64 R24, [R1+0x9d28] ;  /* 0x009d280001187983 */ /* 0x000ea40000300a00 */
[----:B------:R-:W4:Y:S02]  /*954a0*/  LDL.LU.64 R18, [R1+0x9d20] ;  /* 0x009d200001127983 */ /* 0x000f240000300a00 */
[----:B------:R-:W4:Y:S02]  /*954b0*/  LDL.LU.64 R16, [R1+0x9d18] ;  /* 0x009d180001107983 */ /* 0x000f240000300a00 */
[----:B----4-:R-:W-:Y:S01]  /*954c0*/  HMMA.16816.F32 R4, R4, R22, R16 ;  /* 0x000000160404723c */ /* 0x010fe20000001810 */
[----:B------:R-:W3:Y:S01]  /*954d0*/  LDL.LU.64 R18, [R1+0x9d10] ;  /* 0x009d100001127983 */ /* 0x000ee20000300a00 */
[----:B------:R-:W3:Y:S11]  /*954e0*/  LDL.LU.64 R16, [R1+0x9d08] ;  /* 0x009d080001107983 */ /* 0x000ef60000300a00 */
        /* <DEDUP_REMOVED lines=8> */
[----:B--2---:R0:W-:Y:S03]  /*95570*/  STL.64 [R1+0x9c78], R20 ;  /* 0x009c781401007387 */ /* 0x0041e60000100a00 */
[----:B0-----:R-:W2:Y:S01]  /*95580*/  LDL.LU R20, [R1+0x900] ;  /* 0x0009000001147983 */ /* 0x001ea20000300800 */
[----:B------:R-:W2:Y:S02]  /*95590*/  LDL.LU R21, [R1+0x904] ;  /* 0x0009040001157983 */ /* 0x000ea40000300800 */
[----:B------:R-:W2:Y:S02]  /*955a0*/  LDL.LU R22, [R1+0x908] ;  /* 0x0009080001167983 */ /* 0x000ea40000300800 */
[----:B------:R-:W2:Y:S02]  /*955b0*/  LDL.LU R23, [R1+0x90c] ;  /* 0x00090c0001177983 */ /* 0x000ea40000300800 */
[----:B--2---:R0:W-:Y:S02]  /*955c0*/  STL.64 [R1+0x9c88], R22 ;  /* 0x009c881601007387 */ /* 0x0041e40000100a00 */
[----:B0-----:R-:W-:-:S02]  /*955d0*/  IMAD.MOV.U32 R22, RZ, RZ, R25 ;  /* 0x000000ffff167224 */ /* 0x001fc400078e0019 */
[----:B------:R-:W-:Y:S02]  /*955e0*/  IMAD.MOV.U32 R23, RZ, RZ, R24 ;  /* 0x000000ffff177224 */ /* 0x000fe400078e0018 */
[C---:B---3--:R-:W-:Y:S01]  /*955f0*/  HMMA.16816.F32 R24, R16.reuse, R26, R12 ;  /* 0x0000001a1018723c */ /* 0x048fe2000000180c */
[----:B------:R-:W-:Y:S01]  /*95600*/  STL.64 [R1+0x9c80], R20 ;  /* 0x009c801401007387 */ /* 0x000fe20000100a00 */
[----:B------:R-:W2:Y:S02]  /*95610*/  LDL.LU.64 R14, [R1+0x9d00] ;  /* 0x009d0000010e7983 */ /* 0x000ea40000300a00 */
        /* <DEDUP_REMOVED lines=26> */
[----:B------:R-:W4:Y:S02]  /*957c0*/  LDL.LU.64 R12, [R1+0x9ca8] ;  /* 0x009ca800010c7983 */ /* 0x000f240000300a00 */
[----:B------:R4:W-:Y:S02]  /*957d0*/  STL.64 [R1+0x9b88], R26 ;  /* 0x009b881a01007387 */ /* 0x0009e40000100a00 */
[----:B---3--:R0:W-:Y:S01]  /*957e0*/  STL.64 [R1+0x9b80], R24 ;  /* 0x009b801801007387 */ /* 0x0081e20000100a00 */
[----:B--2---:R-:W-:Y:S01]  /*957f0*/  HMMA.16816.F32 R8, R16, R14, R8 ;  /* 0x0000000e1008723c */ /* 0x004fe20000001808 */
[----:B----4-:R-:W-:-:S02]  /*95800*/  IMAD.MOV.U32 R26, RZ, RZ, R13 ;  /* 0x000000ffff1a7224 */ /* 0x010fc400078e000d */
[----:B------:R-:W-:-:S05]  /*95810*/  IMAD.MOV.U32 R27, RZ, RZ, R12 ;  /* 0x000000ffff1b7224 */ /* 0x000fca00078e000c */
[----:B------:R1:W-:Y:S01]  /*95820*/  STL.64 [R1+0x9c90], R26 ;  /* 0x009c901a01007387 */ /* 0x0003e20000100a00 */
[----:B0-----:R-:W2:Y:S02]  /*95830*/  LDL.LU R24, [R1+0x910] ;  /* 0x0009100001187983 */ /* 0x001ea40000300800 */
[----:B------:R-:W2:Y:S01]  /*95840*/  LDL.LU R25, [R1+0x914] ;  /* 0x0009140001197983 */ /* 0x000ea20000300800 */
[----:B-1----:R-:W2:Y:S01]  /*95850*/  LDL.LU R26, [R1+0x918] ;  /* 0x00091800011a7983 */ /* 0x002ea20000300800 */
[----:B------:R-:W2:Y:S10]  /*95860*/  LDL.LU R27, [R1+0x91c] ;  /* 0x00091c00011b7983 */ /* 0x000eb40000300800 */
        /* <DEDUP_REMOVED lines=9> */
[C---:B---3--:R-:W-:Y:S02]  /*95900*/  HMMA.16816.F32 R4, R16.reuse, R10, R4 ;  /* 0x0000000a1004723c */ /* 0x048fe40000001804 */
[----:B------:R-:W-:Y:S01]  /*95910*/  STL.64 [R1+0x9b70], R10 ;  /* 0x009b700a01007387 */ /* 0x000fe20000100a00 */
[----:B----4-:R-:W-:Y:S11]  /*95920*/  STL [R1+0x9b68], R8 ;  /* 0x009b680801007387 */ /* 0x010ff60000100800 */
[----:B------:R-:W-:Y:S09]  /*95930*/  @!UPT UIADD3 URZ, URZ, URZ, URZ ;  /* 0x0000003f3f3ff290 */ /* 0x000ff2000fffe03f */
[----:B------:R-:W-:Y:S01]  /*95940*/  STL.64 [R1+0xc0], R4 ;  /* 0x0000c00401007387 */ /* 0x000fe20000100a00 */
[----:B------:R-:W-:Y:S02]  /*95950*/  STL.64 [R1+0xc8], R6 ;  /* 0x0000c80601007387 */ /* 0x000fe40000100a00 */
[----:B------:R-:W0:Y:S01]  /*95960*/  LDSM.16.MT88.4 R4, [R0+0xc080] ;  /* 0x00c080000004783b */ /* 0x000e220000004200 */
[C---:B--2---:R-:W-:Y:S01]  /*95970*/  HMMA.16816.F32 R20, R16.reuse, R22, R24 ;  /* 0x000000161014723c */ /* 0x044fe20000001818 */
[----:B0-----:R0:W-:Y:S02]  /*95980*/  STL.64 [R1+0x9a98], R6 ;  /* 0x009a980601007387 */ /* 0x0011e40000100a00 */
[----:B------:R-:W-:Y:S02]  /*95990*/  STL.64 [R1+0x9a90], R4 ;  /* 0x009a900401007387 */ /* 0x000fe40000100a00 */
[----:B0-----:R-:W2:Y:S04]  /*959a0*/  LDL R6, [R1+0x158] ;  /* 0x0001580001067983 */ /* 0x001ea80000100800 */
[----:B------:R-:W2:Y:S01]  /*959b0*/  LDL R7, [R1+0x15c] ;  /* 0x00015c0001077983 */ /* 0x000ea20000100800 */
[----:B------:R-:W3:Y:S11]  /*959c0*/  LDL.LU.64 R26, [R1+0x9c90] ;  /* 0x009c9000011a7983 */ /* 0x000ef60000300a00 */
[----:B------:R-:W-:Y:S02]  /*959d0*/  @!UPT UIADD3 URZ, URZ, URZ, URZ ;  /* 0x0000003f3f3ff290 */ /* 0x000fe4000fffe03f */
[----:B------:R-:W-:Y:S02]  /*959e0*/  STL.64 [R1+0x910], R20 ;  /* 0x0009101401007387 */ /* 0x000fe40000100a00 */
[----:B------:R0:W-:Y:S02]  /*959f0*/  STL.64 [R1+0x918], R22 ;  /* 0x0009181601007387 */ /* 0x0001e40000100a00 */
[----:B0-----:R-:W2:Y:S01]  /*95a00*/  LDL.LU.64 R22, [R1+0x9c88] ;  /* 0x009c880001167983 */ /* 0x001ea20000300a00 */
[----:B------:R-:W2:Y:S02]  /*95a10*/  LDL.LU.64 R20, [R1+0x9c80] ;  /* 0x009c800001147983 */ /* 0x000ea40000300a00 */
[C---:B--2---:R-:W-:Y:S01]  /*95a20*/  HMMA.16816.F32 R4, R16.reuse, R6, R20 ;  /* 0x000000061004723c */ /* 0x044fe20000001814 */
[----:B------:R-:W2:Y:S11]  /*95a30*/  LDL.LU.64 R20, [R1+0x9c78] ;  /* 0x009c780001147983 */ /* 0x000eb60000300a00 */
[----:B------:R-:W-:Y:S11]  /*95a40*/  @!UPT UIADD3 URZ, URZ, URZ, URZ ;  /* 0x0000003f3f3ff290 */ /* 0x000ff6000fffe03f */
[----:B------:R-:W-:Y:S01]  /*95a50*/  STL.64 [R1+0x900], R4 ;  /* 0x0009000401007387 */ /* 0x000fe20000100a00 */
[----:B------:R3:W-:Y:S02]  /*95a60*/  STL.64 [R1+0x908], R6 ;  /* 0x0009080601007387 */ /* 0x0007e40000100a00 */
[----:B---3--:R-:W-:Y:S01]  /*95a70*/  HMMA.16816.F32 R4, R16, R26, R12 ;  /* 0x0000001a1004723c */ /* 0x008fe2000000180c */
[----:B------:R-:W3:Y:S04]  /*95a80*/  LDL.64 R26, [R1+0x8] ;  /* 0x00000800011a7983 */ /* 0x000ee80000100a00 */
[----:B---3--:R-:W-:Y:S11]  /*95a90*/  STL.64 [R1+0x9ba0], R26 ;  /* 0x009ba01a01007387 */ /* 0x008ff60000100a00 */
[----:B------:R-:W-:Y:S07]  /*95aa0*/  @!UPT UIADD3 URZ, URZ, URZ, URZ ;  /* 0x0000003f3f3ff290 */ /* 0x000fee000fffe03f */
[----:B------:R0:W-:Y:S02]  /*95ab0*/  STL.64 [R1+0x8f0], R4 ;  /* 0x0008f00401007387 */ /* 0x0001e40000100a00 */
[----:B------:R1:W-:Y:S02]  /*95ac0*/  STL.64 [R1+0x8f8], R6 ;  /* 0x0008f80601007387 */ /* 0x0003e40000100a00 */
[----:B------:R-:W3:Y:S01]  /*95ad0*/  LDL.LU R12, [R1+0x7d0] ;  /* 0x0007d000010c7983 */ /* 0x000ee20000300800 */
[----:B------:R-:W3:Y:S01]  /*95ae0*/  LDL.LU R13, [R1+0x7d4] ;  /* 0x0007d400010d7983 */ /* 0x000ee20000300800 */
[----:B------:R-:W4:Y:S02]  /*95af0*/  LDL.LU R14, [R1+0x7d8] ;  /* 0x0007d800010e7983 */ /* 0x000f240000300800 */
[----:B------:R-:W4:Y:S01]  /*95b00*/  LDL.LU R15, [R1+0x7dc] ;  /* 0x0007dc00010f7983 */ /* 0x000f220000300800 */
        /* <DEDUP_REMOVED lines=12> */
[----:B--2---:R-:W-:Y:S01]  /*95bd0*/  STL.64 [R1+0x9bf0], R6 ;  /* 0x009bf00601007387 */ /* 0x004fe20000100a00 */
[----:B------:R-:W-:Y:S02]  /*95be0*/  STL.64 [R1+0x9be8], R4 ;  /* 0x009be80401007387 */ /* 0x000fe40000100a00 */
[----:B------:R-:W2:Y:S02]  /*95bf0*/  LDL.LU R3, [R1+0x9c70] ;  /* 0x009c700001037983 */ /* 0x000ea40000300800 */
[----:B------:R0:W-:Y:S02]  /*95c00*/  STL.64 [R1+0x9bf8], R22 ;  /* 0x009bf81601007387 */ /* 0x0001e40000100a00 */
[----:B0-----:R-:W2:Y:S04]  /*95c10*/  LDL.64 R22, [R1+0xf8] ;  /* 0x0000f80001167983 */ /* 0x001ea80000100a00 */
[----:B--2---:R0:W-:Y:S01]  /*95c20*/  STL.64 [R1+0x9c10], R22 ;  /* 0x009c101601007387 */ /* 0x0041e20000100a00 */
[----:B------:R-:W2:Y:S02]  /*95c30*/  LDL.LU R4, [R1+0x890] ;  /* 0x0008900001047983 */ /* 0x000ea40000300800 */
[----:B------:R-:W2:Y:S02]  /*95c40*/  LDL.LU R5, [R1+0x894] ;  /* 0x0008940001057983 */ /* 0x000ea40000300800 */
[----:B------:R-:W2:Y:S01]  /*95c50*/  LDL.LU R6, [R1+0x898] ;  /* 0x0008980001067983 */ /* 0x000ea20000300800 */
[----:B------:R-:W2:Y:S01]  /*95c60*/  LDL.LU R7, [R1+0x89c] ;  /* 0x00089c0001077983 */ /* 0x000ea20000300800 */
[----:B0-----:R-:W-:-:S02]  /*95c70*/  IMAD.MOV.U32 R22, RZ, RZ, R28 ;  /* 0x000000ffff167224 */ /* 0x001fc400078e001c */
[----:B------:R-:W-:-:S05]  /*95c80*/  IMAD.MOV.U32 R23, RZ, RZ, R21 ;  /* 0x000000ffff177224 */ /* 0x000fca00078e0015 */
[----:B------:R0:W-:Y:S04]  /*95c90*/  STL.64 [R1+0x9c28], R22 ;  /* 0x009c281601007387 */ /* 0x0001e80000100a00 */
        /* <DEDUP_REMOVED lines=35> */
[----:B------:R-:W2:Y:S01]  /*95ed0*/  LDL.64 R26, [R1+0x18] ;  /* 0x00001800011a7983 */ /* 0x000ea20000100a00 */
[----:B------:R-:W-:-:S02]  /*95ee0*/  IMAD.MOV.U32 R22, RZ, RZ, R3 ;  /* 0x000000ffff167224 */ /* 0x000fc400078e0003 */
[----:B------:R-:W-:Y:S01]  /*95ef0*/  IMAD.MOV.U32 R23, RZ, RZ, R2 ;  /* 0x000000ffff177224 */ /* 0x000fe200078e0002 */
[----:B--2---:R0:W-:Y:S04]  /*95f00*/  STL.64 [R1+0x9bb8], R26 ;  /* 0x009bb81a01007387 */ /* 0x0041e80000100a00 */
[----:B0-----:R-:W2:Y:S01]  /*95f10*/  LDL.64 R26, [R1+0x28] ;  /* 0x00002800011a7983 */ /* 0x001ea20000100a00 */
[----:B----4-:R-:W-:Y:S02]  /*95f20*/  STL.64 [R1+0x9b98], R14 ;  /* 0x009b980e01007387 */ /* 0x010fe40000100a00 */
[----:B---3--:R0:W-:Y:S02]  /*95f30*/  STL.64 [R1+0x9b90], R12 ;  /* 0x009b900c01007387 */ /* 0x0081e40000100a00 */
        /* <DEDUP_REMOVED lines=15> */
[----:B------:R-:W2:Y:S01]  /*96030*/  LDL.LU.64 R6, [R1+0x9c68] ;  /* 0x009c680001067983 */ /* 0x000ea20000300a00 */
[----:B------:R-:W2:Y:S05]  /*96040*/  LDL.LU.64 R4, [R1+0x9c60] ;  /* 0x009c600001047983 */ /* 0x000eaa0000300a00 */
        /* <DEDUP_REMOVED lines=47> */
[----:B------:R-:W2:Y:S02]  /*96340*/  LDL.LU.64 R22, [R1+0x9bc8] ;  /* 0x009bc80001167983 */ /* 0x000ea40000300a00 */
[----:B------:R-:W2:Y:S11]  /*96350*/  LDL.LU.64 R20, [R1+0x9bc0] ;  /* 0x009bc00001147983 */ /* 0x000eb60000300a00 */
[----:B------:R-:W-:Y:S05]  /*96360*/  @!UPT UIADD3 URZ, URZ, URZ, URZ ;  /* 0x0000003f3f3ff290 */ /* 0x000fea000fffe03f */
        /* <DEDUP_REMOVED lines=39> */
[----:B------:R0:W-:Y:S02]  /*965e0*/  STL.64 [R1+0x9a48], R26 ;  /* 0x009a481a01007387 */ /* 0x0001e40000100a00 */
[----:B---3--:R-:W-:Y:S01]  /*965f0*/  STL.64 [R1+0x9a40], R24 ;  /* 0x009a401801007387 */ /* 0x008fe20000100a00 */
[----:B0-----:R-:W2:Y:S01]  /*96600*/  LDL.64 R26, [R1+0x38] ;  /* 0x00003800011a7983 */ /* 0x001ea20000100a00 */
[C---:B----4-:R-:W-:Y:S11]  /*96610*/  HMMA.16816.F32 R8, R20.reuse, R14, R8 ;  /* 0x0000000e1408723c */ /* 0x050ff60000001808 */
[----:B------:R-:W-:Y:S11]  /*96620*/  @!UPT UIADD3 URZ, URZ, URZ, URZ ;  /* 0x0000003f3f3ff290 */ /* 0x000ff6000fffe03f */
[----:B------:R-:W-:Y:S01]  /*96630*/  @!UPT UIADD3 URZ, URZ, URZ, URZ ;  /* 0x0000003f3f3ff290 */ /* 0x000fe2000fffe03f */
[----:B------:R-:W-:Y:S01]  /*96640*/  STL.64 [R1+0x7c0], R8 ;  /* 0x0007c00801007387 */ /* 0x000fe20000100a00 */
[----:B------:R0:W-:Y:S03]  /*96650*/  STL.64 [R1+0x7c8], R10 ;  /* 0x0007c80a01007387 */ /* 0x0001e60000100a00 */
[----:B0-----:R-:W3:Y:S01]  /*96660*/  LDL.LU.64 R10, [R1+0x9b70] ;  /* 0x009b7000010a7983 */ /* 0x001ee20000300a00 */
[----:B------:R-:W4:Y:S01]  /*96670*/  LDL.LU R8, [R1+0x9b68] ;  /* 0x009b680001087983 */ /* 0x000f220000300800 */
[C---:B---3--:R-:W-:Y:S02]  /*96680*/  HMMA.16816.F32 R16, R20.reuse, R10, R16 ;  /* 0x0000000a1410723c */ /* 0x048fe40000001810 */
[----:B------:R-:W-:Y:S01]  /*96690*/  STL.64 [R1+0x9a38], R10 ;  /* 0x009a380a01007387 */ /* 0x000fe20000100a00 */
[----:B----4-:R0:W-:Y:S11]  /*966a0*/  STL [R1+0x9a34], R8 ;  /* 0x009a340801007387 */ /* 0x0101f60000100800 */
[----:B------:R-:W-:Y:S09]  /*966b0*/  @!UPT UIADD3 URZ, URZ, URZ, URZ ;  /* 0x0000003f3f3ff290 */ /* 0x000ff2000fffe03f */
[----:B------:R-:W-:Y:S01]  /*966c0*/  STL.64 [R1+0x7b0], R16 ;  /* 0x0007b01001007387 */ /* 0x000fe20000100a00 */
[----:B------:R-:W-:Y:S02]  /*966d0*/  STL.64 [R1+0x7b8], R18 ;  /* 0x0007b81201007387 */ /* 0x000fe40000100a00 */
[----:B------:R-:W1:Y:S04]  /*966e0*/  LDSM.16.MT88.4 R16, [R0+0xc100] ;  /* 0x00c100000010783b */ /* 0x000e680000004200 */
[----:B0-----:R-:W2:Y:S01]  /*966f0*/  LDL.LU R8, [R1+0xfa0] ;  /* 0x000fa00001087983 */ /* 0x001ea20000300800 */
[----:B------:R-:W2:Y:S01]  /*96700*/  LDL.LU R9, [R1+0xfa4] ;  /* 0x000fa40001097983 */ /* 0x000ea20000300800 */
[----:B------:R-:W2:Y:S02]  /*96710*/  LDL.LU R10, [R1+0xfa8] ;  /* 0x000fa800010a7983 */ /* 0x000ea40000300800 */
[----:B------:R-:W2:Y:S02]  /*96720*/  LDL.LU R11, [R1+0xfac] ;  /* 0x000fac00010b7983 */ /* 0x000ea40000300800 */
[----:B------:R-:W-:Y:S01]  /*96730*/  STL [R1+0x9a20], R0 ;  /* 0x009a200001007387 */ /* 0x000fe20000100800 */
[----:B-1----:R0:W-:Y:S01]  /*96740*/  STL.64 [R1+0x9958], R18 ;  /* 0x0099581201007387 */ /* 0x0021e20000100a00 */
[----:B------:R-:W-:Y:S03]  /*96750*/  STL.64 [R1+0x9950], R16 ;  /* 0x0099501001007387 */ /* 0x000fe60000100a00 */
[----:B0-----:R-:W3:Y:S01]  /*96760*/  LDL.64 R18, [R1+0xd8] ;  /* 0x0000d80001127983 */ /* 0x001ee20000100a00 */
[----:B--2---:R-:W-:Y:S03]  /*96770*/  HMMA.16816.F32 R8, R20, R26, R8 ;  /* 0x0000001a1408723c */ /* 0x004fe60000001808 */
[----:B---3--:R-:W-:Y:S11]  /*96780*/  STL.64 [R1+0x9aa8], R18 ;  /* 0x009aa81201007387 */ /* 0x008ff60000100a00 */
[----:B------:R-:W-:Y:S09]  /*96790*/  @!UPT UIADD3 URZ, URZ, URZ, URZ ;  /* 0x0000003f3f3ff290 */ /* 0x000ff2000fffe03f */
[----:B------:R0:W-:Y:S02]  /*967a0*/  STL.64 [R1+0xfa0], R8 ;  /* 0x000fa00801007387 */ /* 0x0001e40000100a00 */
[----:B------:R1:W-:Y:S01]  /*967b0*/  STL.64 [R1+0xfa8], R10 ;  /* 0x000fa80a01007387 */ /* 0x0003e20000100a00 */
[----:B0-----:R-:W2:Y:S01]  /*967c0*/  LDL.LU R8, [R1+0x6f0] ;  /* 0x0006f00001087983 */ /* 0x001ea20000300800 */
[----:B------:R-:W2:Y:S02]  /*967d0*/  LDL.LU R9, [R1+0x6f4] ;  /* 0x0006f40001097983 */ /* 0x000ea40000300800 */
[----:B-1----:R-:W3:Y:S02]  /*967e0*/  LDL.LU R10, [R1+0x6f8] ;  /* 0x0006f800010a7983 */ /* 0x002ee40000300800 */
[----:B------:R-:W3:Y:S02]  /*967f0*/  LDL.LU R11, [R1+0x6fc] ;  /* 0x0006fc00010b7983 */ /* 0x000ee40000300800 */
[----:B------:R-:W-:-:S02]  /*96800*/  IMAD.MOV.U32 R13, RZ, RZ, R26 ;  /* 0x000000ffff0d7224 */ /* 0x000fc400078e001a */
[----:B------:R-:W-:Y:S02]  /*96810*/  IMAD.MOV.U32 R12, RZ, RZ, R27 ;  /* 0x000000ffff0c7224 */ /* 0x000fe400078e001b */
[----:B------:R-:W-:Y:S02]  /*96820*/  IMAD.MOV.U32 R26, RZ, RZ, R2 ;  /* 0x000000ffff1a7224 */ /* 0x000fe400078e0002 */
        /* <DEDUP_REMOVED lines=14> */
[----:B------:R0:W-:Y:S02]  /*96910*/  STL.64 [R1+0x9a78], R26 ;  /* 0x009a781a01007387 */ /* 0x0001e40000100a00 */
[----:B0-----:R-:W-:Y:S02]  /*96920*/  IMAD.MOV.U32 R26, RZ, RZ, R5 ;  /* 0x000000ffff1a7224 */ /* 0x001fe400078e0005 */
[----:B------:R-:W-:-:S05]  /*96930*/  IMAD.MOV.U32 R27, RZ, RZ, R4 ;  /* 0x000000ffff1b7224 */ /* 0x000fca00078e0004 */
[----:B------:R-:W-:Y:S01]  /*96940*/  STL.64 [R1+0x9aa0], R26 ;  /* 0x009aa01a01007387 */ /* 0x000fe20000100a00 */
[----:B------:R-:W2:Y:S02]  /*96950*/  LDL.LU R4, [R1+0x7a0] ;  /* 0x0007a00001047983 */ /* 0x000ea40000300800 */
[----:B------:R-:W2:Y:S02]  /*96960*/  LDL.LU R5, [R1+0x7a4] ;  /* 0x0007a40001057983 */ /* 0x000ea40000300800 */
[----:B------:R-:W4:Y:S01]  /*96970*/  LDL.LU R6, [R1+0x7a8] ;  /* 0x0007a80001067983 */ /* 0x000f220000300800 */
[----:B------:R-:W4:Y:S04]  /*96980*/  LDL.LU R7, [R1+0x7ac] ;  /* 0x0007ac0001077983 */ /* 0x000f280000300800 */
[----:B----4-:R0:W-:Y:S01]  /*96990*/  STL.64 [R1+0x9ab8], R6 ;  /* 0x009ab80601007387 */ /* 0x0101e20000100a00 */
[----:B--2---:R-:W-:Y:S02]  /*969a0*/  STL.64 [R1+0x9ab0], R4 ;  /* 0x009ab00401007387 */ /* 0x004fe40000100a00 */
[----:B------:R-:W2:Y:S02]  /*969b0*/  LDL.LU R16, [R1+0xf20] ;  /* 0x000f200001107983 */ /* 0x000ea40000300800 */
[----:B------:R-:W2:Y:S01]  /*969c0*/  LDL.LU R17, [R1+0xf24] ;  /* 0x000f240001117983 */ /* 0x000ea20000300800 */
[----:B------:R-:W4:Y:S01]  /*969d0*/  LDL.LU R18, [R1+0xf28] ;  /* 0x000f280001127983 */ /* 0x000f220000300800 */
[----:B------:R-:W4:Y:S02]  /*969e0*/  LDL.LU R19, [R1+0xf2c] ;  /* 0x000f2c0001137983 */ /* 0x000f240000300800 */
[----:B0-----:R-:W-:-:S02]  /*969f0*/  IMAD.MOV.U32 R6, RZ, RZ, R29 ;  /* 0x000000ffff067224 */ /* 0x001fc400078e001d */
[----:B------:R-:W-:Y:S01]  /*96a00*/  IMAD.MOV.U32 R7, RZ, RZ, R28 ;  /* 0x000000ffff077224 */ /* 0x000fe200078e001c */
[----:B----4-:R-:W-:Y:S01]  /*96a10*/  STL.64 [R1+0x9ac8], R18 ;  /* 0x009ac81201007387 */ /* 0x010fe20000100a00 */
[----:B--2---:R-:W-:Y:S03]  /*96a20*/  STL.64 [R1+0x9ac0], R16 ;  /* 0x009ac01001007387 */ /* 0x004fe60000100a00 */
[----:B------:R0:W-:Y:S02]  /*96a30*/  STL.64 [R1+0x9ad0], R6 ;  /* 0x009ad00601007387 */ /* 0x0001e40000100a00 */
[----:B0-----:R-:W2:Y:S04]  /*96a40*/  LDL.64 R6, [R1+0x108] ;  /* 0x0001080001067983 */ /* 0x001ea80000100a00 */
[----:B--2---:R3:W-:Y:S01]  /*96a50*/  STL.64 [R1+0x9ae8], R6 ;  /* 0x009ae80601007387 */ /* 0x0047e20000100a00 */
[----:B------:R-:W2:Y:S02]  /*96a60*/  LDL.LU R16, [R1+0xf30] ;  /* 0x000f300001107983 */ /* 0x000ea40000300800 */
[----:B------:R-:W2:Y:S02]  /*96a70*/  LDL.LU R17, [R1+0xf34] ;  /* 0x000f340001117983 */ /* 0x000ea40000300800 */
[----:B------:R-:W4:Y:S01]  /*96a80*/  LDL.LU R18, [R1+0xf38] ;  /* 0x000f380001127983 */ /* 0x000f220000300800 */
[----:B------:R-:W4:Y:S01]  /*96a90*/  LDL.LU R19, [R1+0xf3c] ;  /* 0x000f3c0001137983 */ /* 0x000f220000300800 */
[----:B---3--:R-:W-:-:S02]  /*96aa0*/  IMAD.MOV.U32 R6, RZ, RZ, R3 ;  /* 0x000000ffff067224 */ /* 0x008fc400078e0003 */
[----:B------:R-:W-:-:S05]  /*96ab0*/  IMAD.MOV.U32 R7, RZ, RZ, R2 ;  /* 0x000000ffff077224 */ /* 0x000fca00078e0002 */
[----:B------:R0:W-:Y:S04]  /*96ac0*/  STL.64 [R1+0x9b00], R6 ;  /* 0x009b000601007387 */ /* 0x0001e80000100a00 */
[----:B0-----:R-:W3:Y:S04]  /*96ad0*/  LDL.64 R6, [R1+0x128] ;  /* 0x0001280001067983 */ /* 0x001ee80000100a00 */
[----:B---3--:R-:W-:Y:S01]  /*96ae0*/  STL.64 [R1+0x9b18], R6 ;  /* 0x009b180601007387 */ /* 0x008fe20000100a00 */
[----:B----4-:R-:W-:Y:S02]  /*96af0*/  STL.64 [R1+0x9ae0], R18 ;  /* 0x009ae01201007387 */ /* 0x010fe40000100a00 */
        /* <DEDUP_REMOVED lines=14> */
[----:B----4-:R0:W-:Y:S04]  /*96be0*/  STL.64 [R1+0x9b48], R6 ;  /* 0x009b480601007387 */ /* 0x0101e80000100a00 */
[----:B0-----:R-:W4:Y:S01]  /*96bf0*/  LDL.64 R6, [R1+0x158] ;  /* 0x0001580001067983 */ /* 0x001f220000100a00 */
[----:B---3--:R-:W-:Y:S02]  /*96c00*/  STL.64 [R1+0x9b10], R18 ;  /* 0x009b101201007387 */ /* 0x008fe40000100a00 */
[----:B--2---:R0:W-:Y:S02]  /*96c10*/  STL.64 [R1+0x9b08], R16 ;  /* 0x009b081001007387 */ /* 0x0041e40000100a00 */
        /* <DEDUP_REMOVED lines=22> */
[----:B------:R-:W3:Y:S01]  /*96d80*/  LDL.64 R26, [R1+0xe8] ;  /* 0x0000e800011a7983 */ /* 0x000ee20000100a00 */
[----:B------:R-:W3:Y:S02]  /*96d90*/  LDL.LU R8, [R1+0x710] ;  /* 0x0007100001087983 */ /* 0x000ee40000300800 */
[----:B------:R-:W3:Y:S02]  /*96da0*/  LDL.LU R9, [R1+0x714] ;  /* 0x0007140001097983 */ /* 0x000ee40000300800 */
[----:B------:R-:W3:Y:S01]  /*96db0*/  LDL.LU R10, [R1+0x718] ;  /* 0x00071800010a7983 */ /* 0x000ee20000300800 */
[----:B------:R-:W3:Y:S01]  /*96dc0*/  LDL.LU R11, [R1+0x71c] ;  /* 0x00071c00010b7983 */ /* 0x000ee20000300800 */
        /* <DEDUP_REMOVED lines=16> */
[----:B------:R-:W-:Y:S01]  /*96ed0*/  STL [R1+0x9a30], R28 ;  /* 0x009a301c01007387 */ /* 0x000fe20000100800 */
[----:B------:R-:W-:Y:S01]  /*96ee0*/  STL [R1+0x9a2c], R29 ;  /* 0x009a2c1d01007387 */ /* 0x000fe20000100800 */
        /* <DEDUP_REMOVED lines=49> */
[----:B------:R-:W4:Y:S01]  /*97200*/  LDL.LU.64 R4, [R1+0x9ab0] ;  /* 0x009ab00001047983 */ /* 0x000f220000300a00 */
        /* <DEDUP_REMOVED lines=8> */
[----:B------:R-:W2:Y:S01]  /*97290*/  LDL.LU.64 R26, [R1+0x9aa0] ;  /* 0x009aa000011a7983 */ /* 0x000ea20000300a00 */
[----:B----4-:R-:W-:Y:S03]  /*972a0*/  HMMA.16816.F32 R20, R20, R18, R4 ;  /* 0x000000121414723c */ /* 0x010fe60000001804 */
        /* <DEDUP_REMOVED lines=31> */
[----:B------:R-:W4:Y:S01]  /*974a0*/  LDL.LU.64 R24, [R1+0x9a40] ;  /* 0x009a400001187983 */ /* 0x000f220000300a00 */
        /* <DEDUP_REMOVED lines=8> */
[----:B----4-:R0:W-:Y:S02]  /*97530*/  STL.64 [R1+0x9910], R24 ;  /* 0x0099101801007387 */ /* 0x0101e40000100a00 */
[----:B0-----:R-:W4:Y:S01]  /*97540*/  LDL.LU R24, [R1+0x6e0] ;  /* 0x0006e00001187983 */ /* 0x001f220000300800 */
[----:B------:R-:W4:Y:S02]  /*97550*/  LDL.LU R25, [R1+0x6e4] ;  /* 0x0006e40001197983 */ /* 0x000f240000300800 */
[----:B------:R-:W4:Y:S02]  /*97560*/  LDL.LU R26, [R1+0x6e8] ;  /* 0x0006e800011a7983 */ /* 0x000f240000300800 */
[----:B------:R-:W4:Y:S01]  /*97570*/  LDL.LU R27, [R1+0x6ec] ;  /* 0x0006ec00011b7983 */ /* 0x000f220000300800 */
[----:B------:R-:W-:Y:S01]  /*97580*/  STL.64 [R1+0x9988], R14 ;  /* 0x0099880e01007387 */ /* 0x000fe20000100a00 */
[C---:B---3--:R-:W-:Y:S08]  /*97590*/  HMMA.16816.F32 R20, R4.reuse, R10, R20 ;  /* 0x0000000a0414723c */ /* 0x048ff00000001814 */
[----:B----4-:R-:W-:Y:S11]  /*975a0*/  HMMA.16816.F32 R24, R4, R14, R24 ;  /* 0x0000000e0418723c */ /* 0x010ff60000001818 */
[----:B------:R-:W-:Y:S11]  /*975b0*/  @!UPT UIADD3 URZ, URZ, URZ, URZ ;  /* 0x0000003f3f3ff290 */ /* 0x000ff6000fffe03f */
[----:B------:R-:W-:Y:S01]  /*975c0*/  @!UPT UIADD3 URZ, URZ, URZ, URZ ;  /* 0x0000003f3f3ff290 */ /* 0x000fe2000fffe03f */
[----:B------:R-:W-:Y:S01]  /*975d0*/  STL.64 [R1+0x6e0], R24 ;  /* 0x0006e01801007387 */ /* 0x000fe20000100a00 */
[----:B------:R-:W-:Y:S02]  /*975e0*/  STL.64 [R1+0x6e8], R26 ;  /* 0x0006e81a01007387 */ /* 0x000fe40000100a00 */
[----:B------:R-:W-:Y:S02]  /*975f0*/  STL.64 [R1+0x9968], R10 ;  /* 0x0099680a01007387 */ /* 0x000fe40000100a00 */
[----:B--2---:R0:W-:Y:S01]  /*97600*/  STL [R1+0x9960], R8 ;  /* 0x0099600801007387 */ /* 0x0041e20000100800 */
[----:B------:R-:W-:Y:S01]  /*97610*/  STL.64 [R1+0x6d0], R20 ;  /* 0x0006d01401007387 */ /* 0x000fe20000100a00 */
[----:B------:R-:W-:Y:S03]  /*97620*/  STL.64 [R1+0x6d8], R22 ;  /* 0x0006d81601007387 */ /* 0x000fe60000100a00 */
        /* <DEDUP_REMOVED lines=8> */
[----:B------:R1:W-:Y:S01]  /*976b0*/  STL.64 [R1+0x9990], R18 ;  /* 0x0099901201007387 */ /* 0x0003e20000100a00 */
[----:B0-----:R-:W2:Y:S01]  /*976c0*/  LDL.LU R8, [R1+0xe00] ;  /* 0x000e000001087983 */ /* 0x001ea20000300800 */
[----:B------:R-:W2:Y:S02]  /*976d0*/  LDL.LU R9, [R1+0xe04] ;  /* 0x000e040001097983 */ /* 0x000ea40000300800 */
[----:B------:R-:W3:Y:S02]  /*976e0*/  LDL.LU R10, [R1+0xe08] ;  /* 0x000e0800010a7983 */ /* 0x000ee40000300800 */
[----:B------:R-:W3:Y:S02]  /*976f0*/  LDL.LU R11, [R1+0xe0c] ;  /* 0x000e0c00010b7983 */ /* 0x000ee40000300800 */
[----:B---3--:R0:W-:Y:S01]  /*97700*/  STL.64 [R1+0x99a0], R10 ;  /* 0x0099a00a01007387 */ /* 0x0081e20000100a00 */
[----:B--2---:R-:W-:Y:S02]  /*97710*/  STL.64 [R1+0x9998], R8 ;  /* 0x0099980801007387 */ /* 0x004fe40000100a00 */
[----:B------:R-:W2:Y:S02]  /*97720*/  LDL.LU R16, [R1+0xe10] ;  /* 0x000e100001107983 */ /* 0x000ea40000300800 */
[----:B------:R-:W2:Y:S01]  /*97730*/  LDL.LU R17, [R1+0xe14] ;  /* 0x000e140001117983 */ /* 0x000ea20000300800 */
[----:B-1----:R-:W3:Y:S01]  /*97740*/  LDL.LU R18, [R1+0xe18] ;  /* 0x000e180001127983 */ /* 0x002ee20000300800 */
[----:B------:R-:W3:Y:S02]  /*97750*/  LDL.LU R19, [R1+0xe1c] ;  /* 0x000e1c0001137983 */ /* 0x000ee40000300800 */
[----:B0-----:R-:W-:-:S02]  /*97760*/  IMAD.MOV.U32 R10, RZ, RZ, R28 ;  /* 0x000000ffff0a7224 */ /* 0x001fc400078e001c */
[----:B------:R-:W-:Y:S01]  /*97770*/  IMAD.MOV.U32 R11, RZ, RZ, R29 ;  /* 0x000000ffff0b7224 */ /* 0x000fe200078e001d */
[----:B---3--:R-:W-:Y:S01]  /*97780*/  STL.64 [R1+0x99b0], R18 ;  /* 0x0099b01201007387 */ /* 0x008fe20000100a00 */
[----:B--2---:R-:W-:Y:S02]  /*97790*/  STL.64 [R1+0x99a8], R16 ;  /* 0x0099a81001007387 */ /* 0x004fe40000100a00 */
[----:B------:R-:W2:Y:S02]  /*977a0*/  LDL.LU R28, [R1+0x9a30] ;  /* 0x009a3000011c7983 */ /* 0x000ea40000300800 */
[----:B------:R-:W3:Y:S01]  /*977b0*/  LDL.LU R29, [R1+0x9a2c] ;  /* 0x009a2c00011d7983 */ /* 0x000ee20000300800 */
[----:B------:R-:W4:Y:S01]  /*977c0*/  LDL R26, [R1+0x148] ;  /* 0x00014800011a7983 */ /* 0x000f220000100800 */
[----:B------:R-:W-:Y:S02]  /*977d0*/  IMAD.MOV.U32 R27, RZ, RZ, R12 ;  /* 0x000000ffff1b7224 */ /* 0x000fe400078e000c */
[----:B------:R-:W2:Y:S03]  /*977e0*/  LDL.LU R12, [R1+0x9a28] ;  /* 0x009a2800010c7983 */ /* 0x000ea60000300800 */
[----:B----4-:R-:W-:Y:S01]  /*977f0*/  STL.64 [R1+0x99f0], R26 ;  /* 0x0099f01a01007387 */ /* 0x010fe20000100a00 */
[----:B------:R0:W-:Y:S03]  /*97800*/  STL.64 [R1+0x99b8], R10 ;  /* 0x0099b80a01007387 */ /* 0x0001e60000100a00 */
[----:B0-----:R-:W4:Y:S01]  /*97810*/  LDL.64 R10, [R1+0x118] ;  /* 0x00011800010a7983 */ /* 0x001f220000100a00 */
[----:B---3--:R-:W-:-:S02]  /*97820*/  IMAD.MOV.U32 R26, RZ, RZ, R29 ;  /* 0x000000ffff1a7224 */ /* 0x008fc400078e001d */
[----:B--2---:R-:W-:Y:S01]  /*97830*/  IMAD.MOV.U32 R27, RZ, RZ, R28 ;  /* 0x000000ffff1b7224 */ /* 0x004fe200078e001c */
[----:B----4-:R0:W-:Y:S02]  /*97840*/  STL.64 [R1+0x99d0], R10 ;  /* 0x0099d00a01007387 */ /* 0x0101e40000100a00 */
[----:B0-----:R-:W-:Y:S02]  /*97850*/  IMAD.MOV.U32 R10, RZ, RZ, R13 ;  /* 0x000000ffff0a7224 */ /* 0x001fe400078e000d */
[----:B------:R-:W-:Y:S01]  /*97860*/  IMAD.MOV.U32 R11, RZ, RZ, R0 ;  /* 0x000000ffff0b7224 */ /* 0x000fe200078e0000 */
[----:B------:R-:W2:Y:S01]  /*97870*/  LDL.LU R13, [R1+0x9a24] ;  /* 0x009a2400010d7983 */ /* 0x000ea20000300800 */
[----:B------:R-:W3:Y:S02]  /*97880*/  LDL.LU R0, [R1+0x9a20] ;  /* 0x009a200001007983 */ /* 0x000ee40000300800 */
[----:B------:R-:W-:Y:S01]  /*97890*/  STL.64 [R1+0x9a08], R26 ;  /* 0x009a081a01007387 */ /* 0x000fe20000100a00 */
[----:B------:R0:W-:Y:S01]  /*978a0*/  STL.64 [R1+0x99e8], R10 ;  /* 0x0099e80a01007387 */ /* 0x0001e20000100a00 */
[----:B------:R-:W4:Y:S02]  /*978b0*/  LDL.LU R8, [R1+0xe60] ;  /* 0x000e600001087983 */ /* 0x000f240000300800 */
[----:B------:R-:W4:Y:S01]  /*978c0*/  LDL.LU R9, [R1+0xe64] ;  /* 0x000e640001097983 */ /* 0x000f220000300800 */
[----:B0-----:R-:W2:Y:S01]  /*978d0*/  LDL.LU R10, [R1+0xe68] ;  /* 0x000e6800010a7983 */ /* 0x001ea20000300800 */
[----:B------:R-:W2:Y:S03]  /*978e0*/  LDL.LU R11, [R1+0xe6c] ;  /* 0x000e6c00010b7983 */ /* 0x000ea60000300800 */
[----:B---3--:R-:W0:Y:S04]  /*978f0*/  LDSM.16.MT88.4 R20, [R0+0xc180] ;  /* 0x00c180000014783b */ /* 0x008e280000004200 */
[----:B--2---:R-:W-:Y:S01]  /*97900*/  STL.64 [R1+0x9a00], R10 ;  /* 0x009a000a01007387 */ /* 0x004fe20000100a00 */
        /* <DEDUP_REMOVED lines=21> */
[----:B------:R-:W4:Y:S02]  /*97a60*/  LDL.LU R18, [R1+0xe38] ;  /* 0x000e380001127983 */ /* 0x000f240000300800 */
[----:B------:R-:W4:Y:S01]  /*97a70*/  LDL.LU R19, [R1+0xe3c] ;  /* 0x000e3c0001137983 */ /* 0x000f220000300800 */
[C---:B--2---:R-:W-:Y:S01]  /*97a80*/  HMMA.16816.F32 R24, R4.reuse, R26, R8 ;  /* 0x0000001a0418723c */ /* 0x044fe20000001808 */
[----:B----4-:R-:W-:Y:S01]  /*97a90*/  STL.64 [R1+0x99e0], R18 ;  /* 0x0099e01201007387 */ /* 0x010fe20000100a00 */
[----:B---3--:R1:W-:Y:S03]  /*97aa0*/  STL.64 [R1+0x99d8], R16 ;  /* 0x0099d81001007387 */ /* 0x0083e60000100a00 */
[----:B-1----:R-:W2:Y:S01]  /*97ab0*/  LDL.LU R16, [R1+0xe50] ;  /* 0x000e500001107983 */ /* 0x002ea20000300800 */
[----:B------:R-:W2:Y:S02]  /*97ac0*/  LDL.LU R17, [R1+0xe54] ;  /* 0x000e540001117983 */ /* 0x000ea40000300800 */
[----:B------:R-:W2:Y:S02]  /*97ad0*/  LDL.LU R18, [R1+0xe58] ;  /* 0x000e580001127983 */ /* 0x000ea40000300800 */
[----:B------:R-:W2:Y:S01]  /*97ae0*/  LDL.LU R19, [R1+0xe5c] ;  /* 0x000e5c0001137983 */ /* 0x000ea20000300800 */
[----:B------:R-:W3:Y:S01]  /*97af0*/  LDL.64 R14, [R1+0xf8] ;  /* 0x0000f800010e7983 */ /* 0x000ee20000100a00 */
[----:B0-----:R-:W-:Y:S02]  /*97b00*/  STL [R1+0x9844], R20 ;  /* 0x0098441401007387 */ /* 0x001fe40000100800 */
[----:B------:R-:W-:Y:S02]  /*97b10*/  STL [R1+0x9840], R21 ;  /* 0x0098401501007387 */ /* 0x000fe40000100800 */
[----:B------:R-:W-:Y:S01]  /*97b20*/  STL [R1+0x983c], R22 ;  /* 0x00983c1601007387 */ /* 0x000fe20000100800 */
[----:B------:R-:W-:Y:S01]  /*97b30*/  STL [R1+0x9838], R23 ;  /* 0x0098381701007387 */ /* 0x000fe20000100800 */
[----:B------:R-:W4:Y:S02]  /*97b40*/  LDL.LU.64 R10, [R1+0x9a18] ;  /* 0x009a1800010a7983 */ /* 0x000f240000300a00 */
[----:B------:R-:W4:Y:S03]  /*97b50*/  LDL.LU.64 R8, [R1+0x9a10] ;  /* 0x009a100001087983 */ /* 0x000f260000300a00 */
        /* <DEDUP_REMOVED lines=11> */
[----:B------:R-:W2:Y:S11]  /*97c10*/  LDL.LU.64 R10, [R1+0x99e8] ;  /* 0x0099e800010a7983 */ /* 0x000eb60000300a00 */
[----:B------:R-:W-:Y:S10]  /*97c20*/  @!UPT UIADD3 URZ, URZ, URZ, URZ ;  /* 0x0000003f3f3ff290 */ /* 0x000ff4000fffe03f */
[----:B------:R-:W-:Y:S01]  /*97c30*/  STL.64 [R1+0xe60], R24 ;  /* 0x000e601801007387 */ /* 0x000fe20000100a00 */
[----:B------:R0:W-:Y:S03]  /*97c40*/  STL.64 [R1+0xe68], R26 ;  /* 0x000e681a01007387 */ /* 0x0001e60000100a00 */
[----:B0-----:R-:W4:Y:S01]  /*97c50*/  LDL.64 R26, [R1+0x8] ;  /* 0x00000800011a7983 */ /* 0x001f220000100a00 */
[----:B------:R-:W-:Y:S02]  /*97c60*/  IMAD.MOV.U32 R22, RZ, RZ, R3 ;  /* 0x000000ffff167224 */ /* 0x000fe400078e0003 */
[----:B------:R-:W-:Y:S01]  /*97c70*/  IMAD.MOV.U32 R23, RZ, RZ, R2 ;  /* 0x000000ffff177224 */ /* 0x000fe200078e0002 */
[----:B----4-:R0:W-:Y:S01]  /*97c80*/  STL.64 [R1+0x9930], R26 ;  /* 0x0099301a01007387 */ /* 0x0101e20000100a00 */
[----:B------:R-:W4:Y:S02]  /*97c90*/  LDL.LU R24, [R1+0xe40] ;  /* 0x000e400001187983 */ /* 0x000f240000300800 */
[----:B------:R-:W4:Y:S01]  /*97ca0*/  LDL.LU R25, [R1+0xe44] ;  /* 0x000e440001197983 */ /* 0x000f220000300800 */
[----:B0-----:R-:W4:Y:S01]  /*97cb0*/  LDL.LU R26, [R1+0xe48] ;  /* 0x000e4800011a7983 */ /* 0x001f220000300800 */
[----:B------:R-:W4:Y:S01]  /*97cc0*/  LDL.LU R27, [R1+0xe4c] ;  /* 0x000e4c00011b7983 */ /* 0x000f220000300800 */
[C---:B--2---:R-:W-:Y:S01]  /*97cd0*/  HMMA.16816.F32 R8, R4.reuse, R10, R16 ;  /* 0x0000000a0408723c */ /* 0x044fe20000001810 */
[----:B------:R-:W2:Y:S01]  /*97ce0*/  LDL.LU.64 R18, [R1+0x99e0] ;  /* 0x0099e00001127983 */ /* 0x000ea20000300a00 */
[----:B------:R-:W2:Y:S11]  /*97cf0*/  LDL.LU.64 R16, [R1+0x99d8] ;  /* 0x0099d80001107983 */ /* 0x000eb60000300a00 */
[----:B------:R-:W-:Y:S10]  /*97d00*/  @!UPT UIADD3 URZ, URZ, URZ, URZ ;  /* 0x0000003f3f3ff290 */ /* 0x000ff4000fffe03f */
[----:B------:R-:W-:Y:S01]  /*97d10*/  STL.64 [R1+0xe50], R8 ;  /* 0x000e500801007387 */ /* 0x000fe20000100a00 */
[----:B------:R0:W-:Y:S03]  /*97d20*/  STL.64 [R1+0xe58], R10 ;  /* 0x000e580a01007387 */ /* 0x0001e60000100a00 */
[----:B0-----:R-:W2:Y:S01]  /*97d30*/  LDL.LU.64 R10, [R1+0x99d0] ;  /* 0x0099d000010a7983 */ /* 0x001ea20000300a00 */
[----:B------:R-:W3:Y:S01]  /*97d40*/  LDL.LU R20, [R1+0x630] ;  /* 0x0006300001147983 */ /* 0x000ee20000300800 */
[C---:B----4-:R-:W-:Y:S11]  /*97d50*/  HMMA.16816.F32 R24, R4.reuse, R22, R24 ;  /* 0x000000160418723c */ /* 0x050ff60000001818 */
[----:B------:R-:W-:Y:S11]  /*97d60*/  @!UPT UIADD3 URZ, URZ, URZ, URZ ;  /* 0x0000003f3f3ff290 */ /* 0x000ff6000fffe03f */
[----:B------:R-:W-:Y:S01]  /*97d70*/  @!UPT UIADD3 URZ, URZ, URZ, URZ ;  /* 0x0000003f3f3ff290 */ /* 0x000fe2000fffe03f */
[----:B------:R-:W-:Y:S01]  /*97d80*/  STL.64 [R1+0xe40], R24 ;  /* 0x000e401801007387 */ /* 0x000fe20000100a00 */
[----:B------:R0:W-:Y:S02]  /*97d90*/  STL.64 [R1+0xe48], R26 ;  /* 0x000e481a01007387 */ /* 0x0001e40000100a00 */
[----:B------:R-:W3:Y:S02]  /*97da0*/  LDL.LU R21, [R1+0x634] ;  /* 0x0006340001157983 */ /* 0x000ee40000300800 */
[----:B------:R-:W4:Y:S01]  /*97db0*/  LDL.LU R22, [R1+0x638] ;  /* 0x0006380001167983 */ /* 0x000f220000300800 */
[----:B------:R-:W4:Y:S01]  /*97dc0*/  LDL.LU R23, [R1+0x63c] ;  /* 0x00063c0001177983 */ /* 0x000f220000300800 */
[----:B--2---:R-:W-:Y:S03]  /*97dd0*/  HMMA.16816.F32 R16, R4, R10, R16 ;  /* 0x0000000a0410723c */ /* 0x004fe60000001810 */
[----:B----4-:R1:W-:Y:S01]  /*97de0*/  STL.64 [R1+0x9940], R22 ;  /* 0x0099401601007387 */ /* 0x0103e20000100a00 */
[----:B---3--:R-:W-:Y:S02]  /*97df0*/  STL.64 [R1+0x9938], R20 ;  /* 0x0099381401007387 */ /* 0x008fe40000100a00 */
[----:B0-----:R-:W2:Y:S02]  /*97e00*/  LDL.64 R26, [R1+0x18] ;  /* 0x00001800011a7983 */ /* 0x001ea40000100a00 */
[----:B------:R-:W-:Y:S01]  /*97e10*/  IMAD.MOV.U32 R3, RZ, RZ, R10 ;  /* 0x000000ffff037224 */ /* 0x000fe200078e000a */
[----:B-1----:R-:W3:Y:S01]  /*97e20*/  LDL.64 R22, [R1+0x28] ;  /* 0x0000280001167983 */ /* 0x002ee20000100a00 */
[----:B------:R-:W-:-:S03]  /*97e30*/  IMAD.MOV.U32 R2, RZ, RZ, R11 ;  /* 0x000000ffff027224 */ /* 0x000fc600078e000b */
[----:B--2---:R0:W-:Y:S01]  /*97e40*/  STL.64 [R1+0x9948], R26 ;  /* 0x0099481a01007387 */ /* 0x0041e20000100a00 */
[----:B------:R-:W2:Y:S02]  /*97e50*/  LDL.LU R24, [R1+0x640] ;  /* 0x0006400001187983 */ /* 0x000ea40000300800 */
[----:B------:R-:W2:Y:S01]  /*97e60*/  LDL.LU R25, [R1+0x644] ;  /* 0x0006440001197983 */ /* 0x000ea20000300800 */
[----:B0-----:R-:W2:Y:S01]  /*97e70*/  LDL.LU R26, [R1+0x648] ;  /* 0x00064800011a7983 */ /* 0x001ea20000300800 */
[----:B------:R-:W2:Y:S05]  /*97e80*/  LDL.LU R27, [R1+0x64c] ;  /* 0x00064c00011b7983 */ /* 0x000eaa0000300800 */
[----:B------:R-:W-:Y:S02]  /*97e90*/  STL.64 [R1+0xe30], R16 ;  /* 0x000e301001007387 */ /* 0x000fe40000100a00 */
[----:B------:R0:W-:Y:S02]  /*97ea0*/  STL.64 [R1+0xe38], R18 ;  /* 0x000e381201007387 */ /* 0x0001e40000100a00 */
[----:B0-----:R-:W4:Y:S01]  /*97eb0*/  LDL.LU.64 R18, [R1+0x99c8] ;  /* 0x0099c80001127983 */ /* 0x001f220000300a00 */
[----:B------:R-:W4:Y:S02]  /*97ec0*/  LDL.LU.64 R16, [R1+0x99c0] ;  /* 0x0099c00001107983 */ /* 0x000f240000300a00 */
[----:B------:R-:W4:Y:S02]  /*97ed0*/  LDL.LU.64 R10, [R1+0x99b8] ;  /* 0x0099b800010a7983 */ /* 0x000f240000300a00 */
[----:B------:R-:W-:Y:S01]  /*97ee0*/  STL [R1+0x98f8], R3 ;  /* 0x0098f80301007387 */ /* 0x000fe20000100800 */
[C---:B----4-:R-:W-:Y:S01]  /*97ef0*/  HMMA.16816.F32 R8, R4.reuse, R10, R16 ;  /* 0x0000000a0408723c */ /* 0x050fe20000001810 */
[----:B------:R-:W4:Y:S01]  /*97f00*/  LDL.LU.64 R18, [R1+0x99b0] ;  /* 0x0099b00001127983 */ /* 0x000f220000300a00 */
[----:B------:R-:W4:Y:S11]  /*97f10*/  LDL.LU.64 R16, [R1+0x99a8] ;  /* 0x0099a80001107983 */ /* 0x000f360000300a00 */
[----:B------:R-:W-:Y:S10]  /*97f20*/  @!UPT UIADD3 URZ, URZ, URZ, URZ ;  /* 0x0000003f3f3ff290 */ /* 0x000ff4000fffe03f */
[----:B------:R-:W-:Y:S01]  /*97f30*/  STL.64 [R1+0xe20], R8 ;  /* 0x000e200801007387 */ /* 0x000fe20000100a00 */
[----:B------:R0:W-:Y:S03]  /*97f40*/  STL.64 [R1+0xe28], R10 ;  /* 0x000e280a01007387 */ /* 0x0001e60000100a00 */
[----:B0-----:R-:W2:Y:S01]  /*97f50*/  LDL.LU.64 R10, [R1+0x99a0] ;  /* 0x0099a000010a7983 */ /* 0x001ea20000300a00 */
[----:B------:R-:W2:Y:S01]  /*97f60*/  LDL.LU.64 R8, [R1+0x9998] ;  /* 0x0099980001087983 */ /* 0x000ea20000300a00 */
[C---:B----4-:R-:W-:Y:S11]  /*97f70*/  HMMA.16816.F32 R16, R4.reuse, R14, R16 ;  /* 0x0000000e0410723c */ /* 0x050ff60000001810 */
[----:B------:R-:W-:Y:S11]  /*97f80*/  @!UPT UIADD3 URZ, URZ, URZ, URZ ;  /* 0x0000003f3f3ff290 */ /* 0x000ff6000fffe03f */
[----:B------:R-:W-:Y:S01]  /*97f90*/  @!UPT UIADD3 URZ, URZ, URZ, URZ ;  /* 0x0000003f3f3ff290 */ /* 0x000fe2000fffe03f */
[----:B------:R-:W-:Y:S01]  /*97fa0*/  STL.64 [R1+0xe10], R16 ;  /* 0x000e101001007387 */ /* 0x000fe20000100a00 */
[----:B------:R0:W-:Y:S03]  /*97fb0*/  STL.64 [R1+0xe18], R18 ;  /* 0x000e181201007387 */ /* 0x0001e60000100a00 */
[----:B0-----:R-:W2:Y:S01]  /*97fc0*/  LDL.LU.64 R18, [R1+0x9990] ;  /* 0x0099900001127983 */ /* 0x001ea20000300a00 */
[----:B------:R-:W-:Y:S02]  /*97fd0*/  IMAD.MOV.U32 R3, RZ, RZ, R14 ;  /* 0x000000ffff037224 */ /* 0x000fe400078e000e */
[----:B------:R-:W-:Y:S02]  /*97fe0*/  IMAD.MOV.U32 R13, RZ, RZ, R15 ;  /* 0x000000ffff0d7224 */ /* 0x000fe400078e000f */
[----:B------:R-:W4:Y:S01]  /*97ff0*/  LDL.LU.64 R14, [R1+0x9988] ;  /* 0x00998800010e7983 */ /* 0x000f220000300a00 */
        /* <DEDUP_REMOVED lines=9> */
[----:B------:R-:W4:Y:S02]  /*98090*/  LDL.LU R8, [R1+0x9960] ;  /* 0x0099600001087983 */ /* 0x000f240000300800 */
[----:B------:R-:W-:-:S02]  /*980a0*/  IMAD.MOV.U32 R12, RZ, RZ, R18 ;  /* 0x000000ffff0c7224 */ /* 0x000fc400078e0012 */
[----:B------:R-:W-:Y:S11]  /*980b0*/  IMAD.MOV.U32 R9, RZ, RZ, R19 ;  /* 0x000000ffff097224 */ /* 0x000ff600078e0013 */
[----:B------:R-:W-:Y:S05]  /*980c0*/  @!UPT UIADD3 URZ, URZ, URZ, URZ ;  /* 0x0000003f3f3ff290 */ /* 0x000fea000fffe03f */
[----:B------:R-:W-:Y:S01]  /*980d0*/  STL.64 [R1+0x6c0], R4 ;  /* 0x0006c00401007387 */ /* 0x000fe20000100a00 */
[----:B------:R-:W-:Y:S02]  /*980e0*/  STL.64 [R1+0x6c8], R6 ;  /* 0x0006c80601007387 */ /* 0x000fe40000100a00 */
[----:B------:R-:W4:Y:S02]  /*980f0*/  LDL.LU.64 R18, [R1+0x9958] ;  /* 0x0099580001127983 */ /* 0x000f240000300a00 */
[----:B------:R-:W4:Y:S02]  /*98100*/  LDL.LU.64 R16, [R1+0x9950] ;  /* 0x0099500001107983 */ /* 0x000f240000300a00 */
[----:B---3--:R-:W-:Y:S02]  /*98110*/  IMAD.MOV.U32 R29, RZ, RZ, R22 ;  /* 0x000000ffff1d7224 */ /* 0x008fe400078e0016 */
[----:B------:R-:W-:Y:S01]  /*98120*/  IMAD.MOV.U32 R28, RZ, RZ, R23 ;  /* 0x000000ffff1c7224 */ /* 0x000fe200078e0017 */
[----:B--2---:R-:W-:Y:S01]  /*98130*/  STL.64 [R1+0x9928], R10 ;  /* 0x0099280a01007387 */ /* 0x004fe20000100a00 */
[----:B----4-:R0:W-:Y:S03]  /*98140*/  STL.64 [R1+0x9920], R8 ;  /* 0x0099200801007387 */ /* 0x0101e60000100a00 */
[----:B0-----:R-:W2:Y:S01]  /*98150*/  LDL.LU R8, [R1+0x620] ;  /* 0x0006200001087983 */ /* 0x001ea20000300800 */
[----:B------:R-:W2:Y:S02]  /*98160*/  LDL.LU R9, [R1+0x624] ;  /* 0x0006240001097983 */ /* 0x000ea40000300800 */
[----:B------:R-:W2:Y:S02]  /*98170*/  LDL.LU R10, [R1+0x628] ;  /* 0x00062800010a7983 */ /* 0x000ea40000300800 */
[----:B------:R-:W2:Y:S01]  /*98180*/  LDL.LU R11, [R1+0x62c] ;  /* 0x00062c00010b7983 */ /* 0x000ea20000300800 */
[C---:B------:R-:W-:Y:S01]  /*98190*/  HMMA.16816.F32 R24, R16.reuse, R22, R24 ;  /* 0x000000161018723c */ /* 0x040fe20000001818 */
[----:B------:R-:W-:Y:S01]  /*981a0*/  STL.64 [R1+0x9908], R14 ;  /* 0x0099080e01007387 */ /* 0x000fe20000100a00 */
[----:B------:R0:W-:Y:S03]  /*981b0*/  STL.64 [R1+0x9900], R12 ;  /* 0x0099000c01007387 */ /* 0x0001e60000100a00 */
[----:B0-----:R-:W3:Y:S01]  /*981c0*/  LDL.LU R12, [R1+0x610] ;  /* 0x00061000010c7983 */ /* 0x001ee20000300800 */
[----:B------:R-:W3:Y:S02]  /*981d0*/  LDL.LU R13, [R1+0x614] ;  /* 0x00061400010d7983 */ /* 0x000ee40000300800 */
[----:B------:R-:W3:Y:S02]  /*981e0*/  LDL.LU R14, [R1+0x618] ;  /* 0x00061800010e7983 */ /* 0x000ee40000300800 */
[----:B------:R-:W3:Y:S01]  /*981f0*/  LDL.LU R15, [R1+0x61c] ;  /* 0x00061c00010f7983 */ /* 0x000ee20000300800 */
[----:B------:R-:W4:Y:S01]  /*98200*/  LDL.LU R4, [R1+0x5f0] ;  /* 0x0005f00001047983 */ /* 0x000f220000300800 */
[----:B------:R-:W4:Y:S02]  /*98210*/  LDL.LU R5, [R1+0x5f4] ;  /* 0x0005f40001057983 */ /* 0x000f240000300800 */
[----:B------:R-:W4:Y:S02]  /*98220*/  LDL.LU R6, [R1+0x5f8] ;  /* 0x0005f80001067983 */ /* 0x000f240000300800 */
[----:B------:R-:W4:Y:S07]  /*98230*/  LDL.LU R7, [R1+0x5fc] ;  /* 0x0005fc0001077983 */ /* 0x000f2e0000300800 */
        /* <DEDUP_REMOVED lines=9> */
[----:B------:R0:W-:Y:S02]  /*982d0*/  STL.64 [R1+0x638], R22 ;  /* 0x0006381601007387 */ /* 0x0001e40000100a00 */
[----:B0-----:R-:W-:Y:S02]  /*982e0*/  IMAD.MOV.U32 R22, RZ, RZ, R26 ;  /* 0x000000ffff167224 */ /* 0x001fe400078e001a */
        /* <DEDUP_REMOVED lines=8> */
[----:B0-----:R-:W4:Y:S01]  /*98370*/  LDL.LU.64 R10, [R1+0x9928] ;  /* 0x00992800010a7983 */ /* 0x001f220000300a00 */
[----:B------:R-:W2:Y:S02]  /*98380*/  LDL.LU.64 R8, [R1+0x9920] ;  /* 0x0099200001087983 */ /* 0x000ea40000300a00 */
[----:B------:R-:W3:Y:S02]  /*98390*/  LDL.LU.64 R26, [R1+0x9918] ;  /* 0x00991800011a7983 */ /* 0x000ee40000300a00 */
[----:B------:R-:W2:Y:S01]  /*983a0*/  LDL.LU.64 R24, [R1+0x9910] ;  /* 0x0099100001187983 */ /* 0x000ea20000300a00 */
[----:B------:R-:W-:Y:S01]  /*983b0*/  STL.64 [R1+0x9850], R22 ;  /* 0x0098501601007387 */ /* 0x000fe20000100a00 */
[----:B------:R0:W-:Y:S03]  /*983c0*/  STL.64 [R1+0x9848], R20 ;  /* 0x0098481401007387 */ /* 0x0001e60000100a00 */
        /* <DEDUP_REMOVED lines=10> */
[C---:B----4-:R-:W-:Y:S01]  /*98470*/  HMMA.16816.F32 R4, R16.reuse, R10, R4 ;  /* 0x0000000a1004723c */ /* 0x050fe20000001804 */
[----:B------:R-:W4:Y:S02]  /*98480*/  LDL.LU.64 R12, [R1+0x9900] ;  /* 0x00990000010c7983 */ /* 0x000f240000300a00 */
[----:B------:R-:W-:Y:S01]  /*98490*/  STL.64 [R1+0x97f0], R26 ;  /* 0x0097f01a01007387 */ /* 0x000fe20000100a00 */
[----:B--2---:R0:W-:Y:S04]  /*984a0*/  STL.64 [R1+0x97e8], R24 ;  /* 0x0097e81801007387 */ /* 0x0041e80000100a00 */
[----:B0-----:R-:W2:Y:S01]  /*984b0*/  LDL.LU R24, [R1+0xd60] ;  /* 0x000d600001187983 */ /* 0x001ea20000300800 */
[----:B------:R-:W2:Y:S02]  /*984c0*/  LDL.LU R25, [R1+0xd64] ;  /* 0x000d640001197983 */ /* 0x000ea40000300800 */
[----:B------:R-:W2:Y:S02]  /*984d0*/  LDL.LU R26, [R1+0xd68] ;  /* 0x000d6800011a7983 */ /* 0x000ea40000300800 */
[----:B------:R-:W2:Y:S01]  /*984e0*/  LDL.LU R27, [R1+0xd6c] ;  /* 0x000d6c00011b7983 */ /* 0x000ea20000300800 */
[----:B------:R0:W-:Y:S01]  /*984f0*/  STL.64 [R1+0x98e0], R10 ;  /* 0x0098e00a01007387 */ /* 0x0001e20000100a00 */
[----:B---3--:R-:W-:Y:S11]  /*98500*/  HMMA.16816.F32 R20, R16, R14, R20 ;  /* 0x0000000e1014723c */ /* 0x008ff60000001814 */
[----:B------:R-:W-:Y:S11]  /*98510*/  @!UPT UIADD3 URZ, URZ, URZ, URZ ;  /* 0x0000003f3f3ff290 */ /* 0x000ff6000fffe03f */
[----:B------:R-:W-:Y:S01]  /*98520*/  @!UPT UIADD3 URZ, URZ, URZ, URZ ;  /* 0x0000003f3f3ff290 */ /* 0x000fe2000fffe03f */
[----:B------:R1:W-:Y:S01]  /*98530*/  STL.64 [R1+0x600], R20 ;  /* 0x0006001401007387 */ /* 0x0003e20000100a00 */
[----:B------:R3:W-:Y:S02]  /*98540*/  STL.64 [R1+0x608], R22 ;  /* 0x0006081601007387 */ /* 0x0007e40000100a00 */
[----:B------:R-:W-:Y:S02]  /*98550*/  STL [R1+0x98d8], R8 ;  /* 0x0098d80801007387 */ /* 0x000fe40000100800 */
[----:B------:R-:W-:Y:S01]  /*98560*/  STL.64 [R1+0x5f0], R4 ;  /* 0x0005f00401007387 */ /* 0x000fe20000100a00 */
[----:B------:R-:W-:Y:S01]  /*98570*/  STL.64 [R1+0x5f8], R6 ;  /* 0x0005f80601007387 */ /* 0x000fe20000100a00 */
[----:B0-----:R-:W2:Y:S02]  /*98580*/  LDL.64 R10, [R1+0x158] ;  /* 0x00015800010a7983 */ /* 0x001ea40000100a00 */
[----:B------:R-:W0:Y:S01]  /*98590*/  LDSM.16.MT88.4 R4, [R0+0xc200] ;  /* 0x00c200000004783b */ /* 0x000e220000004200 */
[----:B-1----:R-:W2:Y:S03]  /*985a0*/  LDL.LU R20, [R1+0x5e0] ;  /* 0x0005e00001147983 */ /* 0x002ea60000300800 */
[----:B------:R-:W2:Y:S02]  /*985b0*/  LDL.LU R21, [R1+0x5e4] ;  /* 0x0005e40001157983 */ /* 0x000ea40000300800 */
[----:B---3--:R-:W3:Y:S02]  /*985c0*/  LDL.LU R22, [R1+0x5e8] ;  /* 0x0005e80001167983 */ /* 0x008ee40000300800 */
[----:B------:R-:W3:Y:S02]  /*985d0*/  LDL.LU R23, [R1+0x5ec] ;  /* 0x0005ec0001177983 */ /* 0x000ee40000300800 */
[----:B---3--:R1:W-:Y:S01]  /*985e0*/  STL.64 [R1+0x9860], R22 ;  /* 0x0098601601007387 */ /* 0x0083e20000100a00 */
[----:B--2---:R-:W-:Y:S03]  /*985f0*/  STL.64 [R1+0x9858], R20 ;  /* 0x0098581401007387 */ /* 0x004fe60000100a00 */
[----:B-1----:R-:W2:Y:S04]  /*98600*/  LDL.64 R22, [R1+0xe8] ;  /* 0x0000e80001167983 */ /* 0x002ea80000100a00 */
[----:B--2---:R1:W-:Y:S02]  /*98610*/  STL.64 [R1+0x9878], R22 ;  /* 0x0098781601007387 */ /* 0x0043e40000100a00 */
[----:B-1----:R-:W-:-:S02]  /*98620*/  IMAD.MOV.U32 R22, RZ, RZ, R3 ;  /* 0x000000ffff167224 */ /* 0x002fc400078e0003 */
[----:B----4-:R-:W-:Y:S01]  /*98630*/  IMAD.MOV.U32 R23, RZ, RZ, R13 ;  /* 0x000000ffff177224 */ /* 0x010fe200078e000d */
[----:B------:R-:W2:Y:S04]  /*98640*/  LDL.LU R3, [R1+0x98f8] ;  /* 0x0098f80001037983 */ /* 0x000ea80000300800 */
[----:B------:R-:W-:Y:S01]  /*98650*/  STL.64 [R1+0x9890], R22 ;  /* 0x0098901601007387 */ /* 0x000fe20000100a00 */
[----:B0-----:R0:W-:Y:S02]  /*98660*/  STL.64 [R1+0x9718], R6 ;  /* 0x0097180601007387 */ /* 0x0011e40000100a00 */
        /* <DEDUP_REMOVED lines=8> */
[----:B------:R-:W4:Y:S02]  /*986f0*/  LDL.64 R22, [R1+0x108] ;  /* 0x0001080001167983 */ /* 0x000f240000100a00 */
[----:B----4-:R0:W-:Y:S04]  /*98700*/  STL.64 [R1+0x98a8], R22 ;  /* 0x0098a81601007387 */ /* 0x0101e80000100a00 */
[----:B0-----:R-:W4:Y:S01]  /*98710*/  LDL.64 R22, [R1+0x38] ;  /* 0x0000380001167983 */ /* 0x001f220000100a00 */
[C---:B---3--:R-:W-:Y:S08]  /*98720*/  HMMA.16816.F32 R4, R16.reuse, R10, R4 ;  /* 0x0000000a1004723c */ /* 0x048ff00000001804 */
[----:B----4-:R-:W-:Y:S01]  /*98730*/  HMMA.16816.F32 R24, R16, R22, R24 ;  /* 0x000000161018723c */ /* 0x010fe20000001818 */
[----:B------:R-:W-:-:S06]  /*98740*/  IMAD.MOV.U32 R13, RZ, RZ, R23 ;  /* 0x000000ffff0d7224 */ /* 0x000fcc00078e0017 */
[----:B------:R-:W-:Y:S11]  /*98750*/  IMAD.MOV.U32 R23, RZ, RZ, R2 ;  /* 0x000000ffff177224 */ /* 0x000ff600078e0002 */
[----:B------:R-:W-:Y:S05]  /*98760*/  @!UPT UIADD3 URZ, URZ, URZ, URZ ;  /* 0x0000003f3f3ff290 */ /* 0x000fea000fffe03f */
[----:B------:R-:W-:Y:S01]  /*98770*/  STL.64 [R1+0xd60], R24 ;  /* 0x000d601801007387 */ /* 0x000fe20000100a00 */
[----:B------:R-:W-:Y:S02]  /*98780*/  STL.64 [R1+0xd68], R26 ;  /* 0x000d681a01007387 */ /* 0x000fe40000100a00 */
[----:B------:R-:W-:Y:S02]  /*98790*/  STL.64 [R1+0x98f0], R14 ;  /* 0x0098f00e01007387 */ /* 0x000fe40000100a00 */
[----:B------:R0:W-:Y:S01]  /*987a0*/  STL [R1+0x98e8], R13 ;  /* 0x0098e80d01007387 */ /* 0x0001e20000100800 */
[----:B------:R1:W-:Y:S01]  /*987b0*/  STL.64 [R1+0xd50], R4 ;  /* 0x000d500401007387 */ /* 0x0003e20000100a00 */
[----:B------:R3:W-:Y:S02]  /*987c0*/  STL.64 [R1+0xd58], R6 ;  /* 0x000d580601007387 */ /* 0x0007e40000100a00 */
[----:B------:R-:W4:Y:S01]  /*987d0*/  LDL.LU R12, [R1+0xd40] ;  /* 0x000d4000010c7983 */ /* 0x000f220000300800 */
[----:B0-----:R-:W4:Y:S01]  /*987e0*/  LDL.LU R13, [R1+0xd44] ;  /* 0x000d4400010d7983 */ /* 0x001f220000300800 */
[----:B------:R-:W4:Y:S02]  /*987f0*/  LDL.LU R14, [R1+0xd48] ;  /* 0x000d4800010e7983 */ /* 0x000f240000300800 */
[----:B------:R-:W-:-:S02]  /*98800*/  IMAD.MOV.U32 R24, RZ, RZ, R22 ;  /* 0x000000ffff187224 */ /* 0x000fc400078e0016 */
[----:B------:R-:W-:Y:S02]  /*98810*/  IMAD.MOV.U32 R26, RZ, RZ, R10 ;  /* 0x000000ffff1a7224 */ /* 0x000fe400078e000a */
[----:B------:R-:W-:Y:S01]  /*98820*/  IMAD.MOV.U32 R25, RZ, RZ, R11 ;  /* 0x000000ffff197224 */ /* 0x000fe200078e000b */
[----:B------:R-:W4:Y:S01]  /*98830*/  LDL.LU R15, [R1+0xd4c] ;  /* 0x000d4c00010f7983 */ /* 0x000f220000300800 */
[----:B--2---:R-:W-:Y:S02]  /*98840*/  IMAD.MOV.U32 R22, RZ, RZ, R3 ;  /* 0x000000ffff167224 */ /* 0x004fe400078e0003 */
[----:B------:R-:W4:Y:S02]  /*98850*/  LDL.64 R10, [R1+0x148] ;  /* 0x00014800010a7983 */ /* 0x000f240000100a00 */
[----:B-1----:R-:W2:Y:S01]  /*98860*/  LDL.LU R4, [R1+0xd30] ;  /* 0x000d300001047983 */ /* 0x002ea20000300800 */
[----:B------:R-:W2:Y:S01]  /*98870*/  LDL.LU R5, [R1+0xd34] ;  /* 0x000d340001057983 */ /* 0x000ea20000300800 */
[----:B---3--:R-:W2:Y:S02]  /*98880*/  LDL.LU R6, [R1+0xd38] ;  /* 0x000d380001067983 */ /* 0x008ea40000300800 */
[----:B------:R-:W2:Y:S02]  /*98890*/  LDL.LU R7, [R1+0xd3c] ;  /* 0x000d3c0001077983 */ /* 0x000ea40000300800 */
[----:B------:R0:W-:Y:S02]  /*988a0*/  STL.64 [R1+0x98c0], R22 ;  /* 0x0098c01601007387 */ /* 0x0001e40000100a00 */
[----:B0-----:R-:W3:Y:S04]  /*988b0*/  LDL.64 R22, [R1+0x128] ;  /* 0x0001280001167983 */ /* 0x001ee80000100a00 */
[----:B---3--:R0:W-:Y:S04]  /*988c0*/  STL.64 [R1+0x98c8], R22 ;  /* 0x0098c81601007387 */ /* 0x0081e80000100a00 */
[----:B0-----:R-:W2:Y:S01]  /*988d0*/  LDL.64 R22, [R1+0x138] ;  /* 0x0001380001167983 */ /* 0x001ea20000100a00 */
[----:B------:R-:W-:Y:S02]  /*988e0*/  STL [R1+0x9870], R26 ;  /* 0x0098701a01007387 */ /* 0x000fe40000100800 */
[----:B------:R0:W-:Y:S02]  /*988f0*/  STL.64 [R1+0x9868], R24 ;  /* 0x0098681801007387 */ /* 0x0001e40000100a00 */
[----:B0-----:R-:W3:Y:S01]  /*98900*/  LDL.LU R24, [R1+0xce0] ;  /* 0x000ce00001187983 */ /* 0x001ee20000300800 */
[----:B------:R-:W3:Y:S02]  /*98910*/  LDL.LU R25, [R1+0xce4] ;  /* 0x000ce40001197983 */ /* 0x000ee40000300800 */
[----:B------:R-:W2:Y:S02]  /*98920*/  LDL.LU R26, [R1+0xce8] ;  /* 0x000ce800011a7983 */ /* 0x000ea40000300800 */
        /* <DEDUP_REMOVED lines=15> */
[----:B------:R-:W-:Y:S01]  /*98a20*/  HMMA.16816.F32 R4, R16, R22, R4 ;  /* 0x000000161004723c */ /* 0x000fe20000001804 */
        /* <DEDUP_REMOVED lines=12> */
[----:B------:R-:W4:Y:S01]  /*98af0*/  LDL.LU R8, [R1+0x98d8] ;  /* 0x0098d80001087983 */ /* 0x000f220000300800 */
[----:B---3--:R-:W-:Y:S01]  /*98b00*/  STL.64 [R1+0x97e0], R14 ;  /* 0x0097e00e01007387 */ /* 0x008fe20000100a00 */
[----:B------:R-:W-:Y:S02]  /*98b10*/  STL [R1+0x97d8], R12 ;  /* 0x0097d80c01007387 */ /* 0x000fe40000100800 */
[----:B--2---:R-:W-:Y:S02]  /*98b20*/  STL.64 [R1+0x97d0], R10 ;  /* 0x0097d00a01007387 */ /* 0x004fe40000100a00 */
[----:B----4-:R0:W-:Y:S02]  /*98b30*/  STL.64 [R1+0x97c8], R8 ;  /* 0x0097c80801007387 */ /* 0x0101e40000100a00 */
        /* <DEDUP_REMOVED lines=8> */
[----:B------:R-:W-:-:S02]  /*98bc0*/  IMAD.MOV.U32 R4, RZ, RZ, R23 ;  /* 0x000000ffff047224 */ /* 0x000fc400078e0017 */
[----:B------:R-:W2:Y:S02]  /*98bd0*/  LDL.LU.64 R22, [R1+0x98c8] ;  /* 0x0098c80001167983 */ /* 0x000ea40000300a00 */
        /* <DEDUP_REMOVED lines=37> */
[----:B0-----:R-:W2:Y:S01]  /*98e30*/  LDL.LU R26, [R1+0x9870] ;  /* 0x00987000011a7983 */ /* 0x001ea20000300800 */
[----:B------:R-:W4:Y:S02]  /*98e40*/  LDL.LU.64 R24, [R1+0x9868] ;  /* 0x0098680001187983 */ /* 0x000f240000300a00 */
[----:B------:R-:W3:Y:S02]  /*98e50*/  LDL.LU.64 R22, [R1+0x9860] ;  /* 0x0098600001167983 */ /* 0x000ee40000300a00 */
[----:B------:R-:W3:Y:S02]  /*98e60*/  LDL.LU.64 R20, [R1+0x9858] ;  /* 0x0098580001147983 */ /* 0x000ee40000300a00 */
[----:B---3--:R-:W-:Y:S01]  /*98e70*/  HMMA.16816.F32 R16, R16, R6, R20 ;  /* 0x000000061010723c */ /* 0x008fe20000001814 */
[----:B------:R-:W3:Y:S01]  /*98e80*/  LDL.LU.64 R22, [R1+0x9850] ;  /* 0x0098500001167983 */ /* 0x000ee20000300a00 */
[----:B------:R-:W2:Y:S02]  /*98e90*/  LDL.LU.64 R20, [R1+0x9848] ;  /* 0x0098480001147983 */ /* 0x000ea40000300a00 */
[----:B------:R0:W-:Y:S03]  /*98ea0*/  STL.64 [R1+0x9728], R6 ;  /* 0x0097280601007387 */ /* 0x0001e60000100a00 */
[----:B0-----:R-:W-:-:S02]  /*98eb0*/  IMAD.MOV.U32 R6, RZ, RZ, R11 ;  /* 0x000000ffff067224 */ /* 0x001fc400078e000b */
[----:B------:R-:W-:Y:S11]  /*98ec0*/  IMAD.MOV.U32 R7, RZ, RZ, R10 ;  /* 0x000000ffff077224 */ /* 0x000ff600078e000a */
[----:B------:R-:W-:Y:S03]  /*98ed0*/  @!UPT UIADD3 URZ, URZ, URZ, URZ ;  /* 0x0000003f3f3ff290 */ /* 0x000fe6000fffe03f */
[----:B------:R-:W-:Y:S01]  /*98ee0*/  STL.64 [R1+0x5e0], R16 ;  /* 0x0005e01001007387 */ /* 0x000fe20000100a00 */
[----:B------:R-:W-:Y:S02]  /*98ef0*/  STL.64 [R1+0x5e8], R18 ;  /* 0x0005e81201007387 */ /* 0x000fe40000100a00 */
[----:B------:R0:W-:Y:S02]  /*98f00*/  STL.64 [R1+0x9738], R6 ;  /* 0x0097380601007387 */ /* 0x0001e40000100a00 */
[----:B0-----:R-:W2:Y:S04]  /*98f10*/  LDL.64 R6, [R1+0x118] ;  /* 0x0001180001067983 */ /* 0x001ea80000100a00 */
[----:B--2---:R0:W-:Y:S02]  /*98f20*/  STL.64 [R1+0x9750], R6 ;  /* 0x0097500601007387 */ /* 0x0041e40000100a00 */
[----:B0-----:R-:W-:-:S02]  /*98f30*/  IMAD.MOV.U32 R6, RZ, RZ, R9 ;  /* 0x000000ffff067224 */ /* 0x001fc400078e0009 */
[----:B------:R-:W-:-:S05]  /*98f40*/  IMAD.MOV.U32 R7, RZ, RZ, R8 ;  /* 0x000000ffff077224 */ /* 0x000fca00078e0008 */
[----:B------:R0:W-:Y:S01]  /*98f50*/  STL.64 [R1+0x9768], R6 ;  /* 0x0097680601007387 */ /* 0x0001e20000100a00 */
[----:B------:R-:W2:Y:S02]  /*98f60*/  LDL.64 R18, [R1+0xf8] ;  /* 0x0000f80001127983 */ /* 0x000ea40000100a00 */
[----:B0-----:R-:W-:Y:S02]  /*98f70*/  IMAD.MOV.U32 R6, RZ, RZ, R5 ;  /* 0x000000ffff067224 */ /* 0x001fe400078e0005 */
[----:B------:R-:W-:Y:S01]  /*98f80*/  IMAD.MOV.U32 R7, RZ, RZ, R4 ;  /* 0x000000ffff077224 */ /* 0x000fe200078e0004 */
[----:B--2---:R0:W-:Y:S01]  /*98f90*/  STL.64 [R1+0x9730], R18 ;  /* 0x0097301201007387 */ /* 0x0041e20000100a00 */
[----:B------:R-:W2:Y:S02]  /*98fa0*/  LDL.LU R16, [R1+0x4a0] ;  /* 0x0004a00001107983 */ /* 0x000ea40000300800 */
[----:B------:R-:W2:Y:S01]  /*98fb0*/  LDL.LU R17, [R1+0x4a4] ;  /* 0x0004a40001117983 */ /* 0x000ea20000300800 */
[----:B0-----:R-:W2:Y:S01]  /*98fc0*/  LDL.LU R18, [R1+0x4a8] ;  /* 0x0004a80001127983 */ /* 0x001ea20000300800 */
[----:B------:R-:W2:Y:S02]  /*98fd0*/  LDL.LU R19, [R1+0x4ac] ;  /* 0x0004ac0001137983 */ /* 0x000ea40000300800 */
[----:B------:R0:W-:Y:S02]  /*98fe0*/  STL.64 [R1+0x9780], R6 ;  /* 0x0097800601007387 */ /* 0x0001e40000100a00 */
[----:B------:R-:W2:Y:S01]  /*98ff0*/  LDL.LU R4, [R1+0x4e0] ;  /* 0x0004e00001047983 */ /* 0x000ea20000300800 */
[----:B------:R-:W2:Y:S04]  /*99000*/  LDL.LU R5, [R1+0x4e4] ;  /* 0x0004e40001057983 */ /* 0x000ea80000300800 */
[----:B0-----:R-:W2:Y:S01]  /*99010*/  LDL.LU R6, [R1+0x4e8] ;  /* 0x0004e80001067983 */ /* 0x001ea20000300800 */
[----:B------:R-:W2:Y:S03]  /*99020*/  LDL.LU R7, [R1+0x4ec] ;  /* 0x0004ec0001077983 */ /* 0x000ea60000300800 */
[----:B--2---:R0:W-:Y:S01]  /*99030*/  STL.64 [R1+0x9790], R6 ;  /* 0x0097900601007387 */ /* 0x0041e20000100a00 */
[----:B------:R-:W-:Y:S02]  /*99040*/  STL.64 [R1+0x9788], R4 ;  /* 0x0097880401007387 */ /* 0x000fe40000100a00 */
[----:B0-----:R-:W-:-:S02]  /*99050*/  IMAD.MOV.U32 R6, RZ, RZ, R26 ;  /* 0x000000ffff067224 */ /* 0x001fc400078e001a */
[----:B----4-:R-:W-:-:S05]  /*99060*/  IMAD.MOV.U32 R7, RZ, RZ, R25 ;  /* 0x000000ffff077224 */ /* 0x010fca00078e0019 */
[----:B------:R-:W-:Y:S01]  /*99070*/  STL.64 [R1+0x97a8], R6 ;  /* 0x0097a80601007387 */ /* 0x000fe20000100a00 */
[----:B------:R-:W-:Y:S02]  /*99080*/  STL.64 [R1+0x9748], R18 ;  /* 0x0097481201007387 */ /* 0x000fe40000100a00 */
[----:B------:R0:W-:Y:S02]  /*99090*/  STL.64 [R1+0x9740], R16 ;  /* 0x0097401001007387 */ /* 0x0001e40000100a00 */
[----:B0-----:R-:W2:Y:S01]  /*990a0*/  LDL.LU R16, [R1+0x4b0] ;  /* 0x0004b00001107983 */ /* 0x001ea20000300800 */
[----:B------:R-:W2:Y:S02]  /*990b0*/  LDL.LU R17, [R1+0x4b4] ;  /* 0x0004b40001117983 */ /* 0x000ea40000300800 */
[----:B------:R-:W4:Y:S02]  /*990c0*/  LDL.LU R18, [R1+0x4b8] ;  /* 0x0004b80001127983 */ /* 0x000f240000300800 */
[----:B------:R-:W4:Y:S02]  /*990d0*/  LDL.LU R19, [R1+0x4bc] ;  /* 0x0004bc0001137983 */ /* 0x000f240000300800 */
[----:B------:R-:W-:Y:S01]  /*990e0*/  IMAD.MOV.U32 R7, RZ, RZ, R13 ;  /* 0x000000ffff077224 */ /* 0x000fe200078e000d */
[----:B------:R-:W2:Y:S01]  /*990f0*/  LDL.LU R12, [R1+0x530] ;  /* 0x00053000010c7983 */ /* 0x000ea20000300800 */
[----:B------:R-:W2:Y:S02]  /*99100*/  LDL.LU R13, [R1+0x534] ;  /* 0x00053400010d7983 */ /* 0x000ea40000300800 */
[----:B------:R-:W2:Y:S02]  /*99110*/  LDL.LU R14, [R1+0x538] ;  /* 0x00053800010e7983 */ /* 0x000ea40000300800 */
[----:B------:R-:W2:Y:S02]  /*99120*/  LDL.LU R15, [R1+0x53c] ;  /* 0x00053c00010f7983 */ /* 0x000ea40000300800 */
[----:B------:R-:W-:-:S02]  /*99130*/  IMAD.MOV.U32 R26, RZ, RZ, R20 ;  /* 0x000000ffff1a7224 */ /* 0x000fc400078e0014 */
[----:B------:R-:W-:Y:S01]  /*99140*/  IMAD.MOV.U32 R27, RZ, RZ, R21 ;  /* 0x000000ffff1b7224 */ /* 0x000fe200078e0015 */
[----:B--2---:R-:W-:Y:S01]  /*99150*/  STL.64 [R1+0x9800], R14 ;  /* 0x0098000e01007387 */ /* 0x004fe20000100a00 */
[----:B------:R0:W-:Y:S02]  /*99160*/  STL.64 [R1+0x97f8], R12 ;  /* 0x0097f80c01007387 */ /* 0x0001e40000100a00 */
[----:B------:R-:W2:Y:S02]  /*99170*/  LDL.LU R20, [R1+0x9844] ;  /* 0x0098440001147983 */ /* 0x000ea40000300800 */
[----:B------:R-:W2:Y:S01]  /*99180*/  LDL.LU R21, [R1+0x9840] ;  /* 0x0098400001157983 */ /* 0x000ea20000300800 */
[----:B------:R3:W-:Y:S04]  /*99190*/  STL.64 [R1+0x9808], R26 ;  /* 0x0098081a01007387 */ /* 0x0007e80000100a00 */
[----:B0-----:R-:W2:Y:S01]  /*991a0*/  LDL.LU R12, [R1+0x540] ;  /* 0x00054000010c7983 */ /* 0x001ea20000300800 */
[----:B------:R-:W2:Y:S02]  /*991b0*/  LDL.LU R13, [R1+0x544] ;  /* 0x00054400010d7983 */ /* 0x000ea40000300800 */
[----:B------:R-:W2:Y:S02]  /*991c0*/  LDL.LU R14, [R1+0x548] ;  /* 0x00054800010e7983 */ /* 0x000ea40000300800 */
[----:B------:R-:W2:Y:S02]  /*991d0*/  LDL.LU R15, [R1+0x54c] ;  /* 0x00054c00010f7983 */ /* 0x000ea40000300800 */
[----:B---3--:R-:W-:-:S02]  /*991e0*/  IMAD.MOV.U32 R26, RZ, RZ, R22 ;  /* 0x000000ffff1a7224 */ /* 0x008fc400078e0016 */
[----:B------:R-:W-:Y:S01]  /*991f0*/  IMAD.MOV.U32 R27, RZ, RZ, R23 ;  /* 0x000000ffff1b7224 */ /* 0x000fe200078e0017 */
[----:B--2---:R-:W-:Y:S01]  /*99200*/  STL.64 [R1+0x9818], R14 ;  /* 0x0098180e01007387 */ /* 0x004fe20000100a00 */
[----:B------:R0:W-:Y:S02]  /*99210*/  STL.64 [R1+0x9810], R12 ;  /* 0x0098100c01007387 */ /* 0x0001e40000100a00 */
[----:B------:R-:W2:Y:S02]  /*99220*/  LDL.LU R22, [R1+0x983c] ;  /* 0x00983c0001167983 */ /* 0x000ea40000300800 */
[----:B------:R-:W2:Y:S01]  /*99230*/  LDL.LU R23, [R1+0x9838] ;  /* 0x0098380001177983 */ /* 0x000ea20000300800 */
[----:B------:R-:W-:Y:S04]  /*99240*/  STL.64 [R1+0x9820], R26 ;  /* 0x0098201a01007387 */ /* 0x000fe80000100a00 */
[----:B0-----:R-:W3:Y:S01]  /*99250*/  LDL.LU R12, [R1+0x550] ;  /* 0x00055000010c7983 */ /* 0x001ee20000300800 */
[----:B------:R-:W3:Y:S02]  /*99260*/  LDL.LU R13, [R1+0x554] ;  /* 0x00055400010d7983 */ /* 0x000ee40000300800 */
[----:B------:R-:W2:Y:S02]  /*99270*/  LDL.LU R14, [R1+0x558] ;  /* 0x00055800010e7983 */ /* 0x000ea40000300800 */
[----:B------:R-:W2:Y:S02]  /*99280*/  LDL.LU R15, [R1+0x55c] ;  /* 0x00055c00010f7983 */ /* 0x000ea40000300800 */
[----:B------:R-:W-:Y:S01]  /*99290*/  IMAD.MOV.U32 R6, RZ, RZ, R24 ;  /* 0x000000ffff067224 */ /* 0x000fe200078e0018 */
[----:B--2---:R-:W-:Y:S01]  /*992a0*/  STL.64 [R1+0x9830], R14 ;  /* 0x0098300e01007387 */ /* 0x004fe20000100a00 */
[----:B---3--:R0:W-:Y:S03]  /*992b0*/  STL.64 [R1+0x9828], R12 ;  /* 0x0098280c01007387 */ /* 0x0081e60000100a00 */
[----:B0-----:R-:W2:Y:S01]  /*992c0*/  LDL.LU R12, [R1+0x560] ;  /* 0x00056000010c7983 */ /* 0x001ea20000300800 */
[----:B------:R-:W2:Y:S02]  /*992d0*/  LDL.LU R13, [R1+0x564] ;  /* 0x00056400010d7983 */ /* 0x000ea40000300800 */
[----:B------:R-:W2:Y:S02]  /*992e0*/  LDL.LU R14, [R1+0x568] ;  /* 0x00056800010e7983 */ /* 0x000ea40000300800 */
[----:B------:R-:W2:Y:S01]  /*992f0*/  LDL.LU R15, [R1+0x56c] ;  /* 0x00056c00010f7983 */ /* 0x000ea20000300800 */
[----:B------:R-:W-:Y:S01]  /*99300*/  STL.64 [R1+0x97c0], R6 ;  /* 0x0097c00601007387 */ /* 0x000fe20000100a00 */
[----:B----4-:R-:W-:Y:S02]  /*99310*/  STL.64 [R1+0x9760], R18 ;  /* 0x0097601201007387 */ /* 0x010fe40000100a00 */
[----:B------:R0:W-:Y:S02]  /*99320*/  STL.64 [R1+0x9758], R16 ;  /* 0x0097581001007387 */ /* 0x0001e40000100a00 */
[----:B0-----:R-:W3:Y:S01]  /*99330*/  LDL.LU R16, [R1+0x4c0] ;  /* 0x0004c00001107983 */ /* 0x001ee20000300800 */
[----:B------:R-:W3:Y:S02]  /*99340*/  LDL.LU R17, [R1+0x4c4] ;  /* 0x0004c40001117983 */ /* 0x000ee40000300800 */
[----:B------:R-:W4:Y:S02]  /*99350*/  LDL.LU R18, [R1+0x4c8] ;  /* 0x0004c80001127983 */ /* 0x000f240000300800 */
[----:B------:R-:W4:Y:S01]  /*99360*/  LDL.LU R19, [R1+0x4cc] ;  /* 0x0004cc0001137983 */ /* 0x000f220000300800 */
        /* <DEDUP_REMOVED lines=14> */
[----:B------:R-:W-:-:S02]  /*99450*/  IMAD.MOV.U32 R26, RZ, RZ, R29 ;  /* 0x000000ffff1a7224 */ /* 0x000fc400078e001d */
[----:B------:R-:W-:-:S07]  /*99460*/  IMAD.MOV.U32 R27, RZ, RZ, R28 ;  /* 0x000000ffff1b7224 */ /* 0x000fce00078e001c */
[C---:B--2---:R-:W-:Y:S01]  /*99470*/  HMMA.16816.F32 R24, R20.reuse, R26, R12 ;  /* 0x0000001a1418723c */ /* 0x044fe2000000180c */
[----:B----4-:R-:W-:Y:S01]  /*99480*/  STL.64 [R1+0x97a0], R18 ;  /* 0x0097a01201007387 */ /* 0x010fe20000100a00 */
        /* <DEDUP_REMOVED lines=30> */
[----:B------:R-:W4:Y:S01]  /*99670*/  LDL.LU.64 R24, [R1+0x97e8] ;  /* 0x0097e80001187983 */ /* 0x000f220000300a00 */
[C---:B---3--:R-:W-:Y:S11]  /*99680*/  HMMA.16816.F32 R12, R20.reuse, R26, R12 ;  /* 0x0000001a140c723c */ /* 0x048ff6000000180c */
        /* <DEDUP_REMOVED lines=12> */
[C---:B---3--:R-:W-:Y:S11]  /*99750*/  HMMA.16816.F32 R8, R20.reuse, R14, R8 ;  /* 0x0000000e1408723c */ /* 0x048ff60000001808 */
[----:B------:R-:W-:Y:S11]  /*99760*/  @!UPT UIADD3 URZ, URZ, URZ, URZ ;  /* 0x0000003f3f3ff290 */ /* 0x000ff6000fffe03f */
[----:B------:R-:W-:Y:S01]  /*99770*/  @!UPT UIADD3 URZ, URZ, URZ, URZ ;  /* 0x0000003f3f3ff290 */ /* 0x000fe2000fffe03f */
[----:B------:R-:W-:Y:S01]  /*99780*/  STL.64 [R1+0x520], R8 ;  /* 0x0005200801007387 */ /* 0x000fe20000100a00 */
[----:B------:R0:W-:Y:S03]  /*99790*/  STL.64 [R1+0x528], R10 ;  /* 0x0005280a01007387 */ /* 0x0001e60000100a00 */
[----:B0-----:R-:W3:Y:S01]  /*997a0*/  LDL.LU.64 R10, [R1+0x97d0] ;  /* 0x0097d000010a7983 */ /* 0x001ee20000300a00 */
[----:B------:R-:W2:Y:S02]  /*997b0*/  LDL.LU.64 R8, [R1+0x97c8] ;  /* 0x0097c80001087983 */ /* 0x000ea40000300a00 */
[----:B------:R-:W-:Y:S01]  /*997c0*/  STL.64 [R1+0x96d8], R14 ;  /* 0x0096d80e01007387 */ /* 0x000fe20000100a00 */
[C---:B---3--:R-:W-:Y:S11]  /*997d0*/  HMMA.16816.F32 R4, R20.reuse, R10, R4 ;  /* 0x0000000a1404723c */ /* 0x048ff60000001804 */
        /* <DEDUP_REMOVED lines=13> */
[----:B------:R-:W2:Y:S01]  /*998b0*/  LDL.LU.64 R18, [R1+0x97a0] ;  /* 0x0097a00001127983 */ /* 0x000ea20000300a00 */
[----:B------:R-:W2:Y:S11]  /*998c0*/  LDL.LU.64 R16, [R1+0x9798] ;  /* 0x0097980001107983 */ /* 0x000eb60000300a00 */
[----:B------:R-:W-:Y:S09]  /*998d0*/  @!UPT UIADD3 URZ, URZ, URZ, URZ ;  /* 0x0000003f3f3ff290 */ /* 0x000ff2000fffe03f */
[----:B------:R-:W-:Y:S01]  /*998e0*/  STL.64 [R1+0x4f0], R4 ;  /* 0x0004f00401007387 */ /* 0x000fe20000100a00 */
[----:B------:R0:W-:Y:S03]  /*998f0*/  STL.64 [R1+0x4f8], R6 ;  /* 0x0004f80601007387 */ /* 0x0001e60000100a00 */
[----:B0-----:R-:W3:Y:S01]  /*99900*/  LDL.LU.64 R6, [R1+0x9790] ;  /* 0x0097900001067983 */ /* 0x001ee20000300a00 */
[----:B------:R-:W3:Y:S02]  /*99910*/  LDL.LU.64 R4, [R1+0x9788] ;  /* 0x0097880001047983 */ /* 0x000ee40000300a00 */
[----:B------:R-:W-:Y:S02]  /*99920*/  IMAD.MOV.U32 R14, RZ, RZ, R12 ;  /* 0x000000ffff0e7224 */ /* 0x000fe400078e000c */
[----:B------:R-:W-:-:S07]  /*99930*/  IMAD.MOV.U32 R15, RZ, RZ, R9 ;  /* 0x000000ffff0f7224 */ /* 0x000fce00078e0009 */
[C---:B---3--:R-:W-:Y:S01]  /*99940*/  HMMA.16816.F32 R12, R20.reuse, R14, R4 ;  /* 0x0000000e140c723c */ /* 0x048fe20000001804 */
[----:B------:R-:W2:Y:S11]  /*99950*/  LDL.LU.64 R6, [R1+0x9780] ;  /* 0x0097800001067983 */ /* 0x000eb60000300a00 */
[----:B------:R-:W-:Y:S11]  /*99960*/  @!UPT UIADD3 URZ, URZ, URZ, URZ ;  /* 0x0000003f3f3ff290 */ /* 0x000ff6000fffe03f */
[----:B------:R-:W-:Y:S01]  /*99970*/  STL.64 [R1+0x4e0], R12 ;  /* 0x0004e00c01007387 */ /* 0x000fe20000100a00 */
[----:B------:R-:W-:Y:S01]  /*99980*/  STL.64 [R1+0x4e8], R14 ;  /* 0x0004e80e01007387 */ /* 0x000fe20000100a00 */
        /* <DEDUP_REMOVED lines=14> */
[----:B------:R-:W-:Y:S02]  /*99a70*/  IMAD.MOV.U32 R14, RZ, RZ, R3 ;  /* 0x000000ffff0e7224 */ /* 0x000fe400078e0003 */
        /* <DEDUP_REMOVED lines=11> */
[----:B------:R-:W4:Y:S11]  /*99b30*/  LDL.LU.64 R18, [R1+0x9730] ;  /* 0x0097300001127983 */ /* 0x000f360000300a00 */
[----:B------:R-:W-:Y:S11]  /*99b40*/  @!UPT UIADD3 URZ, URZ, URZ, URZ ;  /* 0x0000003f3f3ff290 */ /* 0x000ff6000fffe03f */
[----:B------:R-:W-:Y:S01]  /*99b50*/  STL.64 [R1+0x4a0], R4 ;  /* 0x0004a00401007387 */ /* 0x000fe20000100a00 */
[----:B------:R0:W-:Y:S03]  /*99b60*/  STL.64 [R1+0x4a8], R6 ;  /* 0x0004a80601007387 */ /* 0x0001e60000100a00 */
[----:B0-----:R-:W2:Y:S01]  /*99b70*/  LDL.LU.64 R6, [R1+0x9728] ;  /* 0x0097280001067983 */ /* 0x001ea20000300a00 */
[----:B----4-:R-:W-:Y:S11]  /*99b80*/  HMMA.16816.F32 R24, R20, R18, R24 ;  /* 0x000000121418723c */ /* 0x010ff60000001818 */
[----:B------:R-:W-:Y:S11]  /*99b90*/  @!UPT UIADD3 URZ, URZ, URZ, URZ ;  /* 0x0000003f3f3ff290 */ /* 0x000ff6000fffe03f */
[----:B------:R-:W-:Y:S01]  /*99ba0*/  @!UPT UIADD3 URZ, URZ, URZ, URZ ;  /* 0x0000003f3f3ff290 */ /* 0x000fe2000fffe03f */
[----:B------:R-:W-:Y:S01]  /*99bb0*/  STL.64 [R1+0x490], R24 ;  /* 0x0004901801007387 */ /* 0x000fe20000100a00 */
[----:B------:R0:W-:Y:S03]  /*99bc0*/  STL.64 [R1+0x498], R26 ;  /* 0x0004981a01007387 */ /* 0x0001e60000100a00 */
[----:B0-----:R-:W3:Y:S01]  /*99bd0*/  LDL.64 R26, [R1+0x8] ;  /* 0x00000800011a7983 */ /* 0x001ee20000100a00 */
[----:B------:R-:W-:-:S03]  /*99be0*/  IMAD.MOV.U32 R9, RZ, RZ, R19 ;  /* 0x000000ffff097224 */ /* 0x000fc600078e0013 */
[----:B---3--:R-:W-:Y:S01]  /*99bf0*/  STL.64 [R1+0x9700], R26 ;  /* 0x0097001a01007387 */ /* 0x008fe20000100a00 */
[----:B------:R-:W-:Y:S02]  /*99c00*/  STL.64 [R1+0x96d0], R10 ;  /* 0x0096d00a01007387 */ /* 0x000fe40000100a00 */
[----:B------:R0:W-:Y:S02]  /*99c10*/  STL.64 [R1+0x96c8], R8 ;  /* 0x0096c80801007387 */ /* 0x0001e40000100a00 */
[----:B0-----:R-:W3:Y:S01]  /*99c20*/  LDL.LU R8, [R1+0xc40] ;  /* 0x000c400001087983 */ /* 0x001ee20000300800 */
[----:B------:R-:W3:Y:S02]  /*99c30*/  LDL.LU R9, [R1+0xc44] ;  /* 0x000c440001097983 */ /* 0x000ee40000300800 */
[----:B------:R-:W3:Y:S02]  /*99c40*/  LDL.LU R10, [R1+0xc48] ;  /* 0x000c4800010a7983 */ /* 0x000ee40000300800 */
[----:B------:R-:W3:Y:S01]  /*99c50*/  LDL.LU R11, [R1+0xc4c] ;  /* 0x000c4c00010b7983 */ /* 0x000ee20000300800 */
[----:B------:R-:W4:Y:S01]  /*99c60*/  LDL.64 R26, [R1+0x18] ;  /* 0x00001800011a7983 */ /* 0x000f220000100a00 */
[----:B------:R-:W-:-:S02]  /*99c70*/  IMAD.MOV.U32 R28, RZ, RZ, R18 ;  /* 0x000000ffff1c7224 */ /* 0x000fc400078e0012 */
[----:B------:R-:W0:Y:S01]  /*99c80*/  LDSM.16.MT88.4 R16, [R0+0xc280] ;  /* 0x00c280000010783b */ /* 0x000e220000004200 */
[----:B----4-:R1:W-:Y:S04]  /*99c90*/  STL.64 [R1+0x9708], R26 ;  /* 0x0097081a01007387 */ /* 0x0103e80000100a00 */
[----:B-1----:R-:W4:Y:S01]  /*99ca0*/  LDL.64 R26, [R1+0x28] ;  /* 0x00002800011a7983 */ /* 0x002f220000100a00 */
[C---:B---3--:R-:W-:Y:S03]  /*99cb0*/  HMMA.16816.F32 R8, R20.reuse, R14, R8 ;  /* 0x0000000e1408723c */ /* 0x048fe60000001808 */
[----:B----4-:R1:W-:Y:S01]  /*99cc0*/  STL.64 [R1+0x9720], R26 ;  /* 0x0097201a01007387 */ /* 0x0103e20000100a00 */
[----:B------:R-:W2:Y:S02]  /*99cd0*/  LDL.LU R24, [R1+0x480] ;  /* 0x0004800001187983 */ /* 0x000ea40000300800 */
[----:B------:R-:W2:Y:S01]  /*99ce0*/  LDL.LU R25, [R1+0x484] ;  /* 0x0004840001197983 */ /* 0x000ea20000300800 */
[----:B-1----:R-:W2:Y:S01]  /*99cf0*/  LDL.LU R26, [R1+0x488] ;  /* 0x00048800011a7983 */ /* 0x002ea20000300800 */
[----:B------:R-:W2:Y:S02]  /*99d00*/  LDL.LU R27, [R1+0x48c] ;  /* 0x00048c00011b7983 */ /* 0x000ea40000300800 */
[----:B0-----:R0:W-:Y:S02]  /*99d10*/  STL [R1+0x960c], R16 ;  /* 0x00960c1001007387 */ /* 0x0011e40000100800 */
[----:B------:R1:W-:Y:S01]  /*99d20*/  STL [R1+0x9608], R17 ;  /* 0x0096081101007387 */ /* 0x0003e20000100800 */
[----:B------:R3:W-:Y:S01]  /*99d30*/  STL [R1+0x9604], R18 ;  /* 0x0096041201007387 */ /* 0x0007e20000100800 */
[----:B------:R4:W-:Y:S03]  /*99d40*/  STL [R1+0x9600], R19 ;  /* 0x0096001301007387 */ /* 0x0009e60000100800 */
[----:B0-----:R-:W2:Y:S01]  /*99d50*/  LDL.LU R16, [R1+0x400] ;  /* 0x0004000001107983 */ /* 0x001ea20000300800 */
[----:B-1----:R-:W2:Y:S02]  /*99d60*/  LDL.LU R17, [R1+0x404] ;  /* 0x0004040001117983 */ /* 0x002ea40000300800 */
[----:B---3--:R-:W3:Y:S02]  /*99d70*/  LDL.LU R18, [R1+0x408] ;  /* 0x0004080001127983 */ /* 0x008ee40000300800 */
[----:B----4-:R-:W3:Y:S01]  /*99d80*/  LDL.LU R19, [R1+0x40c] ;  /* 0x00040c0001137983 */ /* 0x010ee20000300800 */
[----:B------:R-:W4:Y:S01]  /*99d90*/  LDL.LU R12, [R1+0x3d0] ;  /* 0x0003d000010c7983 */ /* 0x000f220000300800 */
[----:B------:R-:W-:Y:S02]  /*99da0*/  STL.64 [R1+0xc40], R8 ;  /* 0x000c400801007387 */ /* 0x000fe40000100a00 */
[----:B------:R-:W-:Y:S02]  /*99db0*/  STL.64 [R1+0xc48], R10 ;  /* 0x000c480a01007387 */ /* 0x000fe40000100a00 */
[----:B------:R-:W4:Y:S01]  /*99dc0*/  LDL.LU R13, [R1+0x3d4] ;  /* 0x0003d400010d7983 */ /* 0x000f220000300800 */
[----:B------:R-:W3:Y:S01]  /*99dd0*/  LDL.LU R14, [R1+0x3d8] ;  /* 0x0003d800010e7983 */ /* 0x000ee20000300800 */
[----:B------:R-:W3:Y:S01]  /*99de0*/  LDL.LU R15, [R1+0x3dc] ;  /* 0x0003dc00010f7983 */ /* 0x000ee20000300800 */
[----:B--2---:R-:W-:Y:S02]  /*99df0*/  HMMA.16816.F32 R20, R20, R6, R24 ;  /* 0x000000061414723c */ /* 0x004fe40000001818 */
[----:B---3--:R-:W-:Y:S01]  /*99e00*/  STL.64 [R1+0x96f8], R14 ;  /* 0x0096f80e01007387 */ /* 0x008fe20000100a00 */
[----:B----4-:R0:W-:Y:S03]  /*99e10*/  STL.64 [R1+0x96f0], R12 ;  /* 0x0096f00c01007387 */ /* 0x0101e60000100a00 */
        /* <DEDUP_REMOVED lines=8> */
[----:B------:R-:W4:Y:S01]  /*99ea0*/  LDL.LU.64 R26, [R1+0x9720] ;  /* 0x00972000011a7983 */ /* 0x000f220000300a00 */
[----:B------:R-:W4:Y:S02]  /*99eb0*/  LDL.LU.64 R6, [R1+0x9718] ;  /* 0x0097180001067983 */ /* 0x000f240000300a00 */
[----:B------:R-:W4:Y:S02]  /*99ec0*/  LDL.LU.64 R4, [R1+0x9710] ;  /* 0x0097100001047983 */ /* 0x000f240000300a00 */
[----:B------:R-:W-:Y:S01]  /*99ed0*/  STL.64 [R1+0x480], R20 ;  /* 0x0004801401007387 */ /* 0x000fe20000100a00 */
[----:B------:R0:W-:Y:S04]  /*99ee0*/  STL.64 [R1+0x488], R22 ;  /* 0x0004881601007387 */ /* 0x0001e80000100a00 */
[----:B0-----:R-:W2:Y:S01]  /*99ef0*/  LDL.64 R22, [R1+0x38] ;  /* 0x0000380001167983 */ /* 0x001ea20000100a00 */
[C---:B----4-:R-:W-:Y:S03]  /*99f00*/  HMMA.16816.F32 R16, R4.reuse, R26, R16 ;  /* 0x0000001a0410723c */ /* 0x050fe60000001810 */
[----:B--2---:R0:W-:Y:S01]  /*99f10*/  STL.64 [R1+0x96c0], R22 ;  /* 0x0096c01601007387 */ /* 0x0041e20000100a00 */
[----:B------:R-:W2:Y:S02]  /*99f20*/  LDL.LU R20, [R1+0x3b0] ;  /* 0x0003b00001147983 */ /* 0x000ea40000300800 */
[----:B------:R-:W2:Y:S01]  /*99f30*/  LDL.LU R21, [R1+0x3b4] ;  /* 0x0003b40001157983 */ /* 0x000ea20000300800 */
[----:B0-----:R-:W2:Y:S01]  /*99f40*/  LDL.LU R22, [R1+0x3b8] ;  /* 0x0003b80001167983 */ /* 0x001ea20000300800 */
[----:B------:R-:W2:Y:S11]  /*99f50*/  LDL.LU R23, [R1+0x3bc] ;  /* 0x0003bc0001177983 */ /* 0x000eb60000300800 */
[----:B------:R-:W-:Y:S04]  /*99f60*/  @!UPT UIADD3 URZ, URZ, URZ, URZ ;  /* 0x0000003f3f3ff290 */ /* 0x000fe8000fffe03f */
[----:B------:R-:W-:Y:S02]  /*99f70*/  STL.64 [R1+0x400], R16 ;  /* 0x0004001001007387 */ /* 0x000fe40000100a00 */
[----:B------:R0:W-:Y:S02]  /*99f80*/  STL.64 [R1+0x408], R18 ;  /* 0x0004081201007387 */ /* 0x0001e40000100a00 */
[----:B0-----:R-:W-:Y:S02]  /*99f90*/  IMAD.MOV.U32 R19, RZ, RZ, R27 ;  /* 0x000000ffff137224 */ /* 0x001fe400078e001b */
[----:B------:R-:W-:Y:S02]  /*99fa0*/  IMAD.MOV.U32 R18, RZ, RZ, R26 ;  /* 0x000000ffff127224 */ /* 0x000fe400078e001a */
[----:B------:R-:W4:Y:S01]  /*99fb0*/  LDL.LU.64 R26, [R1+0x9708] ;  /* 0x00970800011a7983 */ /* 0x000f220000300a00 */
[----:B------:R-:W-:Y:S02]  /*99fc0*/  STL [R1+0x9614], R19 ;  /* 0x0096141301007387 */ /* 0x000fe40000100800 */
[----:B------:R0:W-:Y:S02]  /*99fd0*/  STL [R1+0x9610], R18 ;  /* 0x0096101201007387 */ /* 0x0001e40000100800 */
[----:B------:R-:W4:Y:S01]  /*99fe0*/  LDL.LU R16, [R1+0x3f0] ;  /* 0x0003f00001107983 */ /* 0x000f220000300800 */
[----:B------:R-:W4:Y:S04]  /*99ff0*/  LDL.LU R17, [R1+0x3f4] ;  /* 0x0003f40001117983 */ /* 0x000f280000300800 */
[----:B0-----:R-:W4:Y:S01]  /*9a000*/  LDL.LU R18, [R1+0x3f8] ;  /* 0x0003f80001127983 */ /* 0x001f220000300800 */
[----:B------:R-:W4:Y:S02]  /*9a010*/  LDL.LU R19, [R1+0x3fc] ;  /* 0x0003fc0001137983 */ /* 0x000f240000300800 */
[C---:B----4-:R-:W-:Y:S11]  /*9a020*/  HMMA.16816.F32 R16, R4.reuse, R26, R16 ;  /* 0x0000001a0410723c */ /* 0x050ff60000001810 */
[----:B------:R-:W-:Y:S11]  /*9a030*/  @!UPT UIADD3 URZ, URZ, URZ, URZ ;  /* 0x0000003f3f3ff290 */ /* 0x000ff6000fffe03f */
[----:B------:R-:W-:Y:S01]  /*9a040*/  @!UPT UIADD3 URZ, URZ, URZ, URZ ;  /* 0x0000003f3f3ff290 */ /* 0x000fe2000fffe03f */
[----:B------:R0:W-:Y:S01]  /*9a050*/  STL.64 [R1+0x3f0], R16 ;  /* 0x0003f01001007387 */ /* 0x0001e20000100a00 */
[----:B------:R1:W-:Y:S02]  /*9a060*/  STL.64 [R1+0x3f8], R18 ;  /* 0x0003f81201007387 */ /* 0x0003e40000100a00 */
[----:B0-----:R-:W-:Y:S02]  /*9a070*/  IMAD.MOV.U32 R16, RZ, RZ, R26 ;  /* 0x000000ffff107224 */ /* 0x001fe400078e001a */
[----:B------:R-:W-:Y:S02]  /*9a080*/  IMAD.MOV.U32 R17, RZ, RZ, R27 ;  /* 0x000000ffff117224 */ /* 0x000fe400078e001b */
[----:B------:R-:W4:Y:S02]  /*9a090*/  LDL.LU.64 R26, [R1+0x9700] ;  /* 0x00970000011a7983 */ /* 0x000f240000300a00 */
[----:B----4-:R-:W-:Y:S01]  /*9a0a0*/  HMMA.16816.F32 R12, R4, R26, R12 ;  /* 0x0000001a040c723c */ /* 0x010fe2000000180c */
[----:B-1----:R-:W-:-:S02]  /*9a0b0*/  IMAD.MOV.U32 R19, RZ, RZ, R26 ;  /* 0x000000ffff137224 */ /* 0x002fc400078e001a */
[----:B------:R-:W-:Y:S11]  /*9a0c0*/  IMAD.MOV.U32 R18, RZ, RZ, R27 ;  /* 0x000000ffff127224 */ /* 0x000ff600078e001b */
[----:B------:R-:W-:Y:S09]  /*9a0d0*/  @!UPT UIADD3 URZ, URZ, URZ, URZ ;  /* 0x0000003f3f3ff290 */ /* 0x000ff2000fffe03f */
[----:B------:R-:W-:Y:S01]  /*9a0e0*/  STL.64 [R1+0x3e0], R12 ;  /* 0x0003e00c01007387 */ /* 0x000fe20000100a00 */
[----:B------:R0:W-:Y:S03]  /*9a0f0*/  STL.64 [R1+0x3e8], R14 ;  /* 0x0003e80e01007387 */ /* 0x0001e60000100a00 */
[----:B0-----:R-:W4:Y:S01]  /*9a100*/  LDL.LU.64 R14, [R1+0x96f8] ;  /* 0x0096f800010e7983 */ /* 0x001f220000300a00 */
[----:B------:R-:W4:Y:S02]  /*9a110*/  LDL.LU.64 R12, [R1+0x96f0] ;  /* 0x0096f000010c7983 */ /* 0x000f240000300a00 */
[----:B------:R-:W4:Y:S02]  /*9a120*/  LDL.LU.64 R26, [R1+0x96e8] ;  /* 0x0096e800011a7983 */ /* 0x000f240000300a00 */
[----:B------:R-:W2:Y:S01]  /*9a130*/  LDL.LU.64 R24, [R1+0x96e0] ;  /* 0x0096e00001187983 */ /* 0x000ea20000300a00 */
[----:B------:R0:W-:Y:S01]  /*9a140*/  STL.64 [R1+0x9620], R18 ;  /* 0x0096201201007387 */ /* 0x0001e20000100a00 */
[----:B------:R1:W-:Y:S03]  /*9a150*/  STL.64 [R1+0x9618], R16 ;  /* 0x0096181001007387 */ /* 0x0003e60000100a00 */
[----:B0-----:R-:W2:Y:S01]  /*9a160*/  LDL.64 R18, [R1+0x158] ;  /* 0x0001580001127983 */ /* 0x001ea20000100a00 */
[C---:B----4-:R-:W-:Y:S03]  /*9a170*/  HMMA.16816.F32 R12, R4.reuse, R26, R12 ;  /* 0x0000001a040c723c */ /* 0x050fe6000000180c */
[----:B--2---:R0:W-:Y:S01]  /*9a180*/  STL.64 [R1+0x96b8], R18 ;  /* 0x0096b81201007387 */ /* 0x0041e20000100a00 */
[----:B-1----:R-:W2:Y:S02]  /*9a190*/  LDL.LU R16, [R1+0x3a0] ;  /* 0x0003a00001107983 */ /* 0x002ea40000300800 */
[----:B------:R-:W2:Y:S01]  /*9a1a0*/  LDL.LU R17, [R1+0x3a4] ;  /* 0x0003a40001117983 */ /* 0x000ea20000300800 */
[----:B0-----:R-:W2:Y:S01]  /*9a1b0*/  LDL.LU R18, [R1+0x3a8] ;  /* 0x0003a80001127983 */ /* 0x001ea20000300800 */
[----:B------:R-:W2:Y:S11]  /*9a1c0*/  LDL.LU R19, [R1+0x3ac] ;  /* 0x0003ac0001137983 */ /* 0x000eb60000300800 */
[----:B------:R-:W-:Y:S04]  /*9a1d0*/  @!UPT UIADD3 URZ, URZ, URZ, URZ ;  /* 0x0000003f3f3ff290 */ /* 0x000fe8000fffe03f */
[----:B------:R-:W-:Y:S02]  /*9a1e0*/  STL.64 [R1+0x3d0], R12 ;  /* 0x0003d00c01007387 */ /* 0x000fe40000100a00 */
[----:B------:R0:W-:Y:S02]  /*9a1f0*/  STL.64 [R1+0x3d8], R14 ;  /* 0x0003d80e01007387 */ /* 0x0001e40000100a00 */
[----:B0-----:R-:W3:Y:S01]  /*9a200*/  LDL.LU.64 R14, [R1+0x96d8] ;  /* 0x0096d800010e7983 */ /* 0x001ee20000300a00 */
[----:B------:R0:W-:Y:S03]  /*9a210*/  STL.64 [R1+0x95b8], R26 ;  /* 0x0095b81a01007387 */ /* 0x0001e60000100a00 */
[----:B0-----:R-:W4:Y:S01]  /*9a220*/  LDL R27, [R1+0x11c4] ;  /* 0x0011c400011b7983 */ /* 0x001f220000100800 */
[----:B------:R-:W-:Y:S01]  /*9a230*/  STL.64 [R1+0x95b0], R24 ;  /* 0x0095b01801007387 */ /* 0x000fe20000100a00 */
        /* <DEDUP_REMOVED lines=20> */
[----:B---3--:R-:W-:Y:S01]  /*9a380*/  HMMA.16816.F32 R16, R4, R22, R16 ;  /* 0x000000160410723c */ /* 0x008fe20000001810 */
[----:B------:R-:W-:Y:S02]  /*9a390*/  IMAD.MOV.U32 R25, RZ, RZ, R22 ;  /* 0x000000ffff197224 */ /* 0x000fe400078e0016 */
[----:B------:R-:W-:-:S02]  /*9a3a0*/  IMAD.MOV.U32 R24, RZ, RZ, R23 ;  /* 0x000000ffff187224 */ /* 0x000fc400078e0017 */
[----:B----4-:R-:W0:Y:S11]  /*9a3b0*/  LDSM.16.MT88.4 R20, [R27+0xc300] ;  /* 0x00c300001b14783b */ /* 0x010e360000004200 */
[----:B------:R-:W-:Y:S07]  /*9a3c0*/  @!UPT UIADD3 URZ, URZ, URZ, URZ ;  /* 0x0000003f3f3ff290 */ /* 0x000fee000fffe03f */
[----:B------:R-:W-:Y:S01]  /*9a3d0*/  STL.64 [R1+0x3a0], R16 ;  /* 0x0003a01001007387 */ /* 0x000fe20000100a00 */
[----:B------:R1:W-:Y:S03]  /*9a3e0*/  STL.64 [R1+0x3a8], R18 ;  /* 0x0003a81201007387 */ /* 0x0003e60000100a00 */
[----:B-1----:R-:W2:Y:S01]  /*9a3f0*/  LDL.LU.64 R18, [R1+0x96b8] ;  /* 0x0096b80001127983 */ /* 0x002ea20000300a00 */
[----:B------:R-:W-:Y:S02]  /*9a400*/  STL [R1+0x9630], R27 ;  /* 0x0096301b01007387 */ /* 0x000fe40000100800 */
[----:B------:R-:W-:Y:S01]  /*9a410*/  STL.64 [R1+0x9628], R24 ;  /* 0x0096281801007387 */ /* 0x000fe20000100a00 */
[----:B0-----:R0:W-:Y:S01]  /*9a420*/  STL.64 [R1+0x94d0], R22 ;  /* 0x0094d01601007387 */ /* 0x0011e20000100a00 */
[----:B------:R-:W-:Y:S03]  /*9a430*/  STL.64 [R1+0x94c8], R20 ;  /* 0x0094c81401007387 */ /* 0x000fe60000100a00 */
[----:B0-----:R-:W3:Y:S01]  /*9a440*/  LDL.64 R22, [R1+0x138] ;  /* 0x0001380001167983 */ /* 0x001ee20000100a00 */
[----:B--2---:R-:W-:Y:S01]  /*9a450*/  HMMA.16816.F32 R12, R4, R18, R12 ;  /* 0x00000012040c723c */ /* 0x004fe2000000180c */
[----:B------:R-:W-:-:S02]  /*9a460*/  IMAD.MOV.U32 R24, RZ, RZ, R18 ;  /* 0x000000ffff187224 */ /* 0x000fc400078e0012 */
[----:B------:R-:W-:Y:S01]  /*9a470*/  IMAD.MOV.U32 R0, RZ, RZ, R19 ;  /* 0x000000ffff007224 */ /* 0x000fe200078e0013 */
[----:B---3--:R-:W-:Y:S11]  /*9a480*/  STL.64 [R1+0x96a0], R22 ;  /* 0x0096a01601007387 */ /* 0x008ff60000100a00 */
[----:B------:R-:W-:Y:S08]  /*9a490*/  @!UPT UIADD3 URZ, URZ, URZ, URZ ;  /* 0x0000003f3f3ff290 */ /* 0x000ff0000fffe03f */
[----:B------:R0:W-:Y:S02]  /*9a4a0*/  STL.64 [R1+0xba0], R12 ;  /* 0x000ba00c01007387 */ /* 0x0001e40000100a00 */
[----:B------:R1:W-:Y:S02]  /*9a4b0*/  STL.64 [R1+0xba8], R14 ;  /* 0x000ba80e01007387 */ /* 0x0003e40000100a00 */
[----:B------:R-:W2:Y:S01]  /*9a4c0*/  LDL.LU R16, [R1+0xb30] ;  /* 0x000b300001107983 */ /* 0x000ea20000300800 */
[----:B------:R-:W2:Y:S01]  /*9a4d0*/  LDL.LU R17, [R1+0xb34] ;  /* 0x000b340001117983 */ /* 0x000ea20000300800 */
[----:B------:R-:W3:Y:S02]  /*9a4e0*/  LDL.LU R18, [R1+0xb38] ;  /* 0x000b380001127983 */ /* 0x000ee40000300800 */
[----:B------:R-:W3:Y:S01]  /*9a4f0*/  LDL.LU R19, [R1+0xb3c] ;  /* 0x000b3c0001137983 */ /* 0x000ee20000300800 */
[----:B0-----:R-:W4:Y:S01]  /*9a500*/  LDL.LU R12, [R1+0xb70] ;  /* 0x000b7000010c7983 */ /* 0x001f220000300800 */
[----:B------:R-:W4:Y:S02]  /*9a510*/  LDL.LU R13, [R1+0xb74] ;  /* 0x000b7400010d7983 */ /* 0x000f240000300800 */
[----:B-1----:R-:W2:Y:S02]  /*9a520*/  LDL.LU R14, [R1+0xb78] ;  /* 0x000b7800010e7983 */ /* 0x002ea40000300800 */
[----:B------:R-:W2:Y:S01]  /*9a530*/  LDL.LU R15, [R1+0xb7c] ;  /* 0x000b7c00010f7983 */ /* 0x000ea20000300800 */
[----:B------:R-:W3:Y:S04]  /*9a540*/  LDL.64 R22, [R1+0x148] ;  /* 0x0001480001167983 */ /* 0x000ee80000100a00 */
        /* <DEDUP_REMOVED lines=16> */
[----:B------:R-:W-:Y:S02]  /*9a650*/  STL.64 [R1+0x9638], R16 ;  /* 0x0096381001007387 */ /* 0x000fe40000100a00 */
[----:B------:R-:W-:Y:S01]  /*9a660*/  STL.64 [R1+0x9650], R26 ;  /* 0x0096501a01007387 */ /* 0x000fe20000100a00 */
[----:B------:R0:W-:Y:S04]  /*9a670*/  STL [R1+0x9648], R24 ;  /* 0x0096481801007387 */ /* 0x0001e80000100800 */
[----:B0-----:R-:W3:Y:S01]  /*9a680*/  LDL.LU R24, [R1+0xb50] ;  /* 0x000b500001187983 */ /* 0x001ee20000300800 */
[----:B------:R-:W3:Y:S02]  /*9a690*/  LDL.LU R25, [R1+0xb54] ;  /* 0x000b540001197983 */ /* 0x000ee40000300800 */
[----:B------:R-:W2:Y:S02]  /*9a6a0*/  LDL.LU R26, [R1+0xb58] ;  /* 0x000b5800011a7983 */ /* 0x000ea40000300800 */
[----:B------:R-:W2:Y:S02]  /*9a6b0*/  LDL.LU R27, [R1+0xb5c] ;  /* 0x000b5c00011b7983 */ /* 0x000ea40000300800 */
[----:B--2---:R0:W-:Y:S01]  /*9a6c0*/  STL.64 [R1+0x9660], R26 ;  /* 0x0096601a01007387 */ /* 0x0041e20000100a00 */
[----:B---3--:R-:W-:Y:S02]  /*9a6d0*/  STL.64 [R1+0x9658], R24 ;  /* 0x0096581801007387 */ /* 0x008fe40000100a00 */
[----:B------:R-:W2:Y:S02]  /*9a6e0*/  LDL.LU R16, [R1+0xb40] ;  /* 0x000b400001107983 */ /* 0x000ea40000300800 */
[----:B------:R-:W2:Y:S01]  /*9a6f0*/  LDL.LU R17, [R1+0xb44] ;  /* 0x000b440001117983 */ /* 0x000ea20000300800 */
[----:B------:R-:W3:Y:S01]  /*9a700*/  LDL.LU R18, [R1+0xb48] ;  /* 0x000b480001127983 */ /* 0x000ee20000300800 */
[----:B------:R-:W3:Y:S01]  /*9a710*/  LDL.LU R19, [R1+0xb4c] ;  /* 0x000b4c0001137983 */ /* 0x000ee20000300800 */
[----:B------:R-:W-:Y:S01]  /*9a720*/  HMMA.16816.F32 R12, R4, R22, R12 ;  /* 0x00000016040c723c */ /* 0x000fe2000000180c */
[----:B0-----:R-:W-:-:S02]  /*9a730*/  IMAD.MOV.U32 R26, RZ, RZ, R3 ;  /* 0x000000ffff1a7224 */ /* 0x001fc400078e0003 */
[----:B------:R-:W-:Y:S02]  /*9a740*/  IMAD.MOV.U32 R27, RZ, RZ, R2 ;  /* 0x000000ffff1b7224 */ /* 0x000fe400078e0002 */
[----:B------:R-:W-:Y:S02]  /*9a750*/  IMAD.MOV.U32 R3, RZ, RZ, R22 ;  /* 0x000000ffff037224 */ /* 0x000fe400078e0016 */
[----:B------:R-:W-:Y:S01]  /*9a760*/  IMAD.MOV.U32 R2, RZ, RZ, R23 ;  /* 0x000000ffff027224 */ /* 0x000fe200078e0017 */
[----:B---3--:R-:W-:Y:S01]  /*9a770*/  STL.64 [R1+0x9670], R18 ;  /* 0x0096701201007387 */ /* 0x008fe20000100a00 */
[----:B--2---:R0:W-:Y:S03]  /*9a780*/  STL.64 [R1+0x9668], R16 ;  /* 0x0096681001007387 */ /* 0x0041e60000100a00 */
[----:B0-----:R-:W2:Y:S01]  /*9a790*/  LDL.LU R16, [R1+0xb60] ;  /* 0x000b600001107983 */ /* 0x001ea20000300800 */
[----:B------:R-:W2:Y:S02]  /*9a7a0*/  LDL.LU R17, [R1+0xb64] ;  /* 0x000b640001117983 */ /* 0x000ea40000300800 */
[----:B------:R-:W2:Y:S02]  /*9a7b0*/  LDL.LU R18, [R1+0xb68] ;  /* 0x000b680001127983 */ /* 0x000ea40000300800 */
[----:B------:R-:W2:Y:S06]  /*9a7c0*/  LDL.LU R19, [R1+0xb6c] ;  /* 0x000b6c0001137983 */ /* 0x000eac0000300800 */
        /* <DEDUP_REMOVED lines=12> */
[----:B------:R0:W-:Y:S02]  /*9a890*/  STL.64 [R1+0x9548], R22 ;  /* 0x0095481601007387 */ /* 0x0001e40000100a00 */
[----:B----4-:R-:W-:Y:S01]  /*9a8a0*/  IMAD.MOV.U32 R9, RZ, RZ, R11 ;  /* 0x000000ffff097224 */ /* 0x010fe200078e000b */
[----:B0-----:R-:W4:Y:S01]  /*9a8b0*/  LDL.64 R22, [R1+0x108] ;  /* 0x0001080001167983 */ /* 0x001f220000100a00 */
[C---:B---3--:R-:W-:Y:S11]  /*9a8c0*/  HMMA.16816.F32 R12, R4.reuse, R10, R12 ;  /* 0x0000000a040c723c */ /* 0x048ff6000000180c */
[----:B------:R-:W-:Y:S11]  /*9a8d0*/  @!UPT UIADD3 URZ, URZ, URZ, URZ ;  /* 0x0000003f3f3ff290 */ /* 0x000ff6000fffe03f */
[----:B------:R-:W-:Y:S01]  /*9a8e0*/  @!UPT UIADD3 URZ, URZ, URZ, URZ ;  /* 0x0000003f3f3ff290 */ /* 0x000fe2000fffe03f */
[----:B------:R0:W-:Y:S01]  /*9a8f0*/  STL.64 [R1+0xb70], R12 ;  /* 0x000b700c01007387 */ /* 0x0001e20000100a00 */
[----:B------:R1:W-:Y:S02]  /*9a900*/  STL.64 [R1+0xb78], R14 ;  /* 0x000b780e01007387 */ /* 0x0003e40000100a00 */
[----:B0-----:R-:W-:Y:S01]  /*9a910*/  IMAD.MOV.U32 R12, RZ, RZ, R10 ;  /* 0x000000ffff0c7224 */ /* 0x001fe200078e000a */
[----:B-1----:R-:W3:Y:S01]  /*9a920*/  LDL.LU.64 R14, [R1+0x9688] ;  /* 0x00968800010e7983 */ /* 0x002ee20000300a00 */
[----:B------:R-:W3:Y:S02]  /*9a930*/  LDL.LU.64 R10, [R1+0x9680] ;  /* 0x00968000010a7983 */ /* 0x000ee40000300a00 */
[----:B------:R-:W4:Y:S01]  /*9a940*/  LDL.LU R8, [R1+0x9678] ;  /* 0x0096780001087983 */ /* 0x000f220000300800 */
[C---:B--2---:R-:W-:Y:S01]  /*9a950*/  HMMA.16816.F32 R24, R4.reuse, R26, R16 ;  /* 0x0000001a0418723c */ /* 0x044fe20000001810 */
[----:B---3--:R0:W-:Y:S01]  /*9a960*/  STL.64 [R1+0x9598], R10 ;  /* 0x0095980a01007387 */ /* 0x0081e20000100a00 */
[----:B----4-:R-:W-:Y:S03]  /*9a970*/  STL.64 [R1+0x9590], R8 ;  /* 0x0095900801007387 */ /* 0x010fe60000100a00 */
[----:B0-----:R-:W2:Y:S01]  /*9a980*/  LDL.64 R10, [R1+0xd8] ;  /* 0x0000d800010a7983 */ /* 0x001ea20000100a00 */
[----:B------:R-:W3:Y:S02]  /*9a990*/  LDL.LU.64 R18, [R1+0x9670] ;  /* 0x0096700001127983 */ /* 0x000ee40000300a00 */
[----:B------:R-:W3:Y:S11]  /*9a9a0*/  LDL.LU.64 R16, [R1+0x9668] ;  /* 0x0096680001107983 */ /* 0x000ef60000300a00 */
[----:B------:R-:W-:Y:S04]  /*9a9b0*/  @!UPT UIADD3 URZ, URZ, URZ, URZ ;  /* 0x0000003f3f3ff290 */ /* 0x000fe8000fffe03f */
[----:B------:R-:W-:Y:S01]  /*9a9c0*/  STL.64 [R1+0xb60], R24 ;  /* 0x000b601801007387 */ /* 0x000fe20000100a00 */
[----:B------:R0:W-:Y:S04]  /*9a9d0*/  STL.64 [R1+0xb68], R26 ;  /* 0x000b681a01007387 */ /* 0x0001e80000100a00 */
[----:B0-----:R-:W4:Y:S01]  /*9a9e0*/  LDL.LU.64 R26, [R1+0x9660] ;  /* 0x00966000011a7983 */ /* 0x001f220000300a00 */
[----:B------:R-:W4:Y:S02]  /*9a9f0*/  LDL.LU.64 R24, [R1+0x9658] ;  /* 0x0096580001187983 */ /* 0x000f240000300a00 */
[----:B------:R-:W-:Y:S02]  /*9aa00*/  IMAD.MOV.U32 R13, RZ, RZ, R23 ;  /* 0x000000ffff0d7224 */ /* 0x000fe400078e0017 */
[----:B------:R-:W-:Y:S01]  /*9aa10*/  IMAD.MOV.U32 R29, RZ, RZ, R22 ;  /* 0x000000ffff1d7224 */ /* 0x000fe200078e0016 */
[----:B----4-:R-:W-:Y:S11]  /*9aa20*/  HMMA.16816.F32 R24, R4, R22, R24 ;  /* 0x000000160418723c */ /* 0x010ff60000001818 */
[----:B------:R-:W-:Y:S11]  /*9aa30*/  @!UPT UIADD3 URZ, URZ, URZ, URZ ;  /* 0x0000003f3f3ff290 */ /* 0x000ff6000fffe03f */
[----:B------:R-:W-:Y:S01]  /*9aa40*/  @!UPT UIADD3 URZ, URZ, URZ, URZ ;  /* 0x0000003f3f3ff290 */ /* 0x000fe2000fffe03f */
[----:B------:R-:W-:Y:S01]  /*9aa50*/  STL.64 [R1+0xb50], R24 ;  /* 0x000b501801007387 */ /* 0x000fe20000100a00 */
[----:B------:R0:W-:Y:S03]  /*9aa60*/  STL.64 [R1+0xb58], R26 ;  /* 0x000b581a01007387 */ /* 0x0001e60000100a00 */
[----:B0-----:R-:W3:Y:S01]  /*9aa70*/  LDL.LU.64 R26, [R1+0x9650] ;  /* 0x00965000011a7983 */ /* 0x001ee20000300a00 */
[----:B------:R-:W4:Y:S02]  /*9aa80*/  LDL.LU R24, [R1+0x9648] ;  /* 0x0096480001187983 */ /* 0x000f240000300800 */
[----:B------:R-:W-:Y:S02]  /*9aa90*/  STL.64 [R1+0x95a8], R14 ;  /* 0x0095a80e01007387 */ /* 0x000fe40000100a00 */
[----:B------:R0:W-:Y:S02]  /*9aaa0*/  STL.64 [R1+0x95a0], R12 ;  /* 0x0095a00c01007387 */ /* 0x0001e40000100a00 */
        /* <DEDUP_REMOVED lines=8> */
[----:B--2---:R4:W-:Y:S01]  /*9ab30*/  STL.64 [R1+0x9558], R22 ;  /* 0x0095581601007387 */ /* 0x0049e20000100a00 */
[----:B------:R-:W-:Y:S02]  /*9ab40*/  STL.64 [R1+0x9550], R20 ;  /* 0x0095501401007387 */ /* 0x000fe40000100a00 */
[----:B----4-:R-:W-:-:S02]  /*9ab50*/  IMAD.MOV.U32 R22, RZ, RZ, R24 ;  /* 0x000000ffff167224 */ /* 0x010fc400078e0018 */
[----:B------:R-:W-:Y:S01]  /*9ab60*/  IMAD.MOV.U32 R23, RZ, RZ, R0 ;  /* 0x000000ffff177224 */ /* 0x000fe200078e0000 */
[C---:B---3--:R-:W-:Y:S04]  /*9ab70*/  HMMA.16816.F32 R24, R4.reuse, R26, R16 ;  /* 0x0000001a0418723c */ /* 0x048fe80000001810 */
[----:B------:R0:W-:Y:S04]  /*9ab80*/  STL.64 [R1+0x9570], R22 ;  /* 0x0095701601007387 */ /* 0x0001e80000100a00 */
[----:B0-----:R-:W2:Y:S01]  /*9ab90*/  LDL.64 R22, [R1+0xe8] ;  /* 0x0000e80001167983 */ /* 0x001ea20000100a00 */
[----:B------:R-:W2:Y:S02]  /*9aba0*/  LDL.LU.64 R18, [R1+0x9640] ;  /* 0x0096400001127983 */ /* 0x000ea40000300a00 */
[----:B------:R-:W2:Y:S11]  /*9abb0*/  LDL.LU.64 R16, [R1+0x9638] ;  /* 0x0096380001107983 */ /* 0x000eb60000300a00 */
[----:B------:R-:W-:Y:S01]  /*9abc0*/  @!UPT UIADD3 URZ, URZ, URZ, URZ ;  /* 0x0000003f3f3ff290 */ /* 0x000fe2000fffe03f */
[----:B------:R-:W-:Y:S01]  /*9abd0*/  STL.64 [R1+0xb40], R24 ;  /* 0x000b401801007387 */ /* 0x000fe20000100a00 */
[----:B------:R0:W-:Y:S03]  /*9abe0*/  STL.64 [R1+0xb48], R26 ;  /* 0x000b481a01007387 */ /* 0x0001e60000100a00 */
[----:B0-----:R-:W3:Y:S01]  /*9abf0*/  LDL.LU R27, [R1+0x9630] ;  /* 0x00963000011b7983 */ /* 0x001ee20000300800 */
[----:B------:R-:W4:Y:S01]  /*9ac00*/  LDL.LU.64 R24, [R1+0x9628] ;  /* 0x0096280001187983 */ /* 0x000f220000300a00 */
[C---:B--2---:R-:W-:Y:S08]  /*9ac10*/  HMMA.16816.F32 R16, R4.reuse, R22, R16 ;  /* 0x000000160410723c */ /* 0x044ff00000001810 */
[----:B------:R-:W-:Y:S01]  /*9ac20*/  HMMA.16816.F32 R4, R4, R10, R12 ;  /* 0x0000000a0404723c */ /* 0x000fe2000000180c */
[----:B------:R-:W-:-:S02]  /*9ac30*/  IMAD.MOV.U32 R0, RZ, RZ, R22 ;  /* 0x000000ffff007224 */ /* 0x000fc400078e0016 */
[----:B------:R-:W-:Y:S02]  /*9ac40*/  IMAD.MOV.U32 R28, RZ, RZ, R23 ;  /* 0x000000ffff1c7224 */ /* 0x000fe400078e0017 */
[----:B----4-:R-:W-:Y:S02]  /*9ac50*/  IMAD.MOV.U32 R22, RZ, RZ, R25 ;  /* 0x000000ffff167224 */ /* 0x010fe400078e0019 */
[----:B------:R-:W-:-:S08]  /*9ac60*/  IMAD.MOV.U32 R23, RZ, RZ, R24 ;  /* 0x000000ffff177224 */ /* 0x000fd000078e0018 */
[----:B------:R-:W-:Y:S01]  /*9ac70*/  STL.64 [R1+0xb30], R16 ;  /* 0x000b301001007387 */ /* 0x000fe20000100a00 */
[----:B------:R0:W-:Y:S03]  /*9ac80*/  STL.64 [R1+0xb38], R18 ;  /* 0x000b381201007387 */ /* 0x0001e60000100a00 */
[----:B0-----:R-:W2:Y:S01]  /*9ac90*/  LDL.LU.64 R18, [R1+0x9620] ;  /* 0x0096200001127983 */ /* 0x001ea20000300a00 */
[----:B------:R-:W4:Y:S02]  /*9aca0*/  LDL.LU.64 R16, [R1+0x9618] ;  /* 0x0096180001107983 */ /* 0x000f240000300a00 */
[----:B------:R-:W-:Y:S02]  /*9acb0*/  STL.64 [R1+0x9588], R22 ;  /* 0x0095881601007387 */ /* 0x000fe40000100a00 */
[----:B------:R-:W-:Y:S01]  /*9acc0*/  STL.64 [R1+0x390], R4 ;  /* 0x0003900401007387 */ /* 0x000fe20000100a00 */
[----:B------:R-:W-:Y:S01]  /*9acd0*/  STL.64 [R1+0x398], R6 ;  /* 0x0003980601007387 */ /* 0x000fe20000100a00 */
[----:B------:R-:W4:Y:S02]  /*9ace0*/  LDL.LU R12, [R1+0xa60] ;  /* 0x000a6000010c7983 */ /* 0x000f240000300800 */
[----:B------:R-:W4:Y:S02]  /*9acf0*/  LDL.LU R13, [R1+0xa64] ;  /* 0x000a6400010d7983 */ /* 0x000f240000300800 */
[----:B------:R-:W4:Y:S01]  /*9ad00*/  LDL.LU R14, [R1+0xa68] ;  /* 0x000a6800010e7983 */ /* 0x000f220000300800 */
[----:B------:R-:W4:Y:S04]  /*9ad10*/  LDL.LU R15, [R1+0xa6c] ;  /* 0x000a6c00010f7983 */ /* 0x000f280000300800 */
[----:B---3--:R0:W1:Y:S01]  /*9ad20*/  LDSM.16.MT88.4 R4, [R27+0xc380] ;  /* 0x00c380001b04783b */ /* 0x0080620000004200 */
[----:B--2---:R-:W-:-:S02]  /*9ad30*/  IMAD.MOV.U32 R26, RZ, RZ, R19 ;  /* 0x000000ffff1a7224 */ /* 0x004fc400078e0013 */
[----:B0-----:R-:W-:Y:S01]  /*9ad40*/  IMAD.MOV.U32 R27, RZ, RZ, R18 ;  /* 0x000000ffff1b7224 */ /* 0x001fe200078e0012 */
[----:B----4-:R-:W-:Y:S01]  /*9ad50*/  STL.64 [R1+0x95c8], R14 ;  /* 0x0095c80e01007387 */ /* 0x010fe20000100a00 */
[----:B------:R0:W-:Y:S02]  /*9ad60*/  STL.64 [R1+0x95c0], R12 ;  /* 0x0095c00c01007387 */ /* 0x0001e40000100a00 */
[----:B------:R-:W2:Y:S02]  /*9ad70*/  LDL.LU R19, [R1+0x9614] ;  /* 0x0096140001137983 */ /* 0x000ea40000300800 */
[----:B------:R-:W3:Y:S01]  /*9ad80*/  LDL.LU R18, [R1+0x9610] ;  /* 0x0096100001127983 */ /* 0x000ee20000300800 */
[----:B------:R4:W-:Y:S04]  /*9ad90*/  STL.64 [R1+0x95d0], R26 ;  /* 0x0095d01a01007387 */ /* 0x0009e80000100a00 */
[----:B0-----:R-:W2:Y:S01]  /*9ada0*/  LDL.LU R12, [R1+0xa70] ;  /* 0x000a7000010c7983 */ /* 0x001ea20000300800 */
[----:B------:R-:W2:Y:S02]  /*9adb0*/  LDL.LU R13, [R1+0xa74] ;  /* 0x000a7400010d7983 */ /* 0x000ea40000300800 */
[----:B------:R-:W2:Y:S02]  /*9adc0*/  LDL.LU R14, [R1+0xa78] ;  /* 0x000a7800010e7983 */ /* 0x000ea40000300800 */
[----:B------:R-:W2:Y:S02]  /*9add0*/  LDL.LU R15, [R1+0xa7c] ;  /* 0x000a7c00010f7983 */ /* 0x000ea40000300800 */
[----:B----4-:R-:W-:-:S02]  /*9ade0*/  IMAD.MOV.U32 R26, RZ, RZ, R16 ;  /* 0x000000ffff1a7224 */ /* 0x010fc400078e0010 */
[----:B------:R-:W-:Y:S01]  /*9adf0*/  IMAD.MOV.U32 R27, RZ, RZ, R17 ;  /* 0x000000ffff1b7224 */ /* 0x000fe200078e0011 */
[----:B--2---:R-:W-:Y:S01]  /*9ae00*/  STL.64 [R1+0x95e0], R14 ;  /* 0x0095e00e01007387 */ /* 0x004fe20000100a00 */
[----:B------:R-:W-:Y:S02]  /*9ae10*/  STL.64 [R1+0x95d8], R12 ;  /* 0x0095d80c01007387 */ /* 0x000fe40000100a00 */
[----:B------:R-:W2:Y:S02]  /*9ae20*/  LDL.LU R16, [R1+0x960c] ;  /* 0x00960c0001107983 */ /* 0x000ea40000300800 */
[----:B------:R-:W2:Y:S01]  /*9ae30*/  LDL.LU R17, [R1+0x9608] ;  /* 0x0096080001117983 */ /* 0x000ea20000300800 */
[----:B------:R3:W-:Y:S02]  /*9ae40*/  STL.64 [R1+0x95e8], R26 ;  /* 0x0095e81a01007387 */ /* 0x0007e40000100a00 */
[----:B---3--:R-:W-:Y:S02]  /*9ae50*/  IMAD.MOV.U32 R26, RZ, RZ, R18 ;  /* 0x000000ffff1a7224 */ /* 0x008fe400078e0012 */
[----:B------:R-:W-:Y:S01]  /*9ae60*/  IMAD.MOV.U32 R27, RZ, RZ, R19 ;  /* 0x000000ffff1b7224 */ /* 0x000fe200078e0013 */
[----:B------:R-:W2:Y:S01]  /*9ae70*/  LDL.LU R18, [R1+0x9604] ;  /* 0x0096040001127983 */ /* 0x000ea20000300800 */
[----:B------:R-:W2:Y:S02]  /*9ae80*/  LDL.LU R19, [R1+0x9600] ;  /* 0x0096000001137983 */ /* 0x000ea40000300800 */
[----:B------:R-:W3:Y:S02]  /*9ae90*/  LDL.LU R12, [R1+0xa80] ;  /* 0x000a8000010c7983 */ /* 0x000ee40000300800 */
[----:B------:R-:W3:Y:S01]  /*9aea0*/  LDL.LU R13, [R1+0xa84] ;  /* 0x000a8400010d7983 */ /* 0x000ee20000300800 */
[----:B------:R-:W4:Y:S01]  /*9aeb0*/  LDL.LU R14, [R1+0xa88] ;  /* 0x000a8800010e7983 */ /* 0x000f220000300800 */
[----:B------:R-:W4:Y:S02]  /*9aec0*/  LDL.LU R15, [R1+0xa8c] ;  /* 0x000a8c00010f7983 */ /* 0x000f240000300800 */
[----:B------:R-:W-:-:S02]  /*9aed0*/  IMAD.MOV.U32 R25, RZ, RZ, R10 ;  /* 0x000000ffff197224 */ /* 0x000fc400078e000a */
[----:B------:R-:W-:Y:S01]  /*9aee0*/  IMAD.MOV.U32 R24, RZ, RZ, R11 ;  /* 0x000000ffff187224 */ /* 0x000fe200078e000b */
[----:B----4-:R-:W-:Y:S01]  /*9aef0*/  STL.64 [R1+0x95f8], R14 ;  /* 0x0095f80e01007387 */ /* 0x010fe20000100a00 */
[----:B---3--:R0:W-:Y:S03]  /*9af00*/  STL.64 [R1+0x95f0], R12 ;  /* 0x0095f00c01007387 */ /* 0x0081e60000100a00 */
        /* <DEDUP_REMOVED lines=12> */
[----:B-1----:R0:W-:Y:S01]  /*9afd0*/  STL.64 [R1+0x9388], R6 ;  /* 0x0093880601007387 */ /* 0x0021e20000100a00 */
[----:B------:R1:W-:Y:S02]  /*9afe0*/  STL.64 [R1+0x9380], R4 ;  /* 0x0093800401007387 */ /* 0x0003e40000100a00 */
[----:B0-----:R-:W-:-:S02]  /*9aff0*/  IMAD.MOV.U32 R6, RZ, RZ, R25 ;  /* 0x000000ffff067224 */ /* 0x001fc400078e0019 */
[----:B------:R-:W-:-:S05]  /*9b000*/  IMAD.MOV.U32 R7, RZ, RZ, R24 ;  /* 0x000000ffff077224 */ /* 0x000fca00078e0018 */
[----:B------:R0:W-:Y:S01]  /*9b010*/  STL.64 [R1+0x9528], R6 ;  /* 0x0095280601007387 */ /* 0x0001e20000100a00 */
[----:B-1----:R-:W2:Y:S02]  /*9b020*/  LDL.LU R4, [R1+0xa00] ;  /* 0x000a000001047983 */ /* 0x002ea40000300800 */
[----:B------:R-:W2:Y:S01]  /*9b030*/  LDL.LU R5, [R1+0xa04] ;  /* 0x000a040001057983 */ /* 0x000ea20000300800 */
[----:B0-----:R-:W2:Y:S01]  /*9b040*/  LDL.LU R6, [R1+0xa08] ;  /* 0x000a080001067983 */ /* 0x001ea20000300800 */
[----:B------:R-:W2:Y:S03]  /*9b050*/  LDL.LU R7, [R1+0xa0c] ;  /* 0x000a0c0001077983 */ /* 0x000ea60000300800 */
        /* <DEDUP_REMOVED lines=12> */
[----:B------:R-:W2:Y:S01]  /*9b120*/  LDL.LU R7, [R1+0xa3c] ;  /* 0x000a3c0001077983 */ /* 0x000ea20000300800 */
        /* <DEDUP_REMOVED lines=28> */
[----:B---3--:R-:W-:Y:S01]  /*9b2f0*/  STL.64 [R1+0x9488], R24 ;  /* 0x0094881801007387 */ /* 0x008fe20000100a00 */
[C---:B--2---:R-:W-:Y:S11]  /*9b300*/  HMMA.16816.F32 R8, R16.reuse, R14, R8 ;  /* 0x0000000e1008723c */ /* 0x044ff60000001808 */
[----:B------:R-:W-:Y:S11]  /*9b310*/  @!UPT UIADD3 URZ, URZ, URZ, URZ ;  /* 0x0000003f3f3ff290 */ /* 0x000ff6000fffe03f */
[----:B------:R-:W-:Y:S01]  /*9b320*/  @!UPT UIADD3 URZ, URZ, URZ, URZ ;  /* 0x0000003f3f3ff290 */ /* 0x000fe2000fffe03f */
[----:B------:R-:W-:Y:S01]  /*9b330*/  STL.64 [R1+0xa50], R8 ;  /* 0x000a500801007387 */ /* 0x000fe20000100a00 */
[----:B------:R0:W-:Y:S03]  /*9b340*/  STL.64 [R1+0xa58], R10 ;  /* 0x000a580a01007387 */ /* 0x0001e60000100a00 */
[----:B0-----:R-:W4:Y:S01]  /*9b350*/  LDL.LU.64 R10, [R1+0x9598] ;  /* 0x00959800010a7983 */ /* 0x001f220000300a00 */
[----:B------:R-:W2:Y:S02]  /*9b360*/  LDL.LU.64 R8, [R1+0x9590] ;  /* 0x0095900001087983 */ /* 0x000ea40000300a00 */
[----:B------:R-:W-:Y:S01]  /*9b370*/  STL.64 [R1+0x9480], R14 ;  /* 0x0094800e01007387 */ /* 0x000fe20000100a00 */
[C---:B----4-:R-:W-:Y:S11]  /*9b380*/  HMMA.16816.F32 R20, R16.reuse, R10, R20 ;  /* 0x0000000a1014723c */ /* 0x050ff60000001814 */
        /* <DEDUP_REMOVED lines=29> */
[----:B--2---:R-:W-:Y:S01]  /*9b560*/  HMMA.16816.F32 R4, R16, R22, R4 ;  /* 0x000000161004723c */ /* 0x004fe20000001804 */
[----:B------:R-:W-:Y:S02]  /*9b570*/  IMAD.MOV.U32 R2, RZ, RZ, R22 ;  /* 0x000000ffff027224 */ /* 0x000fe400078e0016 */
[----:B------:R-:W-:Y:S11]  /*9b580*/  IMAD.MOV.U32 R3, RZ, RZ, R23 ;  /* 0x000000ffff037224 */ /* 0x000ff600078e0017 */
[----:B------:R-:W-:Y:S09]  /*9b590*/  @!UPT UIADD3 URZ, URZ, URZ, URZ ;  /* 0x0000003f3f3ff290 */ /* 0x000ff2000fffe03f */
        /* <DEDUP_REMOVED lines=9> */
[----:B------:R-:W-:Y:S01]  /*9b630*/  IMAD.MOV.U32 R23, RZ, RZ, R28 ;  /* 0x000000ffff177224 */ /* 0x000fe200078e001c */
[----:B------:R-:W2:Y:S01]  /*9b640*/  LDL.LU R0, [R1+0x9544] ;  /* 0x0095440001007983 */ /* 0x000ea20000300800 */
[----:B------:R-:W3:Y:S03]  /*9b650*/  LDL.LU R28, [R1+0x9540] ;  /* 0x00954000011c7983 */ /* 0x000ee60000300800 */
[----:B------:R0:W-:Y:S04]  /*9b660*/  STL.64 [R1+0x94f0], R22 ;  /* 0x0094f01601007387 */ /* 0x0001e80000100a00 */
[----:B0-----:R-:W4:Y:S04]  /*9b670*/  LDL.64 R22, [R1+0xf8] ;  /* 0x0000f80001167983 */ /* 0x001f280000100a00 */
[----:B----4-:R-:W-:Y:S01]  /*9b680*/  STL.64 [R1+0x9508], R22 ;  /* 0x0095081601007387 */ /* 0x010fe20000100a00 */
[----:B------:R-:W4:Y:S03]  /*9b690*/  LDL.LU.64 R26, [R1+0x8] ;  /* 0x00000800011a7983 */ /* 0x000f260000300a00 */
[----:B----4-:R0:W-:Y:S04]  /*9b6a0*/  STL.64 [R1+0x9498], R26 ;  /* 0x0094981a01007387 */ /* 0x0101e80000100a00 */
[----:B0-----:R-:W4:Y:S04]  /*9b6b0*/  LDL.LU.64 R26, [R1+0x18] ;  /* 0x00001800011a7983 */ /* 0x001f280000300a00 */
[----:B----4-:R0:W-:Y:S04]  /*9b6c0*/  STL.64 [R1+0x94b0], R26 ;  /* 0x0094b01a01007387 */ /* 0x0101e80000100a00 */
[----:B0-----:R-:W4:Y:S04]  /*9b6d0*/  LDL.64 R26, [R1+0x28] ;  /* 0x00002800011a7983 */ /* 0x001f280000100a00 */
[----:B----4-:R0:W-:Y:S01]  /*9b6e0*/  STL.64 [R1+0x94e8], R26 ;  /* 0x0094e81a01007387 */ /* 0x0101e20000100a00 */
[----:B------:R-:W4:Y:S02]  /*9b6f0*/  LDL.LU R24, [R1+0x9b0] ;  /* 0x0009b00001187983 */ /* 0x000f240000300800 */
[----:B------:R-:W4:Y:S01]  /*9b700*/  LDL.LU R25, [R1+0x9b4] ;  /* 0x0009b40001197983 */ /* 0x000f220000300800 */
[----:B0-----:R-:W2:Y:S01]  /*9b710*/  LDL.LU R26, [R1+0x9b8] ;  /* 0x0009b800011a7983 */ /* 0x001ea20000300800 */
[----:B------:R-:W2:Y:S02]  /*9b720*/  LDL.LU R27, [R1+0x9bc] ;  /* 0x0009bc00011b7983 */ /* 0x000ea40000300800 */
[----:B------:R-:W2:Y:S02]  /*9b730*/  LDL.LU R4, [R1+0x9e0] ;  /* 0x0009e00001047983 */ /* 0x000ea40000300800 */
[----:B------:R-:W2:Y:S01]  /*9b740*/  LDL.LU R5, [R1+0x9e4] ;  /* 0x0009e40001057983 */ /* 0x000ea20000300800 */
[----:B------:R-:W2:Y:S01]  /*9b750*/  LDL.LU R6, [R1+0x9e8] ;  /* 0x0009e80001067983 */ /* 0x000ea20000300800 */
[----:B------:R-:W2:Y:S02]  /*9b760*/  LDL.LU R7, [R1+0x9ec] ;  /* 0x0009ec0001077983 */ /* 0x000ea40000300800 */
[----:B------:R-:W-:-:S02]  /*9b770*/  IMAD.MOV.U32 R22, RZ, RZ, R29 ;  /* 0x000000ffff167224 */ /* 0x000fc400078e001d */
[----:B------:R-:W-:Y:S01]  /*9b780*/  IMAD.MOV.U32 R23, RZ, RZ, R13 ;  /* 0x000000ffff177224 */ /* 0x000fe200078e000d */
[----:B--2---:R-:W-:Y:S01]  /*9b790*/  STL.64 [R1+0x9538], R6 ;  /* 0x0095380601007387 */ /* 0x004fe20000100a00 */
[----:B------:R0:W-:Y:S03]  /*9b7a0*/  STL.64 [R1+0x9530], R4 ;  /* 0x0095300401007387 */ /* 0x0001e60000100a00 */
[----:B0-----:R-:W2:Y:S01]  /*9b7b0*/  LDL.LU R4, [R1+0x9f0] ;  /* 0x0009f00001047983 */ /* 0x001ea20000300800 */
[----:B------:R-:W2:Y:S02]  /*9b7c0*/  LDL.LU R5, [R1+0x9f4] ;  /* 0x0009f40001057983 */ /* 0x000ea40000300800 */
[----:B------:R-:W2:Y:S02]  /*9b7d0*/  LDL.LU R6, [R1+0x9f8] ;  /* 0x0009f80001067983 */ /* 0x000ea40000300800 */
[----:B------:R-:W2:Y:S01]  /*9b7e0*/  LDL.LU R7, [R1+0x9fc] ;  /* 0x0009fc0001077983 */ /* 0x000ea20000300800 */
[----:B------:R0:W-:Y:S04]  /*9b7f0*/  STL.64 [R1+0x9520], R22 ;  /* 0x0095201601007387 */ /* 0x0001e80000100a00 */
[----:B0-----:R-:W2:Y:S01]  /*9b800*/  LDL.64 R22, [R1+0x118] ;  /* 0x0001180001167983 */ /* 0x001ea20000100a00 */
[----:B------:R-:W-:Y:S02]  /*9b810*/  STL.64 [R1+0x9500], R26 ;  /* 0x0095001a01007387 */ /* 0x000fe40000100a00 */
[----:B----4-:R0:W-:Y:S02]  /*9b820*/  STL.64 [R1+0x94f8], R24 ;  /* 0x0094f81801007387 */ /* 0x0101e40000100a00 */
[----:B0-----:R-:W4:Y:S01]  /*9b830*/  LDL.LU R24, [R1+0x9c0] ;  /* 0x0009c00001187983 */ /* 0x001f220000300800 */
[----:B------:R-:W4:Y:S02]  /*9b840*/  LDL.LU R25, [R1+0x9c4] ;  /* 0x0009c40001197983 */ /* 0x000f240000300800 */
[----:B------:R-:W2:Y:S02]  /*9b850*/  LDL.LU R26, [R1+0x9c8] ;  /* 0x0009c800011a7983 */ /* 0x000ea40000300800 */
[----:B------:R-:W2:Y:S02]  /*9b860*/  LDL.LU R27, [R1+0x9cc] ;  /* 0x0009cc00011b7983 */ /* 0x000ea40000300800 */
[----:B------:R-:W-:Y:S01]  /*9b870*/  IMAD.MOV.U32 R10, RZ, RZ, R12 ;  /* 0x000000ffff0a7224 */ /* 0x000fe200078e000c */
[----:B--2---:R-:W-:Y:S01]  /*9b880*/  STL.64 [R1+0x9518], R26 ;  /* 0x0095181a01007387 */ /* 0x004fe20000100a00 */
[----:B----4-:R0:W-:Y:S03]  /*9b890*/  STL.64 [R1+0x9510], R24 ;  /* 0x0095101801007387 */ /* 0x0101e60000100a00 */
[----:B0-----:R-:W2:Y:S01]  /*9b8a0*/  LDL.LU R24, [R1+0x9d0] ;  /* 0x0009d00001187983 */ /* 0x001ea20000300800 */
[----:B------:R-:W2:Y:S02]  /*9b8b0*/  LDL.LU R25, [R1+0x9d4] ;  /* 0x0009d40001197983 */ /* 0x000ea40000300800 */
[----:B------:R-:W2:Y:S02]  /*9b8c0*/  LDL.LU R26, [R1+0x9d8] ;  /* 0x0009d800011a7983 */ /* 0x000ea40000300800 */
[----:B------:R-:W2:Y:S01]  /*9b8d0*/  LDL.LU R27, [R1+0x9dc] ;  /* 0x0009dc00011b7983 */ /* 0x000ea20000300800 */
[----:B------:R-:W4:Y:S01]  /*9b8e0*/  LDL.LU R12, [R1+0x260] ;  /* 0x00026000010c7983 */ /* 0x000f220000300800 */
        /* <DEDUP_REMOVED lines=9> */
[----:B------:R-:W-:-:S07]  /*9b980*/  IMAD.MOV.U32 R11, RZ, RZ, R9 ;  /* 0x000000ffff0b7224 */ /* 0x000fce00078e0009 */
[C---:B------:R-:W-:Y:S01]  /*9b990*/  HMMA.16816.F32 R8, R16.reuse, R10, R4 ;  /* 0x0000000a1008723c */ /* 0x040fe20000001804 */
[----:B----4-:R-:W-:Y:S01]  /*9b9a0*/  STL.64 [R1+0x94c0], R14 ;  /* 0x0094c00e01007387 */ /* 0x010fe20000100a00 */
[----:B--2---:R0:W-:Y:S03]  /*9b9b0*/  STL.64 [R1+0x94b8], R12 ;  /* 0x0094b80c01007387 */ /* 0x0041e60000100a00 */
[----:B0-----:R-:W2:Y:S01]  /*9b9c0*/  LDL.LU R12, [R1+0x290] ;  /* 0x00029000010c7983 */ /* 0x001ea20000300800 */
[----:B------:R-:W2:Y:S02]  /*9b9d0*/  LDL.LU R13, [R1+0x294] ;  /* 0x00029400010d7983 */ /* 0x000ea40000300800 */
[----:B------:R-:W2:Y:S02]  /*9b9e0*/  LDL.LU R14, [R1+0x298] ;  /* 0x00029800010e7983 */ /* 0x000ea40000300800 */
[----:B------:R-:W2:Y:S01]  /*9b9f0*/  LDL.LU R15, [R1+0x29c] ;  /* 0x00029c00010f7983 */ /* 0x000ea20000300800 */
[----:B------:R-:W-:Y:S01]  /*9ba00*/  STL [R1+0x945c], R3 ;  /* 0x00945c0301007387 */ /* 0x000fe20000100800 */
[----:B------:R-:W-:Y:S02]  /*9ba10*/  STL [R1+0x9458], R2 ;  /* 0x0094580201007387 */ /* 0x000fe40000100800 */
[----:B------:R-:W4:Y:S02]  /*9ba20*/  LDL.LU.64 R6, [R1+0x9538] ;  /* 0x0095380001067983 */ /* 0x000f240000300a00 */
[----:B------:R-:W4:Y:S07]  /*9ba30*/  LDL.LU.64 R4, [R1+0x9530] ;  /* 0x0095300001047983 */ /* 0x000f2e0000300a00 */
        /* <DEDUP_REMOVED lines=36> */
[----:B0-----:R-:W4:Y:S01]  /*9bc80*/  LDL.LU.64 R22, [R1+0x94e0] ;  /* 0x0094e00001167983 */ /* 0x001f220000300a00 */
[----:B------:R-:W4:Y:S02]  /*9bc90*/  LDL.LU.64 R20, [R1+0x94d8] ;  /* 0x0094d80001147983 */ /* 0x000f240000300a00 */
[----:B----4-:R-:W-:Y:S01]  /*9bca0*/  HMMA.16816.F32 R16, R16, R6, R20 ;  /* 0x000000061010723c */ /* 0x010fe20000001814 */
[----:B------:R-:W4:Y:S01]  /*9bcb0*/  LDL.LU.64 R22, [R1+0x94d0] ;  /* 0x0094d00001167983 */ /* 0x000f220000300a00 */
[----:B------:R-:W4:Y:S02]  /*9bcc0*/  LDL.LU.64 R20, [R1+0x94c8] ;  /* 0x0094c80001147983 */ /* 0x000f240000300a00 */
[----:B--2---:R-:W-:Y:S11]  /*9bcd0*/  IMAD.MOV.U32 R29, RZ, RZ, R27 ;  /* 0x000000ffff1d7224 */ /* 0x004ff600078e001b */
        /* <DEDUP_REMOVED lines=8> */
[C---:B----4-:R-:W-:Y:S11]  /*9bd60*/  HMMA.16816.F32 R12, R20.reuse, R26, R12 ;  /* 0x0000001a140c723c */ /* 0x050ff6000000180c */
[----:B------:R-:W-:Y:S11]  /*9bd70*/  @!UPT UIADD3 URZ, URZ, URZ, URZ ;  /* 0x0000003f3f3ff290 */ /* 0x000ff6000fffe03f */
[----:B------:R-:W-:Y:S01]  /*9bd80*/  @!UPT UIADD3 URZ, URZ, URZ, URZ ;  /* 0x0000003f3f3ff290 */ /* 0x000fe2000fffe03f */
[----:B------:R-:W-:Y:S01]  /*9bd90*/  STL.64 [R1+0x290], R12 ;  /* 0x0002900c01007387 */ /* 0x000fe20000100a00 */
[----:B------:R0:W-:Y:S03]  /*9bda0*/  STL.64 [R1+0x298], R14 ;  /* 0x0002980e01007387 */ /* 0x0001e60000100a00 */
[----:B0-----:R-:W4:Y:S01]  /*9bdb0*/  LDL.LU.64 R14, [R1+0x94c0] ;  /* 0x0094c000010e7983 */ /* 0x001f220000300a00 */
[----:B------:R-:W4:Y:S02]  /*9bdc0*/  LDL.LU.64 R12, [R1+0x94b8] ;  /* 0x0094b800010c7983 */ /* 0x000f240000300a00 */
        /* <DEDUP_REMOVED lines=9> */
[----:B------:R-:W2:Y:S02]  /*9be60*/  LDL.LU.64 R26, [R1+0x9498] ;  /* 0x00949800011a7983 */ /* 0x000ea40000300a00 */
[----:B------:R-:W-:Y:S01]  /*9be70*/  STL.64 [R1+0x9468], R6 ;  /* 0x0094680601007387 */ /* 0x000fe20000100a00 */
[----:B------:R0:W-:Y:S04]  /*9be80*/  STL.64 [R1+0x9460], R4 ;  /* 0x0094600401007387 */ /* 0x0001e80000100a00 */
[----:B0-----:R-:W3:Y:S01]  /*9be90*/  LDL.LU R4, [R1+0x240] ;  /* 0x0002400001047983 */ /* 0x001ee20000300800 */
[----:B------:R-:W3:Y:S02]  /*9bea0*/  LDL.LU R5, [R1+0x244] ;  /* 0x0002440001057983 */ /* 0x000ee40000300800 */
[----:B------:R-:W3:Y:S02]  /*9beb0*/  LDL.LU R6, [R1+0x248] ;  /* 0x0002480001067983 */ /* 0x000ee40000300800 */
        /* <DEDUP_REMOVED lines=8> */
[----:B------:R-:W4:Y:S01]  /*9bf40*/  LDL.LU.64 R26, [R1+0x9490] ;  /* 0x00949000011a7983 */ /* 0x000f220000300a00 */
[----:B------:R-:W2:Y:S01]  /*9bf50*/  LDL.LU.64 R24, [R1+0x9488] ;  /* 0x0094880001187983 */ /* 0x000ea20000300a00 */
[C---:B----4-:R-:W-:Y:S11]  /*9bf60*/  HMMA.16816.F32 R12, R20.reuse, R26, R12 ;  /* 0x0000001a140c723c */ /* 0x050ff6000000180c */
[----:B------:R-:W-:Y:S11]  /*9bf70*/  @!UPT UIADD3 URZ, URZ, URZ, URZ ;  /* 0x0000003f3f3ff290 */ /* 0x000ff6000fffe03f */
[----:B------:R-:W-:Y:S01]  /*9bf80*/  @!UPT UIADD3 URZ, URZ, URZ, URZ ;  /* 0x0000003f3f3ff290 */ /* 0x000fe2000fffe03f */
[----:B------:R-:W-:Y:S01]  /*9bf90*/  STL.64 [R1+0x260], R12 ;  /* 0x0002600c01007387 */ /* 0x000fe20000100a00 */
[----:B------:R0:W-:Y:S03]  /*9bfa0*/  STL.64 [R1+0x268], R14 ;  /* 0x0002680e01007387 */ /* 0x0001e60000100a00 */
[----:B0-----:R-:W4:Y:S01]  /*9bfb0*/  LDL.LU.64 R14, [R1+0x9480] ;  /* 0x00948000010e7983 */ /* 0x001f220000300a00 */
[----:B------:R-:W-:Y:S02]  /*9bfc0*/  STL.64 [R1+0x9398], R26 ;  /* 0x0093981a01007387 */ /* 0x000fe40000100a00 */
[----:B--2---:R0:W-:Y:S02]  /*9bfd0*/  STL.64 [R1+0x9390], R24 ;  /* 0x0093901801007387 */ /* 0x0041e40000100a00 */
        /* <DEDUP_REMOVED lines=8> */
[----:B------:R-:W4:Y:S01]  /*9c060*/  LDL.LU R8, [R1+0x9470] ;  /* 0x0094700001087983 */ /* 0x000f220000300800 */
[----:B---3--:R-:W-:Y:S11]  /*9c070*/  HMMA.16816.F32 R4, R20, R10, R4 ;  /* 0x0000000a1404723c */ /* 0x008ff60000001804 */
[----:B------:R-:W-:Y:S11]  /*9c080*/  @!UPT UIADD3 URZ, URZ, URZ, URZ ;  /* 0x0000003f3f3ff290 */ /* 0x000ff6000fffe03f */
[----:B------:R-:W-:Y:S01]  /*9c090*/  @!UPT UIADD3 URZ, URZ, URZ, URZ ;  /* 0x0000003f3f3ff290 */ /* 0x000fe2000fffe03f */
[----:B------:R-:W-:Y:S01]  /*9c0a0*/  STL.64 [R1+0x240], R4 ;  /* 0x0002400401007387 */ /* 0x000fe20000100a00 */
[----:B------:R0:W-:Y:S03]  /*9c0b0*/  STL.64 [R1+0x248], R6 ;  /* 0x0002480601007387 */ /* 0x0001e60000100a00 */
[----:B0-----:R-:W3:Y:S01]  /*9c0c0*/  LDL.LU.64 R6, [R1+0x9468] ;  /* 0x0094680001067983 */ /* 0x001ee20000300a00 */
[----:B------:R-:W2:Y:S02]  /*9c0d0*/  LDL.LU.64 R4, [R1+0x9460] ;  /* 0x0094600001047983 */ /* 0x000ea40000300a00 */
[----:B------:R0:W-:Y:S02]  /*9c0e0*/  STL.64 [R1+0x9318], R10 ;  /* 0x0093180a01007387 */ /* 0x0001e40000100a00 */
[----:B----4-:R1:W-:Y:S01]  /*9c0f0*/  STL [R1+0x9310], R8 ;  /* 0x0093100801007387 */ /* 0x0103e20000100800 */
[----:B0-----:R-:W2:Y:S01]  /*9c100*/  LDL.LU.64 R10, [R1+0x38] ;  /* 0x00003800010a7983 */ /* 0x001ea20000300a00 */
[----:B------:R-:W-:-:S02]  /*9c110*/  IMAD.MOV.U32 R26, RZ, RZ, R28 ;  /* 0x000000ffff1a7224 */ /* 0x000fc400078e001c */
[----:B------:R-:W-:-:S07]  /*9c120*/  IMAD.MOV.U32 R27, RZ, RZ, R0 ;  /* 0x000000ffff1b7224 */ /* 0x000fce00078e0000 */
[----:B--2---:R-:W-:Y:S01]  /*9c130*/  HMMA.16816.F32 R24, R20, R10, R24 ;  /* 0x0000000a1418723c */ /* 0x004fe20000001818 */
[----:B------:R-:W-:Y:S02]  /*9c140*/  IMAD.MOV.U32 R13, RZ, RZ, R10 ;  /* 0x000000ffff0d7224 */ /* 0x000fe400078e000a */
[----:B------:R-:W-:Y:S11]  /*9c150*/  IMAD.MOV.U32 R12, RZ, RZ, R11 ;  /* 0x000000ffff0c7224 */ /* 0x000ff600078e000b */
[----:B------:R-:W-:Y:S09]  /*9c160*/  @!UPT UIADD3 URZ, URZ, URZ, URZ ;  /* 0x0000003f3f3ff290 */ /* 0x000ff2000fffe03f */
[----:B------:R-:W-:Y:S01]  /*9c170*/  STL.64 [R1+0x230], R24 ;  /* 0x0002301801007387 */ /* 0x000fe20000100a00 */
[----:B------:R-:W-:Y:S02]  /*9c180*/  STL.64 [R1+0x9328], R14 ;  /* 0x0093280e01007387 */ /* 0x000fe40000100a00 */
[----:B------:R0:W-:Y:S02]  /*9c190*/  STL.64 [R1+0x9320], R12 ;  /* 0x0093200c01007387 */ /* 0x0001e40000100a00 */
[----:B-1----:R-:W2:Y:S01]  /*9c1a0*/  LDL.LU R8, [R1+0x50] ;  /* 0x0000500001087983 */ /* 0x002ea20000300800 */
[----:B------:R-:W2:Y:S01]  /*9c1b0*/  LDL.LU R9, [R1+0x54] ;  /* 0x0000540001097983 */ /* 0x000ea20000300800 */
[----:B------:R-:W4:Y:S02]  /*9c1c0*/  LDL.LU R10, [R1+0x58] ;  /* 0x00005800010a7983 */ /* 0x000f240000300800 */
[----:B------:R-:W4:Y:S02]  /*9c1d0*/  LDL.LU R11, [R1+0x5c] ;  /* 0x00005c00010b7983 */ /* 0x000f240000300800 */
[----:B----4-:R1:W-:Y:S01]  /*9c1e0*/  STL.64 [R1+0x9338], R10 ;  /* 0x0093380a01007387 */ /* 0x0103e20000100a00 */
[----:B--2---:R-:W-:Y:S02]  /*9c1f0*/  STL.64 [R1+0x9330], R8 ;  /* 0x0093300801007387 */ /* 0x004fe40000100a00 */
[----:B0-----:R-:W2:Y:S02]  /*9c200*/  LDL.LU R12, [R1+0x60] ;  /* 0x00006000010c7983 */ /* 0x001ea40000300800 */
[----:B------:R-:W2:Y:S01]  /*9c210*/  LDL.LU R13, [R1+0x64] ;  /* 0x00006400010d7983 */ /* 0x000ea20000300800 */
[----:B------:R-:W4:Y:S01]  /*9c220*/  LDL.LU R14, [R1+0x68] ;  /* 0x00006800010e7983 */ /* 0x000f220000300800 */
[----:B------:R-:W4:Y:S02]  /*9c230*/  LDL.LU R15, [R1+0x6c] ;  /* 0x00006c00010f7983 */ /* 0x000f240000300800 */
[----:B-1----:R-:W-:-:S02]  /*9c240*/  IMAD.MOV.U32 R10, RZ, RZ, R17 ;  /* 0x000000ffff0a7224 */ /* 0x002fc400078e0011 */
        /* <DEDUP_REMOVED lines=8> */
[----:B---3--:R-:W-:-:S02]  /*9c2d0*/  IMAD.MOV.U32 R10, RZ, RZ, R7 ;  /* 0x000000ffff0a7224 */ /* 0x008fc400078e0007 */
[----:B------:R-:W-:Y:S02]  /*9c2e0*/  IMAD.MOV.U32 R11, RZ, RZ, R6 ;  /* 0x000000ffff0b7224 */ /* 0x000fe400078e0006 */
[----:B------:R-:W-:Y:S02]  /*9c2f0*/  IMAD.MOV.U32 R28, RZ, RZ, R26 ;  /* 0x000000ffff1c7224 */ /* 0x000fe400078e001a */
[----:B------:R-:W-:Y:S01]  /*9c300*/  IMAD.MOV.U32 R0, RZ, RZ, R27 ;  /* 0x000000ffff007224 */ /* 0x000fe200078e001b */
[----:B----4-:R-:W-:Y:S01]  /*9c310*/  STL.64 [R1+0x9360], R14 ;  /* 0x0093600e01007387 */ /* 0x010fe20000100a00 */
[----:B--2---:R0:W-:Y:S02]  /*9c320*/  STL.64 [R1+0x9358], R12 ;  /* 0x0093580c01007387 */ /* 0x0041e40000100a00 */
        /* <DEDUP_REMOVED lines=27> */
[----:B------:R-:W2:Y:S03]  /*9c4e0*/  LDL.64 R6, [R1+0xe8] ;  /* 0x0000e80001067983 */ /* 0x000ea60000100a00 */
[----:B--2---:R0:W-:Y:S01]  /*9c4f0*/  STL.64 [R1+0x93c8], R6 ;  /* 0x0093c80601007387 */ /* 0x0041e20000100a00 */
[----:B------:R-:W2:Y:S02]  /*9c500*/  LDL.LU R4, [R1+0x1c0] ;  /* 0x0001c00001047983 */ /* 0x000ea40000300800 */
[----:B------:R-:W2:Y:S01]  /*9c510*/  LDL.LU R5, [R1+0x1c4] ;  /* 0x0001c40001057983 */ /* 0x000ea20000300800 */
[----:B0-----:R-:W2:Y:S01]  /*9c520*/  LDL.LU R6, [R1+0x1c8] ;  /* 0x0001c80001067983 */ /* 0x001ea20000300800 */
[----:B------:R-:W2:Y:S02]  /*9c530*/  LDL.LU R7, [R1+0x1cc] ;  /* 0x0001cc0001077983 */ /* 0x000ea40000300800 */
[----:B------:R-:W2:Y:S02]  /*9c540*/  LDL.64 R26, [R1+0x128] ;  /* 0x00012800011a7983 */ /* 0x000ea40000100a00 */
[----:B--2---:R4:W-:Y:S02]  /*9c550*/  STL.64 [R1+0x9418], R26 ;  /* 0x0094181a01007387 */ /* 0x0049e40000100a00 */
[----:B----4-:R-:W-:-:S02]  /*9c560*/  IMAD.MOV.U32 R26, RZ, RZ, R2 ;  /* 0x000000ffff1a7224 */ /* 0x010fc400078e0002 */
[----:B------:R-:W-:Y:S01]  /*9c570*/  IMAD.MOV.U32 R27, RZ, RZ, R3 ;  /* 0x000000ffff1b7224 */ /* 0x000fe200078e0003 */
[----:B------:R-:W2:Y:S01]  /*9c580*/  LDL.LU R2, [R1+0x9454] ;  /* 0x0094540001027983 */ /* 0x000ea20000300800 */
[----:B------:R-:W4:Y:S03]  /*9c590*/  LDL.LU R3, [R1+0x9450] ;  /* 0x0094500001037983 */ /* 0x000f260000300800 */
[----:B------:R-:W-:Y:S01]  /*9c5a0*/  STL.64 [R1+0x9430], R26 ;  /* 0x0094301a01007387 */ /* 0x000fe20000100a00 */
        /* <DEDUP_REMOVED lines=10> */
[----:B------:R-:W2:Y:S04]  /*9c650*/  LDL.64 R26, [R1+0x148] ;  /* 0x00014800011a7983 */ /* 0x000ea80000100a00 */
[----:B--2---:R0:W-:Y:S04]  /*9c660*/  STL.64 [R1+0x9448], R26 ;  /* 0x0094481a01007387 */ /* 0x0041e80000100a00 */
[----:B0-----:R-:W2:Y:S01]  /*9c670*/  LDL.LU.64 R26, [R1+0x158] ;  /* 0x00015800011a7983 */ /* 0x001ea20000300a00 */
        /* <DEDUP_REMOVED lines=26> */
[----:B------:R0:W-:Y:S02]  /*9c820*/  STL.64 [R1+0x9370], R12 ;  /* 0x0093700c01007387 */ /* 0x0001e40000100a00 */
[----:B------:R-:W3:Y:S01]  /*9c830*/  LDL.LU R10, [R1+0x28] ;  /* 0x00002800010a7983 */ /* 0x000ee20000300800 */
[----:B0-----:R-:W3:Y:S01]  /*9c840*/  LDL.LU R12, [R1+0x90] ;  /* 0x00009000010c7983 */ /* 0x001ee20000300800 */
[----:B------:R-:W3:Y:S02]  /*9c850*/  LDL.LU R13, [R1+0x94] ;  /* 0x00009400010d7983 */ /* 0x000ee40000300800 */
[----:B------:R0:W-:Y:S02]  /*9c860*/  STL [R1+0x824c], R0 ;  /* 0x00824c0001007387 */ /* 0x0001e40000100800 */
[----:B0-----:R-:W2:Y:S01]  /*9c870*/  LDL R0, [R1+0x11c0] ;  /* 0x0011c00001007983 */ /* 0x001ea20000100800 */
[----:B------:R-:W-:Y:S02]  /*9c880*/  STL [R1+0x8248], R28 ;  /* 0x0082481c01007387 */ /* 0x000fe40000100800 */
[----:B------:R0:W-:Y:S02]  /*9c890*/  STL.64 [R1+0x220], R16 ;  /* 0x0002201001007387 */ /* 0x0001e40000100a00 */
[----:B------:R-:W-:Y:S02]  /*9c8a0*/  STL.64 [R1+0x228], R18 ;  /* 0x0002281201007387 */ /* 0x000fe40000100a00 */
[----:B0-----:R-:W-:-:S02]  /*9c8b0*/  IMAD.MOV.U32 R17, RZ, RZ, R26 ;  /* 0x000000ffff117224 */ /* 0x001fc400078e001a */
[----:B------:R-:W-:Y:S02]  /*9c8c0*/  IMAD.MOV.U32 R16, RZ, RZ, R27 ;  /* 0x000000ffff107224 */ /* 0x000fe400078e001b */
[----:B------:R-:W2:Y:S01]  /*9c8d0*/  LDL.LU.64 R26, [R1+0x9448] ;  /* 0x00944800011a7983 */ /* 0x000ea20000300a00 */
[----:B------:R-:W-:Y:S01]  /*9c8e0*/  IMAD.MOV.U32 R11, RZ, RZ, R29 ;  /* 0x000000ffff0b7224 */ /* 0x000fe200078e001d */
        /* <DEDUP_REMOVED lines=32> */
[----:B--2---:R-:W-:Y:S01]  /*9caf0*/  HMMA.16816.F32 R4, R20, R26, R4 ;  /* 0x0000001a1404723c */ /* 0x004fe20000001804 */
[----:B------:R-:W-:Y:S11]  /*9cb00*/  IMAD.MOV.U32 R29, RZ, RZ, R27 ;  /* 0x000000ffff1d7224 */ /* 0x000ff600078e001b */
[----:B------:R-:W-:Y:S11]  /*9cb10*/  @!UPT UIADD3 URZ, URZ, URZ, URZ ;  /* 0x0000003f3f3ff290 */ /* 0x000ff6000fffe03f */
[----:B------:R-:W-:Y:S01]  /*9cb20*/  STL.64 [R1+0x1140], R4 ;  /* 0x0011400401007387 */ /* 0x000fe20000100a00 */
[----:B------:R0:W-:Y:S03]  /*9cb30*/  STL.64 [R1+0x1148], R6 ;  /* 0x0011480601007387 */ /* 0x0001e60000100a00 */
[----:B0-----:R-:W2:Y:S01]  /*9cb40*/  LDL.LU.64 R6, [R1+0x93e0] ;  /* 0x0093e00001067983 */ /* 0x001ea20000300a00 */
[----:B------:R-:W2:Y:S02]  /*9cb50*/  LDL.LU.64 R4, [R1+0x93d8] ;  /* 0x0093d80001047983 */ /* 0x000ea40000300a00 */
[----:B------:R-:W2:Y:S02]  /*9cb60*/  LDL.LU.64 R26, [R1+0x93d0] ;  /* 0x0093d000011a7983 */ /* 0x000ea40000300a00 */
[----:B------:R-:W-:Y:S02]  /*9cb70*/  STL [R1+0x930c], R29 ;  /* 0x00930c1d01007387 */ /* 0x000fe40000100800 */
[----:B----4-:R-:W-:-:S02]  /*9cb80*/  IMAD.MOV.U32 R14, RZ, RZ, R3 ;  /* 0x000000ffff0e7224 */ /* 0x010fc400078e0003 */
[----:B------:R-:W-:Y:S01]  /*9cb90*/  IMAD.MOV.U32 R15, RZ, RZ, R2 ;  /* 0x000000ffff0f7224 */ /* 0x000fe200078e0002 */
[C---:B--2---:R-:W-:Y:S01]  /*9cba0*/  HMMA.16816.F32 R24, R20.reuse, R26, R4 ;  /* 0x0000001a1418723c */ /* 0x044fe20000001804 */
[----:B------:R-:W2:Y:S11]  /*9cbb0*/  LDL.LU.64 R6, [R1+0x93c8] ;  /* 0x0093c80001067983 */ /* 0x000eb60000300a00 */
[----:B------:R-:W-:Y:S11]  /*9cbc0*/  @!UPT UIADD3 URZ, URZ, URZ, URZ ;  /* 0x0000003f3f3ff290 */ /* 0x000ff6000fffe03f */
[----:B------:R0:W-:Y:S01]  /*9cbd0*/  STL.64 [R1+0x1130], R24 ;  /* 0x0011301801007387 */ /* 0x0001e20000100a00 */
[----:B------:R-:W-:Y:S02]  /*9cbe0*/  IMAD.MOV.U32 R3, RZ, RZ, R26 ;  /* 0x000000ffff037224 */ /* 0x000fe400078e001a */
[----:B------:R-:W-:Y:S02]  /*9cbf0*/  IMAD.MOV.U32 R2, RZ, RZ, R27 ;  /* 0x000000ffff027224 */ /* 0x000fe400078e001b */
[----:B------:R-:W4:Y:S04]  /*9cc00*/  LDL.LU.64 R26, [R1+0x93c0] ;  /* 0x0093c000011a7983 */ /* 0x000f280000300a00 */
[----:B0-----:R-:W4:Y:S01]  /*9cc10*/  LDL.LU.64 R24, [R1+0x93b8] ;  /* 0x0093b80001187983 */ /* 0x001f220000300a00 */
[----:B------:R-:W-:Y:S02]  /*9cc20*/  STL [R1+0x8144], R2 ;  /* 0x0081440201007387 */ /* 0x000fe40000100800 */
[----:B------:R-:W-:Y:S02]  /*9cc30*/  STL [R1+0x8140], R3 ;  /* 0x0081400301007387 */ /* 0x000fe40000100800 */
[----:B--2---:R-:W-:Y:S01]  /*9cc40*/  IMAD.MOV.U32 R29, RZ, RZ, R7 ;  /* 0x000000ffff1d7224 */ /* 0x004fe200078e0007 */
[C---:B----4-:R-:W-:Y:S11]  /*9cc50*/  HMMA.16816.F32 R24, R20.reuse, R6, R24 ;  /* 0x000000061418723c */ /* 0x050ff60000001818 */
[----:B------:R-:W-:Y:S11]  /*9cc60*/  @!UPT UIADD3 URZ, URZ, URZ, URZ ;  /* 0x0000003f3f3ff290 */ /* 0x000ff6000fffe03f */
[----:B------:R-:W-:Y:S01]  /*9cc70*/  @!UPT UIADD3 URZ, URZ, URZ, URZ ;  /* 0x0000003f3f3ff290 */ /* 0x000fe2000fffe03f */
[----:B------:R-:W-:Y:S01]  /*9cc80*/  STL.64 [R1+0x1120], R24 ;  /* 0x0011201801007387 */ /* 0x000fe20000100a00 */
[----:B------:R0:W-:Y:S03]  /*9cc90*/  STL.64 [R1+0x1128], R26 ;  /* 0x0011281a01007387 */ /* 0x0001e60000100a00 */
[----:B0-----:R-:W2:Y:S01]  /*9cca0*/  LDL.LU.64 R26, [R1+0x93b0] ;  /* 0x0093b000011a7983 */ /* 0x001ea20000300a00 */
[----:B------:R-:W2:Y:S02]  /*9ccb0*/  LDL.LU.64 R24, [R1+0x93a8] ;  /* 0x0093a80001187983 */ /* 0x000ea40000300a00 */
[----:B------:R-:W2:Y:S02]  /*9ccc0*/  LDL.LU.64 R6, [R1+0x93a0] ;  /* 0x0093a00001067983 */ /* 0x000ea40000300a00 */
[----:B--2---:R-:W-:Y:S01]  /*9ccd0*/  HMMA.16816.F32 R20, R20, R6, R24 ;  /* 0x000000061414723c */ /* 0x004fe20000001818 */
[----:B------:R-:W2:Y:S01]  /*9cce0*/  LDL.LU.64 R26, [R1+0x9398] ;  /* 0x00939800011a7983 */ /* 0x000ea20000300a00 */
[----:B------:R-:W4:Y:S02]  /*9ccf0*/  LDL.LU.64 R24, [R1+0x9390] ;  /* 0x0093900001187983 */ /* 0x000f240000300a00 */
[----:B------:R-:W3:Y:S02]  /*9cd00*/  LDL.LU.64 R6, [R1+0x9388] ;  /* 0x0093880001067983 */ /* 0x000ee40000300a00 */
[----:B------:R-:W3:Y:S11]  /*9cd10*/  LDL.LU.64 R4, [R1+0x9380] ;  /* 0x0093800001047983 */ /* 0x000ef60000300a00 */
[----:B------:R-:W-:Y:S06]  /*9cd20*/  @!UPT UIADD3 URZ, URZ, URZ, URZ ;  /* 0x0000003f3f3ff290 */ /* 0x000fec000fffe03f */
[----:B------:R0:W-:Y:S01]  /*9cd30*/  STL.64 [R1+0xa0], R20 ;  /* 0x0000a01401007387 */ /* 0x0001e20000100a00 */
[----:B------:R1:W-:Y:S03]  /*9cd40*/  STL.64 [R1+0xa8], R22 ;  /* 0x0000a81601007387 */ /* 0x0003e60000100a00 */
[----:B0-----:R-:W2:Y:S01]  /*9cd50*/  LDL.LU R20, [R1+0x40] ;  /* 0x0000400001147983 */ /* 0x001ea20000300800 */
[----:B-1----:R-:W2:Y:S01]  /*9cd60*/  LDL.LU R22, [R1+0x48] ;  /* 0x0000480001167983 */ /* 0x002ea20000300800 */
        /* <DEDUP_REMOVED lines=15> */
[----:B------:R-:W2:Y:S01]  /*9ce60*/  LDL.LU.64 R14, [R1+0x9348] ;  /* 0x00934800010e7983 */ /* 0x000ea20000300a00 */
[----:B------:R-:W2:Y:S11]  /*9ce70*/  LDL.LU.64 R12, [R1+0x9340] ;  /* 0x00934000010c7983 */ /* 0x000eb60000300a00 */
[----:B------:R-:W-:Y:S09]  /*9ce80*/  @!UPT UIADD3 URZ, URZ, URZ, URZ ;  /* 0x0000003f3f3ff290 */ /* 0x000ff2000fffe03f */
[----:B------:R-:W-:Y:S01]  /*9ce90*/  STL.64 [R1+0x70], R8 ;  /* 0x0000700801007387 */ /* 0x000fe20000100a00 */
[----:B------:R0:W-:Y:S03]  /*9cea0*/  STL.64 [R1+0x78], R10 ;  /* 0x0000780a01007387 */ /* 0x0001e60000100a00 */
[----:B0-----:R-:W3:Y:S01]  /*9ceb0*/  LDL.LU.64 R10, [R1+0x9338] ;  /* 0x00933800010a7983 */ /* 0x001ee20000300a00 */
[----:B------:R-:W3:Y:S01]  /*9cec0*/  LDL.LU.64 R8, [R1+0x9330] ;  /* 0x0093300001087983 */ /* 0x000ee20000300a00 */
[C---:B--2---:R-:W-:Y:S11]  /*9ced0*/  HMMA.16816.F32 R12, R4.reuse, R26, R12 ;  /* 0x0000001a040c723c */ /* 0x044ff6000000180c */
[----:B------:R-:W-:Y:S11]  /*9cee0*/  @!UPT UIADD3 URZ, URZ, URZ, URZ ;  /* 0x0000003f3f3ff290 */ /* 0x000ff6000fffe03f */
[----:B------:R-:W-:Y:S01]  /*9cef0*/  @!UPT UIADD3 URZ, URZ, URZ, URZ ;  /* 0x0000003f3f3ff290 */ /* 0x000fe2000fffe03f */
        /* <DEDUP_REMOVED lines=10> */
[----:B----4-:R-:W-:Y:S02]  /*9cfa0*/  IMAD.MOV.U32 R21, RZ, RZ, R25 ;  /* 0x000000ffff157224 */ /* 0x010fe400078e0019 */
[----:B------:R-:W0:Y:S02]  /*9cfb0*/  S2R R25, SR_TID.X ;  /* 0x0000000000197919 */ /* 0x000e240000002100 */
[----:B------:R-:W-:Y:S01]  /*9cfc0*/  IMAD.MOV.U32 R23, RZ, RZ, R24 ;  /* 0x000000ffff177224 */ /* 0x000fe200078e0018 */
[----:B------:R-:W4:Y:S04]  /*9cfd0*/  LDL.LU R8, [R1+0x9310] ;  /* 0x0093100001087983 */ /* 0x000f280000300800 */
[----:B------:R-:W1:Y:S01]  /*9cfe0*/  S2R R24, SR_TID.X ;  /* 0x0000000000187919 */ /* 0x000e620000002100 */
[----:B0-----:R-:W-:Y:S01]  /*9cff0*/  LOP3.LUT R25, R25, 0x7, RZ, 0xc0, !PT ;  /* 0x0000000719197812 */ /* 0x001fe200078ec0ff */
[----:B-1----:R-:W-:-:S04]  /*9d000*/  IMAD.SHL.U32 R24, R24, 0x2, RZ ;  /* 0x0000000218187824 */ /* 0x002fc800078e00ff */
[----:B------:R-:W-:-:S05]  /*9d010*/  IMAD R25, R25, 0x110, RZ ;  /* 0x0000011019197824 */ /* 0x000fca00078e02ff */
[----:B------:R-:W-:-:S05]  /*9d020*/  LOP3.LUT R9, R25, 0x30, R24, 0x78, !PT ;  /* 0x0000003019097812 */ /* 0x000fca00078e7818 */
[----:B------:R-:W-:Y:S01]  /*9d030*/  LDSM.16.M88.4 R24, [R9+0x20080] ;  /* 0x020080000918783b */ /* 0x000fe20000000200 */
[----:B---3--:R-:W-:Y:S11]  /*9d040*/  HMMA.16816.F32 R20, R4, R10, R20 ;  /* 0x0000000a0414723c */ /* 0x008ff60000001814 */
[----:B------:R-:W-:Y:S11]  /*9d050*/  @!UPT UIADD3 URZ, URZ, URZ, URZ ;  /* 0x0000003f3f3ff290 */ /* 0x000ff6000fffe03f */
[----:B------:R-:W-:Y:S01]  /*9d060*/  @!UPT UIADD3 URZ, URZ, URZ, URZ ;  /* 0x0000003f3f3ff290 */ /* 0x000fe2000fffe03f */
[----:B------:R-:W-:Y:S01]  /*9d070*/  STL.64 [R1+0x40], R20 ;  /* 0x0000401401007387 */ /* 0x000fe20000100a00 */
[----:B------:R-:W-:Y:S02]  /*9d080*/  STL.64 [R1+0x48], R22 ;  /* 0x0000481601007387 */ /* 0x000fe40000100a00 */
[----:B------:R-:W0:Y:S02]  /*9d090*/  LDSM.16.MT88.4 R20, [R0+0x10000] ;  /* 0x010000000014783b */ /* 0x000e240000004200 */
[----:B0-----:R-:W-:Y:S02]  /*9d0a0*/  STL.64 [R1+0x9240], R22 ;  /* 0x0092401601007387 */ /* 0x001fe40000100a00 */
[----:B------:R-:W-:Y:S02]  /*9d0b0*/  STL.64 [R1+0x9238], R20 ;  /* 0x0092381401007387 */ /* 0x000fe40000100a00 */
[----:B------:R-:W0:Y:S04]  /*9d0c0*/  LDSM.16.M88.4 R20, [R9+0x20880] ;  /* 0x020880000914783b */ /* 0x000e280000000200 */
[----:B------:R-:W-:Y:S01]  /*9d0d0*/  STL.64 [R1+0x20], R24 ;  /* 0x0000201801007387 */ /* 0x000fe20000100a00 */
[----:B------:R-:W-:Y:S02]  /*9d0e0*/  STL.64 [R1+0x28], R26 ;  /* 0x0000281a01007387 */ /* 0x000fe40000100a00 */
[----:B------:R-:W1:Y:S02]  /*9d0f0*/  LDSM.16.M88.4 R24, [R9+0x21080] ;  /* 0x021080000918783b */ /* 0x000e640000000200 */
[----:B0-----:R-:W-:Y:S02]  /*9d100*/  STL.64 [R1+0x10], R20 ;  /* 0x0000101401007387 */ /* 0x001fe40000100a00 */
[----:B------:R0:W-:Y:S02]  /*9d110*/  STL.64 [R1+0x18], R22 ;  /* 0x0000181601007387 */ /* 0x0001e40000100a00 */
[----:B-1----:R-:W-:Y:S02]  /*9d120*/  STL.64 [R1], R24 ;  /* 0x0000001801007387 */ /* 0x002fe40000100a00 */
[----:B------:R-:W-:Y:S02]  /*9d130*/  STL.64 [R1+0x8], R26 ;  /* 0x0000081a01007387 */ /* 0x000fe40000100a00 */
[----:B------:R-:W1:Y:S01]  /*9d140*/  LDSM.16.M88.4 R24, [R9+0x21880] ;  /* 0x021880000918783b */ /* 0x000e620000000200 */
[----:B0-----:R-:W-:-:S02]  /*9d150*/  IMAD.MOV.U32 R22, RZ, RZ, R17 ;  /* 0x000000ffff167224 */ /* 0x001fc400078e0011 */
[----:B------:R-:W-:Y:S02]  /*9d160*/  IMAD.MOV.U32 R23, RZ, RZ, R16 ;  /* 0x000000ffff177224 */ /* 0x000fe400078e0010 */
[----:B------:R-:W0:Y:S04]  /*9d170*/  LDSM.16.M88.4 R16, [R9+0x22080] ;  /* 0x022080000910783b */ /* 0x000e280000000200 */
[----:B-1----:R-:W-:Y:S01]  /*9d180*/  STL [R1+0x7efc], R26 ;  /* 0x007efc1a01007387 */ /* 0x002fe20000100800 */
[----:B------:R-:W-:Y:S02]  /*9d190*/  STL [R1+0x7ef8], R27 ;  /* 0x007ef81b01007387 */ /* 0x000fe40000100800 */
[----:B------:R1:W-:Y:S02]  /*9d1a0*/  STL.64 [R1+0x9208], R24 ;  /* 0x0092081801007387 */ /* 0x0003e40000100a00 */
[----:B-1----:R-:W3:Y:S01]  /*9d1b0*/  LDL.LU R24, [R1+0x10c0] ;  /* 0x0010c00001187983 */ /* 0x002ee20000300800 */
[----:B------:R-:W3:Y:S02]  /*9d1c0*/  LDL.LU R25, [R1+0x10c4] ;  /* 0x0010c40001197983 */ /* 0x000ee40000300800 */
[----:B------:R-:W3:Y:S02]  /*9d1d0*/  LDL.LU R26, [R1+0x10c8] ;  /* 0x0010c800011a7983 */ /* 0x000ee40000300800 */
[----:B------:R-:W3:Y:S01]  /*9d1e0*/  LDL.LU R27, [R1+0x10cc] ;  /* 0x0010cc00011b7983 */ /* 0x000ee20000300800 */
[----:B0-----:R2:W-:Y:S01]  /*9d1f0*/  STL [R1+0x7eec], R18 ;  /* 0x007eec1201007387 */ /* 0x0015e20000100800 */
[----:B------:R0:W-:Y:S02]  /*9d200*/  STL [R1+0x7ee8], R19 ;  /* 0x007ee81301007387 */ /* 0x0001e40000100800 */
[----:B--2---:R-:W-:-:S02]  /*9d210*/  IMAD.MOV.U32 R18, RZ, RZ, R13 ;  /* 0x000000ffff127224 */ /* 0x004fc400078e000d */
[----:B0-----:R-:W-:Y:S02]  /*9d220*/  IMAD.MOV.U32 R19, RZ, RZ, R12 ;  /* 0x000000ffff137224 */ /* 0x001fe400078e000c */
[----:B------:R-:W0:Y:S04]  /*9d230*/  LDSM.16.M88.4 R12, [R9+0x22880] ;  /* 0x02288000090c783b */ /* 0x000e280000000200 */
[----:B------:R-:W-:Y:S04]  /*9d240*/  STL.64 [R1+0x9200], R16 ;  /* 0x0092001001007387 */ /* 0x000fe80000100a00 */
[----:B0-----:R-:W-:Y:S01]  /*9d250*/  STL [R1+0x872c], R14 ;  /* 0x00872c0e01007387 */ /* 0x001fe20000100800 */
[----:B------:R-:W-:Y:S02]  /*9d260*/  STL [R1+0x8728], R15 ;  /* 0x0087280f01007387 */ /* 0x000fe40000100800 */
[----:B------:R0:W-:Y:S02]  /*9d270*/  STL.64 [R1+0x91f8], R12 ;  /* 0x0091f80c01007387 */ /* 0x0001e40000100a00 */
[----:B0-----:R-:W2:Y:S01]  /*9d280*/  LDL.LU R12, [R1+0x1080] ;  /* 0x00108000010c7983 */ /* 0x001ea20000300800 */
[----:B------:R-:W2:Y:S02]  /*9d290*/  LDL.LU R13, [R1+0x1084] ;  /* 0x00108400010d7983 */ /* 0x000ea40000300800 */
[----:B------:R-:W2:Y:S02]  /*9d2a0*/  LDL.LU R14, [R1+0x1088] ;  /* 0x00108800010e7983 */ /* 0x000ea40000300800 */
[----:B----4-:R-:W-:-:S07]  /*9d2b0*/  IMAD.MOV.U32 R15, RZ, RZ, R8 ;  /* 0x000000ffff0f7224 */ /* 0x010fce00078e0008 */
[----:B--2---:R-:W-:Y:S01]  /*9d2c0*/  HMMA.16816.F32 R12, R4, R18, R12 ;  /* 0x00000012040c723c */ /* 0x004fe2000000180c */
[----:B------:R-:W0:Y:S11]  /*9d2d0*/  LDSM.16.M88.4 R16, [R9+0x23080] ;  /* 0x023080000910783b */ /* 0x000e360000000200 */
[----:B------:R-:W-:Y:S11]  /*9d2e0*/  @!UPT UIADD3 URZ, URZ, URZ, URZ ;  /* 0x0000003f3f3ff290 */ /* 0x000ff6000fffe03f */
[----:B------:R-:W-:Y:S01]  /*9d2f0*/  STL.64 [R1+0x1080], R12 ;  /* 0x0010800c01007387 */ /* 0x000fe20000100a00 */
[----:B------:R-:W-:Y:S02]  /*9d300*/  STL.64 [R1+0x1088], R14 ;  /* 0x0010880e01007387 */ /* 0x000fe40000100a00 */
[----:B------:R-:W1:Y:S01]  /*9d310*/  LDSM.16.M88.4 R12, [R9+0x23880] ;  /* 0x02388000090c783b */ /* 0x000e620000000200 */
[----:B0-----:R-:W-:Y:S03]  /*9d320*/  STL.64 [R1+0x30], R16 ;  /* 0x0000301001007387 */ /* 0x001fe60000100a00 */
[----:B------:R-:W-:Y:S02]  /*9d330*/  STL.64 [R1+0x38], R18 ;  /* 0x0000381201007387 */ /* 0x000fe40000100a00 */
[----:B------:R-:W-:Y:S01]  /*9d340*/  LDSM.16.M88.4 R16, [R9+0x24880] ;  /* 0x024880000910783b */ /* 0x000fe20000000200 */
[----:B-1----:R-:W-:Y:S03]  /*9d350*/  STL.64 [R1+0x1e0], R12 ;  /* 0x0001e00c01007387 */ /* 0x002fe60000100a00 */
[----:B------:R-:W-:-:S02]  /*9d360*/  IMAD.MOV.U32 R3, RZ, RZ, R12 ;  /* 0x000000ffff037224 */ /* 0x000fc400078e000c */
[----:B------:R-:W-:Y:S02]  /*9d370*/  STL.64 [R1+0x1e8], R14 ;  /* 0x0001e80e01007387 */ /* 0x000fe40000100a00 */
[----:B------:R-:W-:Y:S02]  /*9d380*/  IMAD.MOV.U32 R2, RZ, RZ, R13 ;  /* 0x000000ffff027224 */ /* 0x000fe400078e000d */
[----:B------:R-:W0:Y:S04]  /*9d390*/  LDSM.16.M88.4 R12, [R9+0x24080] ;  /* 0x02408000090c783b */ /* 0x000e280000000200 */
[----:B0-----:R-:W-:Y:S01]  /*9d3a0*/  STL.64 [R1+0x1d0], R12 ;  /* 0x0001d00c01007387 */ /* 0x001fe20000100a00 */
[----:B------:R-:W-:Y:S02]  /*9d3b0*/  STL.64 [R1+0x1d8], R14 ;  /* 0x0001d80e01007387 */ /* 0x000fe40000100a00 */
[----:B------:R-:W0:Y:S04]  /*9d3c0*/  LDSM.16.M88.4 R12, [R9+0x25080] ;  /* 0x02508000090c783b */ /* 0x000e280000000200 */
[----:B------:R-:W-:Y:S01]  /*9d3d0*/  STL.64 [R1+0x1c0], R16 ;  /* 0x0001c01001007387 */ /* 0x000fe20000100a00 */
[----:B------:R-:W-:Y:S02]  /*9d3e0*/  STL.64 [R1+0x1c8], R18 ;  /* 0x0001c81201007387 */ /* 0x000fe40000100a00 */
[----:B------:R-:W1:Y:S02]  /*9d3f0*/  LDSM.16.M88.4 R16, [R9+0x25880] ;  /* 0x025880000910783b */ /* 0x000e640000000200 */
[----:B0-----:R-:W-:Y:S02]  /*9d400*/  STL.64 [R1+0x1b0], R12 ;  /* 0x0001b00c01007387 */ /* 0x001fe40000100a00 */
[----:B------:R-:W-:Y:S02]  /*9d410*/  STL.64 [R1+0x1b8], R14 ;  /* 0x0001b80e01007387 */ /* 0x000fe40000100a00 */
[----:B------:R-:W0:Y:S04]  /*9d420*/  LDSM.16.M88.4 R12, [R9+0x26080] ;  /* 0x02608000090c783b */ /* 0x000e280000000200 */
[----:B-1----:R-:W-:Y:S01]  /*9d430*/  STL.64 [R1+0x1a0], R16 ;  /* 0x0001a01001007387 */ /* 0x002fe20000100a00 */
[----:B------:R-:W-:Y:S02]  /*9d440*/  STL.64 [R1+0x1a8], R18 ;  /* 0x0001a81201007387 */ /* 0x000fe40000100a00 */
[----:B------:R-:W-:Y:S02]  /*9d450*/  LDSM.16.M88.4 R16, [R9+0x26880] ;  /* 0x026880000910783b */ /* 0x000fe40000000200 */
[----:B0-----:R-:W-:Y:S02]  /*9d460*/  STL.64 [R1+0x190], R12 ;  /* 0x0001900c01007387 */ /* 0x001fe40000100a00 */
[----:B------:R-:W-:Y:S02]  /*9d470*/  STL.64 [R1+0x198], R14 ;  /* 0x0001980e01007387 */ /* 0x000fe40000100a00 */
[----:B------:R-:W0:Y:S02]  /*9d480*/  LDSM.16.M88.4 R12, [R9+0x27080] ;  /* 0x02708000090c783b */ /* 0x000e240000000200 */
[----:B0-----:R-:W-:Y:S02]  /*9d490*/  STL.64 [R1+0x170], R12 ;  /* 0x0001700c01007387 */ /* 0x001fe40000100a00 */
[----:B------:R-:W-:Y:S02]  /*9d4a0*/  STL.64 [R1+0x180], R16 ;  /* 0x0001801001007387 */ /* 0x000fe40000100a00 */
[----:B------:R-:W-:Y:S02]  /*9d4b0*/  STL.64 [R1+0x188], R18 ;  /* 0x0001881201007387 */ /* 0x000fe40000100a00 */
[----:B------:R-:W-:Y:S02]  /*9d4c0*/  STL.64 [R1+0x178], R14 ;  /* 0x0001780e01007387 */ /* 0x000fe40000100a00 */
[----:B------:R-:W-:-:S02]  /*9d4d0*/  IMAD.MOV.U32 R28, RZ, RZ, R13 ;  /* 0x000000ffff1c7224 */ /* 0x000fc400078e000d */
[----:B------:R-:W-:Y:S02]  /*9d4e0*/  LDSM.16.M88.4 R12, [R9+0x27880] ;  /* 0x02788000090c783b */ /* 0x000fe40000000200 */
[----:B------:R-:W0:Y:S02]  /*9d4f0*/  LDSM.16.MT88.4 R8, [R0+0x10080] ;  /* 0x010080000008783b */ /* 0x000e240000004200 */
[----:B------:R-:W-:Y:S04]  /*9d500*/  STL [R1+0x91c0], R28 ;  /* 0x0091c01c01007387 */ /* 0x000fe80000100800 */
[----:B0-----:R-:W-:Y:S01]  /*9d510*/  STL.64 [R1+0x9128], R10 ;  /* 0x0091280a01007387 */ /* 0x001fe20000100a00 */
[----:B------:R-:W-:Y:S02]  /*9d520*/  STL.64 [R1+0x160], R12 ;  /* 0x0001600c01007387 */ /* 0x000fe40000100a00 */
[----:B------:R-:W-:Y:S02]  /*9d530*/  STL.64 [R1+0x168], R14 ;  /* 0x0001680e01007387 */ /* 0x000fe40000100a00 */
[----:B------:R3:W-:Y:S01]  /*9d540*/  STL.64 [R1+0x9120], R8 ;  /* 0x0091200801007387 */ /* 0x0007e20000100a00 */
[----:B------:R-:W2:Y:S01]  /*9d550*/  LDL.LU R16, [R1+0x840] ;  /* 0x0008400001107983 */ /* 0x000ea20000300800 */
[----:B---3--:R-:W-:Y:S11]  /*9d560*/  HMMA.16816.F32 R8, R4, R22, R24 ;  /* 0x000000160408723c */ /* 0x008ff60000001818 */
[----:B------:R-:W-:Y:S11]  /*9d570*/  @!UPT UIADD3 URZ, URZ, URZ, URZ ;  /* 0x0000003f3f3ff290 */ /* 0x000ff6000fffe03f */
[----:B------:R-:W-:Y:S01]  /*9d580*/  @!UPT UIADD3 URZ, URZ, URZ, URZ ;  /* 0x0000003f3f3ff290 */ /* 0x000fe2000fffe03f */
[----:B------:R0:W-:Y:S01]  /*9d590*/  STL.64 [R1+0x10c0], R8 ;  /* 0x0010c00801007387 */ /* 0x0001e20000100a00 */
[----:B------:R1:W-:Y:S02]  /*9d5a0*/  STL.64 [R1+0x10c8], R10 ;  /* 0x0010c80a01007387 */ /* 0x0003e40000100a00 */
[----:B------:R-:W2:Y:S02]  /*9d5b0*/  LDL.LU R17, [R1+0x844] ;  /* 0x0008440001117983 */ /* 0x000ea40000300800 */
[----:B------:R-:W3:Y:S01]  /*9d5c0*/  LDL.LU R18, [R1+0x848] ;  /* 0x0008480001127983 */ /* 0x000ee20000300800 */
[----:B------:R-:W3:Y:S01]  /*9d5d0*/  LDL.LU R19, [R1+0x84c] ;  /* 0x00084c0001137983 */ /* 0x000ee20000300800 */
[----:B------:R-:W4:Y:S02]  /*9d5e0*/  LDL.LU R22, [R1+0xd8] ;  /* 0x0000d80001167983 */ /* 0x000f240000300800 */
[----:B------:R-:W4:Y:S02]  /*9d5f0*/  LDL.LU R23, [R1+0xdc] ;  /* 0x0000dc0001177983 */ /* 0x000f240000300800 */
[----:B----4-:R4:W-:Y:S01]  /*9d600*/  STL.64 [R1+0x9258], R22 ;  /* 0x0092581601007387 */ /* 0x0109e20000100a00 */
[----:B0-----:R-:W2:Y:S02]  /*9d610*/  LDL.LU R8, [R1+0x870] ;  /* 0x0008700001087983 */ /* 0x001ea40000300800 */
[----:B------:R-:W2:Y:S02]  /*9d620*/  LDL.LU R9, [R1+0x874] ;  /* 0x0008740001097983 */ /* 0x000ea40000300800 */
[----:B-1----:R-:W2:Y:S01]  /*9d630*/  LDL.LU R10, [R1+0x878] ;  /* 0x00087800010a7983 */ /* 0x002ea20000300800 */
[----:B------:R-:W2:Y:S04]  /*9d640*/  LDL.LU R11, [R1+0x87c] ;  /* 0x00087c00010b7983 */ /* 0x000ea80000300800 */
[----:B----4-:R-:W4:Y:S01]  /*9d650*/  LDL.LU R22, [R1+0xe8] ;  /* 0x0000e80001167983 */ /* 0x010f220000300800 */
[----:B------:R-:W-:-:S02]  /*9d660*/  IMAD.MOV.U32 R23, RZ, RZ, R29 ;  /* 0x000000ffff177224 */ /* 0x000fc400078e001d */
[----:B------:R-:W3:Y:S03]  /*9d670*/  LDL.LU R29, [R1+0x930c] ;  /* 0x00930c00011d7983 */ /* 0x000ee60000300800 */
[----:B----4-:R-:W-:Y:S01]  /*9d680*/  STL.64 [R1+0x9270], R22 ;  /* 0x0092701601007387 */ /* 0x010fe20000100a00 */
[----:B--2---:R-:W-:Y:S02]  /*9d690*/  STL.64 [R1+0x9250], R10 ;  /* 0x0092500a01007387 */ /* 0x004fe40000100a00 */
[----:B------:R0:W-:Y:S02]  /*9d6a0*/  STL.64 [R1+0x9248], R8 ;  /* 0x0092480801007387 */ /* 0x0001e40000100a00 */
[----:B0-----:R-:W2:Y:S01]  /*9d6b0*/  LDL.LU R8, [R1+0x880] ;  /* 0x0008800001087983 */ /* 0x001ea20000300800 */
        /* <DEDUP_REMOVED lines=8> */
[----:B0-----:R-:W2:Y:S01]  /*9d740*/  LDL.LU R8, [R1+0x1040] ;  /* 0x0010400001087983 */ /* 0x001ea20000300800 */
        /* <DEDUP_REMOVED lines=14> */
[----:B------:R-:W2:Y:S03]  /*9d830*/  LDL.LU R23, [R1+0x11c] ;  /* 0x00011c0001177983 */ /* 0x000ea60000300800 */
[----:B--2---:R0:W-:Y:S04]  /*9d840*/  STL.64 [R1+0x92b8], R22 ;  /* 0x0092b81601007387 */ /* 0x0041e80000100a00 */
[----:B0-----:R-:W2:Y:S01]  /*9d850*/  LDL.LU R22, [R1+0x128] ;  /* 0x0001280001167983 */ /* 0x001ea20000300800 */
        /* <DEDUP_REMOVED lines=41> */
[----:B0-----:R-:W4:Y:S01]  /*9daf0*/  LDL.LU R16, [R1+0x850] ;  /* 0x0008500001107983 */ /* 0x001f220000300800 */
[----:B------:R-:W4:Y:S02]  /*9db00*/  LDL.LU R17, [R1+0x854] ;  /* 0x0008540001117983 */ /* 0x000f240000300800 */
[----:B------:R-:W2:Y:S02]  /*9db10*/  LDL.LU R18, [R1+0x858] ;  /* 0x0008580001127983 */ /* 0x000ea40000300800 */
[----:B------:R-:W2:Y:S02]  /*9db20*/  LDL.LU R19, [R1+0x85c] ;  /* 0x00085c0001137983 */ /* 0x000ea40000300800 */
[----:B--2---:R-:W-:Y:S01]  /*9db30*/  STL.64 [R1+0x9228], R18 ;  /* 0x0092281201007387 */ /* 0x004fe20000100a00 */
[----:B----4-:R0:W-:Y:S02]  /*9db40*/  STL.64 [R1+0x9220], R16 ;  /* 0x0092201001007387 */ /* 0x0101e40000100a00 */
[----:B------:R-:W2:Y:S01]  /*9db50*/  LDL.64 R24, [R1] ;  /* 0x0000000001187983 */ /* 0x000ea20000100a00 */
[C---:B------:R-:W-:Y:S01]  /*9db60*/  HMMA.16816.F32 R20, R4.reuse, R22, R8 ;  /* 0x000000160414723c */ /* 0x040fe20000001808 */
[----:B0-----:R-:W4:Y:S01]  /*9db70*/  LDL.64 R16, [R1+0x10] ;  /* 0x0000100001107983 */ /* 0x001f220000100a00 */
[----:B---3--:R-:W-:Y:S11]  /*9db80*/  IMAD.MOV.U32 R15, RZ, RZ, R29 ;  /* 0x000000ffff0f7224 */ /* 0x008ff600078e001d */
[----:B------:R-:W-:Y:S11]  /*9db90*/  @!UPT UIADD3 URZ, URZ, URZ, URZ ;  /* 0x0000003f3f3ff290 */ /* 0x000ff6000fffe03f */
[----:B------:R-:W-:Y:S01]  /*9dba0*/  IMAD.MOV.U32 R29, RZ, RZ, R23 ;  /* 0x000000ffff1d7224 */ /* 0x000fe200078e0017 */
[----:B--2---:R0:W-:Y:S04]  /*9dbb0*/  STL.64 [R1+0x9230], R24 ;  /* 0x0092301801007387 */ /* 0x0041e80000100a00 */
[----:B0-----:R-:W4:Y:S01]  /*9dbc0*/  LDL.LU R24, [R1+0x860] ;  /* 0x0008600001187983 */ /* 0x001f220000300800 */
[----:B------:R-:W4:Y:S02]  /*9dbd0*/  LDL.LU R25, [R1+0x864] ;  /* 0x0008640001197983 */ /* 0x000f240000300800 */
[----:B------:R-:W4:Y:S02]  /*9dbe0*/  LDL.LU R26, [R1+0x868] ;  /* 0x00086800011a7983 */ /* 0x000f240000300800 */
[----:B------:R-:W4:Y:S01]  /*9dbf0*/  LDL.LU R27, [R1+0x86c] ;  /* 0x00086c00011b7983 */ /* 0x000f220000300800 */
[----:B------:R-:W2:Y:S01]  /*9dc00*/  LDL.LU R12, [R1+0x830] ;  /* 0x00083000010c7983 */ /* 0x000ea20000300800 */
[----:B------:R-:W2:Y:S02]  /*9dc10*/  LDL.LU R13, [R1+0x834] ;  /* 0x00083400010d7983 */ /* 0x000ea40000300800 */
[----:B------:R-:W2:Y:S02]  /*9dc20*/  LDL.LU R14, [R1+0x838] ;  /* 0x00083800010e7983 */ /* 0x000ea40000300800 */
[----:B------:R-:W3:Y:S01]  /*9dc30*/  LDL.LU.64 R10, [R1+0x92f8] ;  /* 0x0092f800010a7983 */ /* 0x000ee20000300a00 */
[----:B------:R-:W3:Y:S01]  /*9dc40*/  LDL.LU.64 R8, [R1+0x92f0] ;  /* 0x0092f00001087983 */ /* 0x000ee20000300a00 */
[----:B------:R-:W-:Y:S02]  /*9dc50*/  STL.64 [R1+0x10b0], R20 ;  /* 0x0010b01401007387 */ /* 0x000fe40000100a00 */
[----:B------:R0:W-:Y:S02]  /*9dc60*/  STL [R1+0x10b8], R22 ;  /* 0x0010b81601007387 */ /* 0x0001e40000100800 */
[----:B0-----:R-:W3:Y:S01]  /*9dc70*/  LDL.LU.64 R22, [R1+0x92e8] ;  /* 0x0092e80001167983 */ /* 0x001ee20000300a00 */
        /* <DEDUP_REMOVED lines=44> */
[----:B------:R-:W3:Y:S01]  /*9df40*/  LDL.LU.64 R10, [R1+0x9250] ;  /* 0x00925000010a7983 */ /* 0x000ee20000300a00 */
[----:B------:R-:W3:Y:S02]  /*9df50*/  LDL.LU.64 R8, [R1+0x9248] ;  /* 0x0092480001087983 */ /* 0x000ee40000300a00 */
[----:B------:R-:W4:Y:S02]  /*9df60*/  LDL.LU.64 R22, [R1+0x9240] ;  /* 0x0092400001167983 */ /* 0x000f240000300a00 */
[----:B------:R-:W4:Y:S11]  /*9df70*/  LDL.LU.64 R20, [R1+0x9238] ;  /* 0x0092380001147983 */ /* 0x000f360000300a00 */
[----:B------:R-:W-:Y:S05]  /*9df80*/  @!UPT UIADD3 URZ, URZ, URZ, URZ ;  /* 0x0000003f3f3ff290 */ /* 0x000fea000fffe03f */
[----:B------:R0:W-:Y:S01]  /*9df90*/  STL.64 [R1+0x880], R4 ;  /* 0x0008800401007387 */ /* 0x0001e20000100a00 */
[----:B------:R-:W-:Y:S03]  /*9dfa0*/  STL.64 [R1+0x888], R6 ;  /* 0x0008880601007387 */ /* 0x000fe60000100a00 */
[----:B0-----:R-:W3:Y:S01]  /*9dfb0*/  LDL.64 R4, [R1+0x20] ;  /* 0x0000200001047983 */ /* 0x001ee20000100a00 */
[C---:B----4-:R-:W-:Y:S08]  /*9dfc0*/  HMMA.16816.F32 R24, R20.reuse, R16, R24 ;  /* 0x000000101418723c */ /* 0x050ff00000001818 */
[----:B---3--:R-:W-:Y:S11]  /*9dfd0*/  HMMA.16816.F32 R8, R20, R4, R8 ;  /* 0x000000041408723c */ /* 0x008ff60000001808 */
[----:B------:R-:W-:Y:S11]  /*9dfe0*/  @!UPT UIADD3 URZ, URZ, URZ, URZ ;  /* 0x0000003f3f3ff290 */ /* 0x000ff6000fffe03f */
[----:B------:R-:W-:Y:S01]  /*9dff0*/  @!UPT UIADD3 URZ, URZ, URZ, URZ ;  /* 0x0000003f3f3ff290 */ /* 0x000fe2000fffe03f */
[----:B------:R0:W-:Y:S01]  /*9e000*/  STL.64 [R1+0x870], R8 ;  /* 0x0008700801007387 */ /* 0x0001e20000100a00 */
[----:B------:R1:W-:Y:S02]  /*9e010*/  STL.64 [R1+0x878], R10 ;  /* 0x0008780a01007387 */ /* 0x0003e40000100a00 */
[----:B0-----:R-:W-:Y:S02]  /*9e020*/  IMAD.MOV.U32 R9, RZ, RZ, R4 ;  /* 0x000000ffff097224 */ /* 0x001fe400078e0004 */
[----:B------:R-:W-:Y:S01]  /*9e030*/  IMAD.MOV.U32 R8, RZ, RZ, R5 ;  /* 0x000000ffff087224 */ /* 0x000fe200078e0005 */
[----:B------:R-:W3:Y:S01]  /*9e040*/  LDL.LU R4, [R1+0x820] ;  /* 0x0008200001047983 */ /* 0x000ee20000300800 */
[----:B------:R-:W3:Y:S02]  /*9e050*/  LDL.LU R5, [R1+0x824] ;  /* 0x0008240001057983 */ /* 0x000ee40000300800 */
[----:B------:R-:W3:Y:S02]  /*9e060*/  LDL.LU R6, [R1+0x828] ;  /* 0x0008280001067983 */ /* 0x000ee40000300800 */
[----:B------:R-:W3:Y:S01]  /*9e070*/  LDL.LU R7, [R1+0x82c] ;  /* 0x00082c0001077983 */ /* 0x000ee20000300800 */
[----:B------:R0:W-:Y:S01]  /*9e080*/  STL.64 [R1+0x860], R24 ;  /* 0x0008601801007387 */ /* 0x0001e20000100a00 */
[----:B------:R-:W-:Y:S02]  /*9e090*/  STL.64 [R1+0x868], R26 ;  /* 0x0008681a01007387 */ /* 0x000fe40000100a00 */
[----:B-1----:R-:W-:-:S02]  /*9e0a0*/  IMAD.MOV.U32 R11, RZ, RZ, R16 ;  /* 0x000000ffff0b7224 */ /* 0x002fc400078e0010 */
[----:B------:R-:W-:Y:S01]  /*9e0b0*/  IMAD.MOV.U32 R10, RZ, RZ, R17 ;  /* 0x000000ffff0a7224 */ /* 0x000fe200078e0011 */
[----:B0-----:R-:W4:Y:S01]  /*9e0c0*/  LDL.LU.64 R24, [R1+0x9230] ;  /* 0x0092300001187983 */ /* 0x001f220000300a00 */
[----:B------:R-:W4:Y:S02]  /*9e0d0*/  LDL.LU.64 R18, [R1+0x9228] ;  /* 0x0092280001127983 */ /* 0x000f240000300a00 */
[----:B------:R-:W4:Y:S02]  /*9e0e0*/  LDL.LU.64 R16, [R1+0x9220] ;  /* 0x0092200001107983 */ /* 0x000f240000300a00 */
[----:B------:R-:W-:Y:S01]  /*9e0f0*/  STL.64 [R1+0x91d0], R10 ;  /* 0x0091d00a01007387 */ /* 0x000fe20000100a00 */
[----:B------:R0:W-:Y:S02]  /*9e100*/  STL.64 [R1+0x91c8], R8 ;  /* 0x0091c80801007387 */ /* 0x0001e40000100a00 */
[----:B0-----:R-:W-:Y:S02]  /*9e110*/  IMAD.MOV.U32 R8, RZ, RZ, R3 ;  /* 0x000000ffff087224 */ /* 0x001fe400078e0003 */
[----:B------:R-:W-:-:S05]  /*9e120*/  IMAD.MOV.U32 R9, RZ, RZ, R2 ;  /* 0x000000ffff097224 */ /* 0x000fca00078e0002 */
[----:B------:R0:W-:Y:S04]  /*9e130*/  STL.64 [R1+0x91e0], R8 ;  /* 0x0091e00801007387 */ /* 0x0001e80000100a00 */
[----:B0-----:R-:W2:Y:S01]  /*9e140*/  LDL.64 R8, [R1+0x30] ;  /* 0x0000300001087983 */ /* 0x001ea20000100a00 */
        /* <DEDUP_REMOVED lines=13> */
[----:B------:R-:W-:Y:S03]  /*9e220*/  STL.64 [R1+0x848], R18 ;  /* 0x0008481201007387 */ /* 0x000fe60000100a00 */
[----:B0-----:R-:W2:Y:S02]  /*9e230*/  LDL.LU.64 R16, [R1+0x9200] ;  /* 0x0092000001107983 */ /* 0x001ea40000300a00 */
[----:B--2---:R-:W-:Y:S11]  /*9e240*/  HMMA.16816.F32 R12, R20, R16, R12 ;  /* 0x00000010140c723c */ /* 0x004ff6000000180c */
[----:B------:R-:W-:Y:S11]  /*9e250*/  @!UPT UIADD3 URZ, URZ, URZ, URZ ;  /* 0x0000003f3f3ff290 */ /* 0x000ff6000fffe03f */
[----:B------:R-:W-:Y:S01]  /*9e260*/  @!UPT UIADD3 URZ, URZ, URZ, URZ ;  /* 0x0000003f3f3ff290 */ /* 0x000fe2000fffe03f */
[----:B------:R0:W-:Y:S04]  /*9e270*/  STL.64 [R1+0x830], R12 ;  /* 0x0008300c01007387 */ /* 0x0001e80000100a00 */
[----:B0-----:R-:W3:Y:S01]  /*9e280*/  LDL.LU.64 R12, [R1+0x91f8] ;  /* 0x0091f800010c7983 */ /* 0x001ee20000300a00 */
[----:B------:R0:W-:Y:S03]  /*9e290*/  STL.64 [R1+0x91d8], R16 ;  /* 0x0091d81001007387 */ /* 0x0001e60000100a00 */
        /* <DEDUP_REMOVED lines=12> */
[C---:B---3--:R-:W-:Y:S01]  /*9e360*/  HMMA.16816.F32 R4, R20.reuse, R12, R4 ;  /* 0x0000000c1404723c */ /* 0x048fe20000001804 */
[----:B------:R-:W-:Y:S01]  /*9e370*/  STL [R1+0x7f04], R27 ;  /* 0x007f041b01007387 */ /* 0x000fe20000100800 */
[----:B------:R-:W-:Y:S02]  /*9e380*/  STL [R1+0x7f00], R26 ;  /* 0x007f001a01007387 */ /* 0x000fe40000100800 */
[----:B------:R0:W-:Y:S02]  /*9e390*/  STL.64 [R1+0x91b8], R24 ;  /* 0x0091b81801007387 */ /* 0x0001e40000100a00 */
[----:B0-----:R-:W3:Y:S11]  /*9e3a0*/  LDL.64 R24, [R1+0x1d0] ;  /* 0x0001d00001187983 */ /* 0x001ef60000100a00 */
[----:B------:R-:W-:Y:S06]  /*9e3b0*/  @!UPT UIADD3 URZ, URZ, URZ, URZ ;  /* 0x0000003f3f3ff290 */ /* 0x000fec000fffe03f */
[----:B------:R-:W-:Y:S01]  /*9e3c0*/  STL.64 [R1+0x820], R4 ;  /* 0x0008200401007387 */ /* 0x000fe20000100a00 */
[----:B------:R-:W-:Y:S02]  /*9e3d0*/  STL.64 [R1+0x828], R6 ;  /* 0x0008280601007387 */ /* 0x000fe40000100a00 */
[----:B------:R-:W0:Y:S04]  /*9e3e0*/  LDSM.16.MT88.4 R4, [R0+0x10100] ;  /* 0x010100000004783b */ /* 0x000e280000004200 */
[----:B------:R-:W-:Y:S02]  /*9e3f0*/  STL [R1+0x90a8], R0 ;  /* 0x0090a80001007387 */ /* 0x000fe40000100800 */
[----:B------:R-:W-:Y:S02]  /*9e400*/  IMAD.MOV.U32 R3, RZ, RZ, R8 ;  /* 0x000000ffff037224 */ /* 0x000fe400078e0008 */
[----:B------:R-:W-:Y:S01]  /*9e410*/  IMAD.MOV.U32 R2, RZ, RZ, R9 ;  /* 0x000000ffff027224 */ /* 0x000fe200078e0009 */
[----:B0-----:R-:W-:Y:S01]  /*9e420*/  STL.64 [R1+0x8fd0], R6 ;  /* 0x008fd00601007387 */ /* 0x001fe20000100a00 */
[----:B------:R0:W-:Y:S03]  /*9e430*/  STL.64 [R1+0x8fc8], R4 ;  /* 0x008fc80401007387 */ /* 0x0001e60000100a00 */
        /* <DEDUP_REMOVED lines=15> */
[----:B------:R-:W2:Y:S05]  /*9e530*/  LDL.LU.64 R16, [R1+0x91d8] ;  /* 0x0091d80001107983 */ /* 0x000eaa0000300a00 */
[----:B---3--:R-:W-:Y:S11]  /*9e540*/  HMMA.16816.F32 R4, R20, R24, R4 ;  /* 0x000000181404723c */ /* 0x008ff60000001804 */
[----:B------:R-:W-:Y:S05]  /*9e550*/  @!UPT UIADD3 URZ, URZ, URZ, URZ ;  /* 0x0000003f3f3ff290 */ /* 0x000fea000fffe03f */
[----:B------:R-:W-:Y:S02]  /*9e560*/  IMAD.MOV.U32 R19, RZ, RZ, R11 ;  /* 0x000000ffff137224 */ /* 0x000fe400078e000b */
[----:B------:R-:W-:Y:S01]  /*9e570*/  IMAD.MOV.U32 R18, RZ, RZ, R10 ;  /* 0x000000ffff127224 */ /* 0x000fe200078e000a */
[----:B------:R0:W-:Y:S01]  /*9e580*/  STL.64 [R1+0x1020], R8 ;  /* 0x0010200801007387 */ /* 0x0001e20000100a00 */
[----:B------:R-:W3:Y:S03]  /*9e590*/  LDL.LU.64 R10, [R1+0x91d0] ;  /* 0x0091d000010a7983 */ /* 0x000ee60000300a00 */
[----:B0-----:R-:W4:Y:S01]  /*9e5a0*/  LDL.LU.64 R8, [R1+0x91c8] ;  /* 0x0091c80001087983 */ /* 0x001f220000300a00 */
[----:B------:R-:W-:Y:S02]  /*9e5b0*/  STL [R1+0x7fcc], R19 ;  /* 0x007fcc1301007387 */ /* 0x000fe40000100800 */
[----:B------:R-:W-:Y:S01]  /*9e5c0*/  STL [R1+0x7fc8], R18 ;  /* 0x007fc81201007387 */ /* 0x000fe20000100800 */
[----:B--2---:R-:W-:Y:S01]  /*9e5d0*/  STL.64 [R1+0x90c8], R16 ;  /* 0x0090c81001007387 */ /* 0x004fe20000100a00 */
[----:B------:R0:W-:Y:S02]  /*9e5e0*/  STL.64 [R1+0x1010], R4 ;  /* 0x0010100401007387 */ /* 0x0001e40000100a00 */
[----:B------:R1:W-:Y:S01]  /*9e5f0*/  STL.64 [R1+0x1018], R6 ;  /* 0x0010180601007387 */ /* 0x0003e20000100a00 */
[----:B0-----:R-:W2:Y:S01]  /*9e600*/  LDL.LU R4, [R1+0x740] ;  /* 0x0007400001047983 */ /* 0x001ea20000300800 */
[----:B------:R-:W2:Y:S02]  /*9e610*/  LDL.LU R5, [R1+0x744] ;  /* 0x0007440001057983 */ /* 0x000ea40000300800 */
[----:B-1----:R-:W2:Y:S02]  /*9e620*/  LDL.LU R6, [R1+0x748] ;  /* 0x0007480001067983 */ /* 0x002ea40000300800 */
[----:B------:R-:W2:Y:S02]  /*9e630*/  LDL.LU R7, [R1+0x74c] ;  /* 0x00074c0001077983 */ /* 0x000ea40000300800 */
[----:B--2---:R-:W-:Y:S01]  /*9e640*/  STL.64 [R1+0x90d8], R6 ;  /* 0x0090d80601007387 */ /* 0x004fe20000100a00 */
[----:B------:R0:W-:Y:S02]  /*9e650*/  STL.64 [R1+0x90d0], R4 ;  /* 0x0090d00401007387 */ /* 0x0001e40000100a00 */
[----:B------:R-:W2:Y:S02]  /*9e660*/  LDL.LU R16, [R1+0x760] ;  /* 0x0007600001107983 */ /* 0x000ea40000300800 */
[----:B------:R-:W2:Y:S01]  /*9e670*/  LDL.LU R17, [R1+0x764] ;  /* 0x0007640001117983 */ /* 0x000ea20000300800 */
[----:B------:R-:W2:Y:S01]  /*9e680*/  LDL.LU R18, [R1+0x768] ;  /* 0x0007680001127983 */ /* 0x000ea20000300800 */
[----:B------:R-:W2:Y:S02]  /*9e690*/  LDL.LU R19, [R1+0x76c] ;  /* 0x00076c0001137983 */ /* 0x000ea40000300800 */
[----:B0-----:R-:W-:-:S02]  /*9e6a0*/  IMAD.MOV.U32 R4, RZ, RZ, R28 ;  /* 0x000000ffff047224 */ /* 0x001fc400078e001c */
[----:B------:R-:W-:Y:S01]  /*9e6b0*/  IMAD.MOV.U32 R5, RZ, RZ, R29 ;  /* 0x000000ffff057224 */ /* 0x000fe200078e001d */
[----:B--2---:R-:W-:Y:S01]  /*9e6c0*/  STL.64 [R1+0x90e8], R18 ;  /* 0x0090e81201007387 */ /* 0x004fe20000100a00 */
[----:B------:R-:W-:Y:S02]  /*9e6d0*/  STL.64 [R1+0x90e0], R16 ;  /* 0x0090e01001007387 */ /* 0x000fe40000100a00 */
[----:B------:R-:W2:Y:S02]  /*9e6e0*/  LDL.LU R28, [R1+0x91c0] ;  /* 0x0091c000011c7983 */ /* 0x000ea40000300800 */
[----:B------:R3:W-:Y:S02]  /*9e6f0*/  STL.64 [R1+0x90f0], R4 ;  /* 0x0090f00401007387 */ /* 0x0007e40000100a00 */
[----:B---3--:R-:W-:Y:S02]  /*9e700*/  IMAD.MOV.U32 R4, RZ, RZ, R11 ;  /* 0x000000ffff047224 */ /* 0x008fe400078e000b */
[----:B------:R-:W-:-:S05]  /*9e710*/  IMAD.MOV.U32 R5, RZ, RZ, R10 ;  /* 0x000000ffff057224 */ /* 0x000fca00078e000a */
[----:B------:R4:W-:Y:S01]  /*9e720*/  STL.64 [R1+0x9108], R4 ;  /* 0x0091080401007387 */ /* 0x0009e20000100a00 */
[----:B------:R-:W3:Y:S02]  /*9e730*/  LDL.LU R16, [R1+0x770] ;  /* 0x0007700001107983 */ /* 0x000ee40000300800 */
[----:B------:R-:W3:Y:S02]  /*9e740*/  LDL.LU R17, [R1+0x774] ;  /* 0x0007740001117983 */ /* 0x000ee40000300800 */
[----:B------:R-:W2:Y:S01]  /*9e750*/  LDL.LU R18, [R1+0x778] ;  /* 0x0007780001127983 */ /* 0x000ea20000300800 */
[----:B------:R-:W2:Y:S01]  /*9e760*/  LDL.LU R19, [R1+0x77c] ;  /* 0x00077c0001137983 */ /* 0x000ea20000300800 */
[----:B----4-:R-:W-:Y:S02]  /*9e770*/  IMAD.MOV.U32 R4, RZ, RZ, R9 ;  /* 0x000000ffff047224 */ /* 0x010fe400078e0009 */
[----:B------:R-:W-:-:S05]  /*9e780*/  IMAD.MOV.U32 R5, RZ, RZ, R8 ;  /* 0x000000ffff057224 */ /* 0x000fca00078e0008 */
[----:B------:R0:W-:Y:S01]  /*9e790*/  STL.64 [R1+0x9130], R4 ;  /* 0x0091300401007387 */ /* 0x0001e20000100a00 */
[----:B------:R-:W4:Y:S02]  /*9e7a0*/  LDL R8, [R1+0x160] ;  /* 0x0001600001087983 */ /* 0x000f240000100800 */
[----:B------:R-:W4:Y:S02]  /*9e7b0*/  LDL R9, [R1+0x164] ;  /* 0x0001640001097983 */ /* 0x000f240000100800 */
[----:B----4-:R1:W-:Y:S01]  /*9e7c0*/  STL.64 [R1+0x9138], R8 ;  /* 0x0091380801007387 */ /* 0x0103e20000100a00 */
[----:B0-----:R-:W4:Y:S02]  /*9e7d0*/  LDL.LU R4, [R1+0x810] ;  /* 0x0008100001047983 */ /* 0x001f240000300800 */
[----:B------:R-:W4:Y:S02]  /*9e7e0*/  LDL.LU R5, [R1+0x814] ;  /* 0x0008140001057983 */ /* 0x000f240000300800 */
[----:B------:R-:W2:Y:S01]  /*9e7f0*/  LDL.LU R6, [R1+0x818] ;  /* 0x0008180001067983 */ /* 0x000ea20000300800 */
[----:B------:R-:W2:Y:S04]  /*9e800*/  LDL.LU R7, [R1+0x81c] ;  /* 0x00081c0001077983 */ /* 0x000ea80000300800 */
[----:B--2---:R-:W-:Y:S01]  /*9e810*/  STL.64 [R1+0x9148], R6 ;  /* 0x0091480601007387 */ /* 0x004fe20000100a00 */
[----:B----4-:R0:W-:Y:S02]  /*9e820*/  STL.64 [R1+0x9140], R4 ;  /* 0x0091400401007387 */ /* 0x0101e40000100a00 */
[----:B-1----:R-:W2:Y:S02]  /*9e830*/  LDL R8, [R1+0x170] ;  /* 0x0001700001087983 */ /* 0x002ea40000100800 */
[----:B------:R-:W-:-:S05]  /*9e840*/  IMAD.MOV.U32 R9, RZ, RZ, R28 ;  /* 0x000000ffff097224 */ /* 0x000fca00078e001c */
[----:B--2---:R-:W-:Y:S01]  /*9e850*/  STL.64 [R1+0x9150], R8 ;  /* 0x0091500801007387 */ /* 0x004fe20000100a00 */
[----:B0-----:R-:W2:Y:S02]  /*9e860*/  LDL.LU R4, [R1+0xfb0] ;  /* 0x000fb00001047983 */ /* 0x001ea40000300800 */
[----:B------:R-:W2:Y:S02]  /*9e870*/  LDL.LU R5, [R1+0xfb4] ;  /* 0x000fb40001057983 */ /* 0x000ea40000300800 */
[----:B------:R-:W4:Y:S01]  /*9e880*/  LDL.LU R6, [R1+0xfb8] ;  /* 0x000fb80001067983 */ /* 0x000f220000300800 */
[----:B------:R-:W4:Y:S04]  /*9e890*/  LDL.LU R7, [R1+0xfbc] ;  /* 0x000fbc0001077983 */ /* 0x000f280000300800 */
[----:B----4-:R-:W-:Y:S01]  /*9e8a0*/  STL.64 [R1+0x9160], R6 ;  /* 0x0091600601007387 */ /* 0x010fe20000100a00 */
[----:B--2---:R0:W-:Y:S03]  /*9e8b0*/  STL.64 [R1+0x9158], R4 ;  /* 0x0091580401007387 */ /* 0x0041e60000100a00 */
[----:B0-----:R-:W2:Y:S01]  /*9e8c0*/  LDL.LU R4, [R1+0xfc0] ;  /* 0x000fc00001047983 */ /* 0x001ea20000300800 */
[----:B------:R-:W2:Y:S02]  /*9e8d0*/  LDL.LU R5, [R1+0xfc4] ;  /* 0x000fc40001057983 */ /* 0x000ea40000300800 */
[----:B------:R-:W4:Y:S02]  /*9e8e0*/  LDL.LU R6, [R1+0xfc8] ;  /* 0x000fc80001067983 */ /* 0x000f240000300800 */
[----:B------:R-:W4:Y:S02]  /*9e8f0*/  LDL.LU R7, [R1+0xfcc] ;  /* 0x000fcc0001077983 */ /* 0x000f240000300800 */
[----:B------:R-:W-:-:S02]  /*9e900*/  IMAD.MOV.U32 R15, RZ, RZ, R24 ;  /* 0x000000ffff0f7224 */ /* 0x000fc400078e0018 */
[----:B------:R-:W-:Y:S02]  /*9e910*/  IMAD.MOV.U32 R14, RZ, RZ, R25 ;  /* 0x000000ffff0e7224 */ /* 0x000fe400078e0019 */
[----:B------:R-:W3:Y:S04]  /*9e920*/  LDL.64 R24, [R1+0x1c0] ;  /* 0x0001c00001187983 */ /* 0x000ee80000100a00 */
[----:B----4-:R-:W-:Y:S01]  /*9e930*/  STL.64 [R1+0x9170], R6 ;  /* 0x0091700601007387 */ /* 0x010fe20000100a00 */
[----:B--2---:R0:W-:Y:S03]  /*9e940*/  STL.64 [R1+0x9168], R4 ;  /* 0x0091680401007387 */ /* 0x0041e60000100a00 */
[----:B0-----:R-:W2:Y:S04]  /*9e950*/  LDL.64 R4, [R1+0x190] ;  /* 0x0001900001047983 */ /* 0x001ea80000100a00 */
[----:B--2---:R0:W-:Y:S04]  /*9e960*/  STL.64 [R1+0x9180], R4 ;  /* 0x0091800401007387 */ /* 0x0041e80000100a00 */
[----:B0-----:R-:W2:Y:S04]  /*9e970*/  LDL.64 R4, [R1+0x1a0] ;  /* 0x0001a00001047983 */ /* 0x001ea80000100a00 */
[----:B--2---:R0:W-:Y:S04]  /*9e980*/  STL.64 [R1+0x9198], R4 ;  /* 0x0091980401007387 */ /* 0x0041e80000100a00 */
        /* <DEDUP_REMOVED lines=41> */
[----:B------:R-:W4:Y:S02]  /*9ec20*/  LDL.LU.64 R24, [R1+0x91b8] ;  /* 0x0091b80001187983 */ /* 0x000f240000300a00 */
[----:B------:R0:W-:Y:S02]  /*9ec30*/  STL.64 [R1+0x1000], R4 ;  /* 0x0010000401007387 */ /* 0x0001e40000100a00 */
[----:B0-----:R-:W2:Y:S01]  /*9ec40*/  LDL.LU.64 R4, [R1+0x91b0] ;  /* 0x0091b00001047983 */ /* 0x001ea20000300a00 */
[----:B------:R-:W-:Y:S02]  /*9ec50*/  STL [R1+0x90c0], R28 ;  /* 0x0090c01c01007387 */ /* 0x000fe40000100800 */
        /* <DEDUP_REMOVED lines=47> */
[----:B--2---:R-:W-:Y:S02]  /*9ef50*/  HMMA.16816.F32 R20, R20, R8, R4 ;  /* 0x000000081414723c */ /* 0x004fe40000001804 */
[----:B------:R-:W3:Y:S01]  /*9ef60*/  LDL.LU.64 R4, [R1+0x9130] ;  /* 0x0091300001047983 */ /* 0x000ee20000300a00 */
[----:B-1----:R-:W3:Y:S02]  /*9ef70*/  LDL.LU.64 R10, [R1+0x9128] ;  /* 0x00912800010a7983 */ /* 0x002ee40000300a00 */
[----:B------:R-:W3:Y:S11]  /*9ef80*/  LDL.LU.64 R8, [R1+0x9120] ;  /* 0x0091200001087983 */ /* 0x000ef60000300a00 */
[----:B------:R-:W-:Y:S07]  /*9ef90*/  @!UPT UIADD3 URZ, URZ, URZ, URZ ;  /* 0x0000003f3f3ff290 */ /* 0x000fee000fffe03f */
        /* <DEDUP_REMOVED lines=21> */
[----:B------:R-:W4:Y:S01]  /*9f0f0*/  LDL.LU.64 R18, [R1+0x90e8] ;  /* 0x0090e80001127983 */ /* 0x000f220000300a00 */
[----:B------:R-:W4:Y:S11]  /*9f100*/  LDL.LU.64 R16, [R1+0x90e0] ;  /* 0x0090e00001107983 */ /* 0x000f360000300a00 */
[----:B------:R-:W-:Y:S09]  /*9f110*/  @!UPT UIADD3 URZ, URZ, URZ, URZ ;  /* 0x0000003f3f3ff290 */ /* 0x000ff2000fffe03f */
        /* <DEDUP_REMOVED lines=8> */
[----:B------:R-:W-:Y:S03]  /*9f1a0*/  STL.64 [R1+0x768], R18 ;  /* 0x0007681201007387 */ /* 0x000fe60000100a00 */
[----:B0-----:R-:W2:Y:S01]  /*9f1b0*/  LDL.LU.64 R16, [R1+0x90c8] ;  /* 0x0090c80001107983 */ /* 0x001ea20000300a00 */
[C---:B---3--:R-:W-:Y:S01]  /*9f1c0*/  HMMA.16816.F32 R4, R8.reuse, R12, R4 ;  /* 0x0000000c0804723c */ /* 0x048fe20000001804 */
[----:B------:R-:W-:Y:S02]  /*9f1d0*/  STL.64 [R1+0x8f90], R26 ;  /* 0x008f901a01007387 */ /* 0x000fe40000100a00 */
[----:B------:R-:W-:Y:S05]  /*9f1e0*/  STL.64 [R1+0x8f88], R24 ;  /* 0x008f881801007387 */ /* 0x000fea0000100a00 */
[----:B--2---:R-:W-:Y:S01]  /*9f1f0*/  HMMA.16816.F32 R20, R8, R16, R20 ;  /* 0x000000100814723c */ /* 0x004fe20000001814 */
[----:B------:R0:W-:Y:S11]  /*9f200*/  STL.64 [R1+0x8f80], R16 ;  /* 0x008f801001007387 */ /* 0x0001f60000100a00 */
[----:B------:R-:W-:Y:S11]  /*9f210*/  @!UPT UIADD3 URZ, URZ, URZ, URZ ;  /* 0x0000003f3f3ff290 */ /* 0x000ff6000fffe03f */
[----:B------:R-:W-:Y:S01]  /*9f220*/  STL.64 [R1+0x750], R20 ;  /* 0x0007501401007387 */ /* 0x000fe20000100a00 */
[----:B------:R-:W-:Y:S02]  /*9f230*/  STL.64 [R1+0x758], R22 ;  /* 0x0007581601007387 */ /* 0x000fe40000100a00 */
[----:B------:R-:W-:Y:S02]  /*9f240*/  STL.64 [R1+0x9088], R12 ;  /* 0x0090880c01007387 */ /* 0x000fe40000100a00 */
[----:B0-----:R-:W2:Y:S01]  /*9f250*/  LDL.LU R16, [R1+0x680] ;  /* 0x0006800001107983 */ /* 0x001ea20000300800 */
[----:B------:R0:W-:Y:S01]  /*9f260*/  STL.64 [R1+0x740], R4 ;  /* 0x0007400401007387 */ /* 0x0001e20000100a00 */
[----:B------:R1:W-:Y:S02]  /*9f270*/  STL.64 [R1+0x748], R6 ;  /* 0x0007480601007387 */ /* 0x0003e40000100a00 */
[----:B------:R-:W2:Y:S02]  /*9f280*/  LDL.LU R17, [R1+0x684] ;  /* 0x0006840001117983 */ /* 0x000ea40000300800 */
[----:B------:R-:W3:Y:S01]  /*9f290*/  LDL.LU R18, [R1+0x688] ;  /* 0x0006880001127983 */ /* 0x000ee20000300800 */
[----:B------:R-:W3:Y:S04]  /*9f2a0*/  LDL.LU R19, [R1+0x68c] ;  /* 0x00068c0001137983 */ /* 0x000ee80000300800 */
[----:B0-----:R-:W4:Y:S01]  /*9f2b0*/  LDL.LU R4, [R1+0x730] ;  /* 0x0007300001047983 */ /* 0x001f220000300800 */
[----:B------:R-:W4:Y:S02]  /*9f2c0*/  LDL.LU R5, [R1+0x734] ;  /* 0x0007340001057983 */ /* 0x000f240000300800 */
[----:B-1----:R-:W2:Y:S02]  /*9f2d0*/  LDL.LU R6, [R1+0x738] ;  /* 0x0007380001067983 */ /* 0x002ea40000300800 */
[----:B------:R-:W2:Y:S02]  /*9f2e0*/  LDL.LU R7, [R1+0x73c] ;  /* 0x00073c0001077983 */ /* 0x000ea40000300800 */
[----:B--2---:R-:W-:Y:S01]  /*9f2f0*/  STL.64 [R1+0x8fe0], R6 ;  /* 0x008fe00601007387 */ /* 0x004fe20000100a00 */
[----:B----4-:R0:W-:Y:S03]  /*9f300*/  STL.64 [R1+0x8fd8], R4 ;  /* 0x008fd80401007387 */ /* 0x0101e60000100a00 */
[----:B0-----:R-:W2:Y:S04]  /*9f310*/  LDL.64 R4, [R1+0x170] ;  /* 0x0001700001047983 */ /* 0x001ea80000100a00 */
[----:B--2---:R0:W-:Y:S02]  /*9f320*/  STL.64 [R1+0x8ff0], R4 ;  /* 0x008ff00401007387 */ /* 0x0041e40000100a00 */
[----:B0-----:R-:W-:-:S02]  /*9f330*/  IMAD.MOV.U32 R4, RZ, RZ, R3 ;  /* 0x000000ffff047224 */ /* 0x001fc400078e0003 */
[----:B------:R-:W-:Y:S01]  /*9f340*/  IMAD.MOV.U32 R5, RZ, RZ, R28 ;  /* 0x000000ffff057224 */ /* 0x000fe200078e001c */
[----:B------:R-:W2:Y:S01]  /*9f350*/  LDL.LU R3, [R1+0x90c4] ;  /* 0x0090c40001037983 */ /* 0x000ea20000300800 */
[----:B------:R-:W4:Y:S03]  /*9f360*/  LDL.LU R28, [R1+0x90c0] ;  /* 0x0090c000011c7983 */ /* 0x000f260000300800 */
[----:B------:R-:W-:Y:S01]  /*9f370*/  STL.64 [R1+0x9008], R4 ;  /* 0x0090080401007387 */ /* 0x000fe20000100a00 */
        /* <DEDUP_REMOVED lines=8> */
[----:B------:R-:W4:Y:S01]  /*9f400*/  LDL.LU R29, [R1+0x90bc] ;  /* 0x0090bc00011d7983 */ /* 0x000f220000300800 */
[----:B------:R-:W4:Y:S03]  /*9f410*/  LDL.LU R14, [R1+0x90b8] ;  /* 0x0090b800010e7983 */ /* 0x000f260000300800 */
[----:B------:R0:W-:Y:S02]  /*9f420*/  STL.64 [R1+0x9020], R4 ;  /* 0x0090200401007387 */ /* 0x0001e40000100a00 */
[----:B0-----:R-:W-:Y:S02]  /*9f430*/  IMAD.MOV.U32 R4, RZ, RZ, R15 ;  /* 0x000000ffff047224 */ /* 0x001fe400078e000f */
[----:B------:R-:W-:Y:S01]  /*9f440*/  IMAD.MOV.U32 R5, RZ, RZ, R2 ;  /* 0x000000ffff057224 */ /* 0x000fe200078e0002 */
[----:B------:R-:W4:Y:S01]  /*9f450*/  LDL.LU R15, [R1+0x90b4] ;  /* 0x0090b400010f7983 */ /* 0x000f220000300800 */
[----:B------:R-:W4:Y:S03]  /*9f460*/  LDL.LU R2, [R1+0x90b0] ;  /* 0x0090b00001027983 */ /* 0x000f260000300800 */
[----:B------:R-:W-:Y:S04]  /*9f470*/  STL.64 [R1+0x9038], R4 ;  /* 0x0090380401007387 */ /* 0x000fe80000100a00 */
[----:B--2---:R-:W-:Y:S01]  /*9f480*/  STL.64 [R1+0x8fb0], R18 ;  /* 0x008fb01201007387 */ /* 0x004fe20000100a00 */
[----:B---3--:R0:W-:Y:S03]  /*9f490*/  STL.64 [R1+0x8fa8], R16 ;  /* 0x008fa81001007387 */ /* 0x0081e60000100a00 */
[----:B0-----:R-:W2:Y:S04]  /*9f4a0*/  LDL.64 R16, [R1+0x10] ;  /* 0x0000100001107983 */ /* 0x001ea80000100a00 */
[----:B--2---:R0:W-:Y:S04]  /*9f4b0*/  STL.64 [R1+0x8fb8], R16 ;  /* 0x008fb81001007387 */ /* 0x0041e80000100a00 */
[----:B0-----:R-:W2:Y:S01]  /*9f4c0*/  LDL.64 R16, [R1+0x20] ;  /* 0x0000200001107983 */ /* 0x001ea20000100a00 */
[----:B------:R-:W-:-:S02]  /*9f4d0*/  IMAD.MOV.U32 R4, RZ, RZ, R3 ;  /* 0x000000ffff047224 */ /* 0x000fc400078e0003 */
[----:B------:R-:W-:Y:S01]  /*9f4e0*/  IMAD.MOV.U32 R5, RZ, RZ, R0 ;  /* 0x000000ffff057224 */ /* 0x000fe200078e0000 */
[----:B--2---:R0:W-:Y:S04]  /*9f4f0*/  STL.64 [R1+0x8fe8], R16 ;  /* 0x008fe81001007387 */ /* 0x0041e80000100a00 */
[----:B0-----:R-:W2:Y:S01]  /*9f500*/  LDL.LU R16, [R1+0xe90] ;  /* 0x000e900001107983 */ /* 0x001ea20000300800 */
[----:B------:R-:W2:Y:S02]  /*9f510*/  LDL.LU R17, [R1+0xe94] ;  /* 0x000e940001117983 */ /* 0x000ea40000300800 */
[----:B------:R-:W3:Y:S02]  /*9f520*/  LDL.LU R18, [R1+0xe98] ;  /* 0x000e980001127983 */ /* 0x000ee40000300800 */
[----:B------:R-:W3:Y:S01]  /*9f530*/  LDL.LU R19, [R1+0xe9c] ;  /* 0x000e9c0001137983 */ /* 0x000ee20000300800 */
[----:B------:R-:W2:Y:S01]  /*9f540*/  LDL.LU R3, [R1+0x90ac] ;  /* 0x0090ac0001037983 */ /* 0x000ea20000300800 */
[----:B------:R-:W4:Y:S02]  /*9f550*/  LDL.LU R0, [R1+0x90a8] ;  /* 0x0090a80001007983 */ /* 0x000f240000300800 */
[----:B------:R-:W-:Y:S01]  /*9f560*/  STL.64 [R1+0x9050], R4 ;  /* 0x0090500401007387 */ /* 0x000fe20000100a00 */
[----:B---3--:R-:W-:Y:S01]  /*9f570*/  STL.64 [R1+0x9000], R18 ;  /* 0x0090001201007387 */ /* 0x008fe20000100a00 */
[----:B--2---:R0:W-:Y:S03]  /*9f580*/  STL.64 [R1+0x8ff8], R16 ;  /* 0x008ff81001007387 */ /* 0x0041e60000100a00 */
[----:B----4-:R-:W1:Y:S04]  /*9f590*/  LDSM.16.MT88.4 R20, [R0+0x10180] ;  /* 0x010180000014783b */ /* 0x010e680000004200 */
        /* <DEDUP_REMOVED lines=21> */
[----:B------:R0:W-:Y:S02]  /*9f6f0*/  STL.64 [R1+0x9080], R4 ;  /* 0x0090800401007387 */ /* 0x0001e40000100a00 */
[----:B0-----:R-:W2:Y:S04]  /*9f700*/  LDL.64 R4, [R1+0x1e0] ;  /* 0x0001e00001047983 */ /* 0x001ea80000100a00 */
[----:B--2---:R0:W-:Y:S04]  /*9f710*/  STL.64 [R1+0x90a0], R4 ;  /* 0x0090a00401007387 */ /* 0x0041e80000100a00 */
        /* <DEDUP_REMOVED lines=30> */
[----:B------:R-:W4:Y:S01]  /*9f900*/  LDL.64 R24, [R1] ;  /* 0x0000000001187983 */ /* 0x000f220000100a00 */
[C---:B--2---:R-:W-:Y:S03]  /*9f910*/  HMMA.16816.F32 R12, R8.reuse, R12, R4 ;  /* 0x0000000c080c723c */ /* 0x044fe60000001804 */
[----:B----4-:R0:W-:Y:S04]  /*9f920*/  STL.64 [R1+0x8fc0], R24 ;  /* 0x008fc01801007387 */ /* 0x0101e80000100a00 */
[----:B0-----:R-:W2:Y:S01]  /*9f930*/  LDL.LU R24, [R1+0x6b0] ;  /* 0x0006b00001187983 */ /* 0x001ea20000300800 */
[----:B------:R-:W2:Y:S02]  /*9f940*/  LDL.LU R25, [R1+0x6b4] ;  /* 0x0006b40001197983 */ /* 0x000ea40000300800 */
[----:B------:R-:W2:Y:S02]  /*9f950*/  LDL.LU R26, [R1+0x6b8] ;  /* 0x0006b800011a7983 */ /* 0x000ea40000300800 */
[----:B------:R-:W2:Y:S01]  /*9f960*/  LDL.LU R27, [R1+0x6bc] ;  /* 0x0006bc00011b7983 */ /* 0x000ea20000300800 */
[----:B-1----:R-:W-:Y:S01]  /*9f970*/  STL.64 [R1+0x8ee0], R22 ;  /* 0x008ee01601007387 */ /* 0x002fe20000100a00 */
[----:B------:R0:W-:Y:S03]  /*9f980*/  STL.64 [R1+0x8ed8], R20 ;  /* 0x008ed81401007387 */ /* 0x0001e60000100a00 */
[----:B0-----:R-:W4:Y:S01]  /*9f990*/  LDL.64 R20, [R1+0x160] ;  /* 0x0001600001147983 */ /* 0x001f220000100a00 */
[----:B------:R-:W2:Y:S05]  /*9f9a0*/  LDL.LU.64 R4, [R1+0x90a0] ;  /* 0x0090a00001047983 */ /* 0x000eaa0000300a00 */
        /* <DEDUP_REMOVED lines=12> */
[----:B------:R-:W3:Y:S02]  /*9fa70*/  LDL.LU.64 R4, [R1+0x9080] ;  /* 0x0090800001047983 */ /* 0x000ee40000300a00 */
        /* <DEDUP_REMOVED lines=49> */
[----:B------:R-:W4:Y:S02]  /*9fd90*/  LDL.LU.64 R6, [R1+0x8fe0] ;  /* 0x008fe00001067983 */ /* 0x000f240000300a00 */
[----:B------:R-:W4:Y:S02]  /*9fda0*/  LDL.LU.64 R4, [R1+0x8fd8] ;  /* 0x008fd80001047983 */ /* 0x000f240000300a00 */
[----:B----4-:R-:W-:Y:S01]  /*9fdb0*/  HMMA.16816.F32 R8, R8, R20, R4 ;  /* 0x000000140808723c */ /* 0x010fe20000001804 */
[----:B------:R-:W4:Y:S01]  /*9fdc0*/  LDL.LU.64 R6, [R1+0x8fd0] ;  /* 0x008fd00001067983 */ /* 0x000f220000300a00 */
[----:B------:R-:W4:Y:S02]  /*9fdd0*/  LDL.LU.64 R4, [R1+0x8fc8] ;  /* 0x008fc80001047983 */ /* 0x000f240000300a00 */
[----:B---3--:R-:W-:-:S02]  /*9fde0*/  IMAD.MOV.U32 R3, RZ, RZ, R16 ;  /* 0x000000ffff037224 */ /* 0x008fc400078e0010 */
[----:B------:R-:W-:Y:S11]  /*9fdf0*/  IMAD.MOV.U32 R2, RZ, RZ, R17 ;  /* 0x000000ffff027224 */ /* 0x000ff600078e0011 */
[----:B------:R-:W-:Y:S06]  /*9fe00*/  @!UPT UIADD3 URZ, URZ, URZ, URZ ;  /* 0x0000003f3f3ff290 */ /* 0x000fec000fffe03f */
[----:B------:R0:W-:Y:S01]  /*9fe10*/  STL.64 [R1+0x730], R8 ;  /* 0x0007300801007387 */ /* 0x0001e20000100a00 */
[----:B------:R1:W-:Y:S03]  /*9fe20*/  STL.64 [R1+0x738], R10 ;  /* 0x0007380a01007387 */ /* 0x0003e60000100a00 */
[----:B0-----:R-:W2:Y:S01]  /*9fe30*/  LDL.LU R8, [R1+0x660] ;  /* 0x0006600001087983 */ /* 0x001ea20000300800 */
[----:B------:R-:W2:Y:S02]  /*9fe40*/  LDL.LU R9, [R1+0x664] ;  /* 0x0006640001097983 */ /* 0x000ea40000300800 */
[----:B-1----:R-:W2:Y:S02]  /*9fe50*/  LDL.LU R10, [R1+0x668] ;  /* 0x00066800010a7983 */ /* 0x002ea40000300800 */
[----:B------:R-:W2:Y:S01]  /*9fe60*/  LDL.LU R11, [R1+0x66c] ;  /* 0x00066c00010b7983 */ /* 0x000ea20000300800 */
[----:B------:R0:W-:Y:S04]  /*9fe70*/  STL.64 [R1+0x8ef0], R20 ;  /* 0x008ef01401007387 */ /* 0x0001e80000100a00 */
[----:B0-----:R-:W3:Y:S01]  /*9fe80*/  LDL.LU R20, [R1+0x6a0] ;  /* 0x0006a00001147983 */ /* 0x001ee20000300800 */
[----:B------:R-:W3:Y:S02]  /*9fe90*/  LDL.LU R21, [R1+0x6a4] ;  /* 0x0006a40001157983 */ /* 0x000ee40000300800 */
[----:B------:R-:W3:Y:S02]  /*9fea0*/  LDL.LU R22, [R1+0x6a8] ;  /* 0x0006a80001167983 */ /* 0x000ee40000300800 */
[----:B------:R-:W3:Y:S01]  /*9feb0*/  LDL.LU R23, [R1+0x6ac] ;  /* 0x0006ac0001177983 */ /* 0x000ee20000300800 */
[C---:B----4-:R-:W-:Y:S11]  /*9fec0*/  HMMA.16816.F32 R24, R4.reuse, R16, R24 ;  /* 0x000000100418723c */ /* 0x050ff60000001818 */
[----:B------:R-:W-:Y:S11]  /*9fed0*/  @!UPT UIADD3 URZ, URZ, URZ, URZ ;  /* 0x0000003f3f3ff290 */ /* 0x000ff6000fffe03f */
[----:B------:R-:W-:Y:S01]  /*9fee0*/  @!UPT UIADD3 URZ, URZ, URZ, URZ ;  /* 0x0000003f3f3ff290 */ /* 0x000fe2000fffe03f */
[----:B------:R0:W-:Y:S01]  /*9fef0*/  STL.64 [R1+0x6b0], R24 ;  /* 0x0006b01801007387 */ /* 0x0001e20000100a00 */
[----:B------:R-:W-:Y:S03]  /*9ff00*/  STL.64 [R1+0x6b8], R26 ;  /* 0x0006b81a01007387 */ /* 0x000fe60000100a00 */
[----:B0-----:R-:W4:Y:S01]  /*9ff10*/  LDL.LU.64 R24, [R1+0x8fc0] ;  /* 0x008fc00001187983 */ /* 0x001f220000300a00 */
[----:B------:R-:W3:Y:S02]  /*9ff20*/  LDL.LU.64 R16, [R1+0x8fb8] ;  /* 0x008fb80001107983 */ /* 0x000ee40000300a00 */
[----:B------:R-:W-:Y:S02]  /*9ff30*/  STL [R1+0x8f2c], R2 ;  /* 0x008f2c0201007387 */ /* 0x000fe40000100800 */
[----:B------:R-:W-:Y:S01]  /*9ff40*/  STL [R1+0x8f28], R3 ;  /* 0x008f280301007387 */ /* 0x000fe20000100800 */
[----:B---3--:R-:W-:Y:S11]  /*9ff50*/  HMMA.16816.F32 R20, R4, R16, R20 ;  /* 0x000000100414723c */ /* 0x008ff60000001814 */
[----:B------:R-:W-:Y:S11]  /*9ff60*/  @!UPT UIADD3 URZ, URZ, URZ, URZ ;  /* 0x0000003f3f3ff290 */ /* 0x000ff6000fffe03f */
[----:B------:R-:W-:Y:S01]  /*9ff70*/  @!UPT UIADD3 URZ, URZ, URZ, URZ ;  /* 0x0000003f3f3ff290 */ /* 0x000fe2000fffe03f */
[----:B------:R-:W-:Y:S01]  /*9ff80*/  STL.64 [R1+0x6a0], R20 ;  /* 0x0006a01401007387 */ /* 0x000fe20000100a00 */
[----:B------:R0:W-:Y:S02]  /*9ff90*/  STL.64 [R1+0x6a8], R22 ;  /* 0x0006a81601007387 */ /* 0x0001e40000100a00 */
[----:B------:R-:W3:Y:S02]  /*9ffa0*/  LDL.LU.64 R18, [R1+0x8fb0] ;  /* 0x008fb00001127983 */ /* 0x000ee40000300a00 */
[----:B0-----:R-:W-:Y:S02]  /*9ffb0*/  IMAD.MOV.U32 R23, RZ, RZ, R16 ;  /* 0x000000ffff177224 */ /* 0x001fe400078e0010 */
[----:B------:R-:W-:Y:S02]  /*9ffc0*/  IMAD.MOV.U32 R22, RZ, RZ, R17 ;  /* 0x000000ffff167224 */ /* 0x000fe400078e0011 */
[----:B------:R-:W3:Y:S01]  /*9ffd0*/  LDL.LU.64 R16, [R1+0x8fa8] ;  /* 0x008fa80001107983 */ /* 0x000ee20000300a00 */
[----:B----4-:R-:W-:-:S02]  /*9ffe0*/  IMAD.MOV.U32 R2, RZ, RZ, R24 ;  /* 0x000000ffff027224 */ /* 0x010fc400078e0018 */
[----:B------:R-:W-:Y:S01]  /*9fff0*/  IMAD.MOV.U32 R3, RZ, RZ, R25 ;  /* 0x000000ffff037224 */ /* 0x000fe200078e0019 */
[C---:B---3--:R-:W-:Y:S11]  /*a0000*/  HMMA.16816.F32 R16, R4.reuse, R24, R16 ;  /* 0x000000180410723c */ /* 0x048ff60000001810 */
[----:B------:R-:W-:Y:S11]  /*a0010*/  @!UPT UIADD3 URZ, URZ, URZ, URZ ;  /* 0x0000003f3f3ff290 */ /* 0x000ff6000fffe03f */
[----:B------:R-:W-:Y:S01]  /*a0020*/  @!UPT UIADD3 URZ, URZ, URZ, URZ ;  /* 0x0000003f3f3ff290 */ /* 0x000fe2000fffe03f */
[----:B------:R-:W-:Y:S01]  /*a0030*/  STL.64 [R1+0x690], R16 ;  /* 0x0006901001007387 */ /* 0x000fe20000100a00 */
[----:B------:R0:W-:Y:S03]  /*a0040*/  STL.64 [R1+0x698], R18 ;  /* 0x0006981201007387 */ /* 0x0001e60000100a00 */
[----:B0-----:R-:W3:Y:S01]  /*a0050*/  LDL.LU.64 R18, [R1+0x8fa0] ;  /* 0x008fa00001127983 */ /* 0x001ee20000300a00 */
[----:B------:R-:W3:Y:S02]  /*a0060*/  LDL.LU.64 R16, [R1+0x8f98] ;  /* 0x008f980001107983 */ /* 0x000ee40000300a00 */
[----:B------:R-:W4:Y:S02]  /*a0070*/  LDL.LU.64 R26, [R1+0x8f90] ;  /* 0x008f9000011a7983 */ /* 0x000f240000300a00 */
[----:B------:R-:W3:Y:S02]  /*a0080*/  LDL.LU.64 R24, [R1+0x8f88] ;  /* 0x008f880001187983 */ /* 0x000ee40000300a00 */
[C---:B---3--:R-:W-:Y:S11]  /*a0090*/  HMMA.16816.F32 R16, R4.reuse, R24, R16 ;  /* 0x000000180410723c */ /* 0x048ff60000001810 */
[----:B------:R-:W-:Y:S11]  /*a00a0*/  @!UPT UIADD3 URZ, URZ, URZ, URZ ;  /* 0x0000003f3f3ff290 */ /* 0x000ff6000fffe03f */
[----:B------:R-:W-:Y:S01]  /*a00b0*/  @!UPT UIADD3 URZ, URZ, URZ, URZ ;  /* 0x0000003f3f3ff290 */ /* 0x000fe2000fffe03f */
[----:B------:R0:W-:Y:S01]  /*a00c0*/  STL.64 [R1+0x680], R16 ;  /* 0x0006801001007387 */ /* 0x0001e20000100a00 */
[----:B------:R-:W-:Y:S03]  /*a00d0*/  STL.64 [R1+0x688], R18 ;  /* 0x0006881201007387 */ /* 0x000fe60000100a00 */
[----:B0-----:R-:W3:Y:S01]  /*a00e0*/  LDL.LU.64 R16, [R1+0x8f80] ;  /* 0x008f800001107983 */ /* 0x001ee20000300a00 */
[----:B----4-:R-:W-:Y:S02]  /*a00f0*/  STL.64 [R1+0x8e90], R26 ;  /* 0x008e901a01007387 */ /* 0x010fe40000100a00 */
[----:B------:R0:W-:Y:S02]  /*a0100*/  STL.64 [R1+0x8e88], R24 ;  /* 0x008e881801007387 */ /* 0x0001e40000100a00 */
[----:B0-----:R-:W4:Y:S04]  /*a0110*/  LDL.64 R24, [R1+0x1c0] ;  /* 0x0001c00001187983 */ /* 0x001f280000100a00 */
[----:B----4-:R0:W-:Y:S04]  /*a0120*/  STL.64 [R1+0x8f40], R24 ;  /* 0x008f401801007387 */ /* 0x0101e80000100a00 */
[----:B0-----:R-:W4:Y:S04]  /*a0130*/  LDL.64 R24, [R1+0x1d0] ;  /* 0x0001d00001187983 */ /* 0x001f280000100a00 */
[----:B----4-:R0:W-:Y:S04]  /*a0140*/  STL.64 [R1+0x8f58], R24 ;  /* 0x008f581801007387 */ /* 0x0101e80000100a00 */
[----:B0-----:R-:W4:Y:S01]  /*a0150*/  LDL.LU R24, [R1+0x670] ;  /* 0x0006700001187983 */ /* 0x001f220000300800 */
[----:B------:R-:W4:Y:S02]  /*a0160*/  LDL.LU R25, [R1+0x674] ;  /* 0x0006740001197983 */ /* 0x000f240000300800 */
[----:B------:R-:W4:Y:S02]  /*a0170*/  LDL.LU R26, [R1+0x678] ;  /* 0x00067800011a7983 */ /* 0x000f240000300800 */
[----:B------:R-:W4:Y:S01]  /*a0180*/  LDL.LU R27, [R1+0x67c] ;  /* 0x00067c00011b7983 */ /* 0x000f220000300800 */
[C---:B--2---:R-:W-:Y:S01]  /*a0190*/  HMMA.16816.F32 R8, R4.reuse, R12, R8 ;  /* 0x0000000c0408723c */ /* 0x044fe20000001808 */
[----:B---3--:R-:W-:Y:S07]  /*a01a0*/  STL.64 [R1+0x8f20], R16 ;  /* 0x008f201001007387 */ /* 0x008fee0000100a00 */
[----:B----4-:R-:W-:Y:S11]  /*a01b0*/  HMMA.16816.F32 R24, R4, R16, R24 ;  /* 0x000000100418723c */ /* 0x010ff60000001818 */
[----:B------:R-:W-:Y:S11]  /*a01c0*/  @!UPT UIADD3 URZ, URZ, URZ, URZ ;  /* 0x0000003f3f3ff290 */ /* 0x000ff6000fffe03f */
[----:B------:R-:W-:Y:S01]  /*a01d0*/  @!UPT UIADD3 URZ, URZ, URZ, URZ ;  /* 0x0000003f3f3ff290 */ /* 0x000fe2000fffe03f */
[----:B------:R0:W-:Y:S01]  /*a01e0*/  STL.64 [R1+0x670], R24 ;  /* 0x0006701801007387 */ /* 0x0001e20000100a00 */
[----:B------:R-:W-:Y:S02]  /*a01f0*/  STL.64 [R1+0x678], R26 ;  /* 0x0006781a01007387 */ /* 0x000fe40000100a00 */
[----:B------:R1:W-:Y:S02]  /*a0200*/  STL.64 [R1+0x8f78], R12 ;  /* 0x008f780c01007387 */ /* 0x0003e40000100a00 */
[----:B------:R-:W-:Y:S01]  /*a0210*/  STL.64 [R1+0x660], R8 ;  /* 0x0006600801007387 */ /* 0x000fe20000100a00 */
[----:B------:R-:W-:Y:S02]  /*a0220*/  STL.64 [R1+0x668], R10 ;  /* 0x0006680a01007387 */ /* 0x000fe40000100a00 */
[----:B------:R-:W2:Y:S04]  /*a0230*/  LDSM.16.MT88.4 R8, [R0+0x10200] ;  /* 0x010200000008783b */ /* 0x000ea80000004200 */
[----:B0-----:R-:W-:-:S02]  /*a0240*/  IMAD.MOV.U32 R24, RZ, RZ, R15 ;  /* 0x000000ffff187224 */ /* 0x001fc400078e000f */
[----:B------:R-:W-:Y:S01]  /*a0250*/  IMAD.MOV.U32 R25, RZ, RZ, R14 ;  /* 0x000000ffff197224 */ /* 0x000fe200078e000e */
[----:B-1----:R-:W3:Y:S01]  /*a0260*/  LDL.LU R12, [R1+0xdf0] ;  /* 0x000df000010c7983 */ /* 0x002ee20000300800 */
[----:B------:R-:W3:Y:S02]  /*a0270*/  LDL.LU R13, [R1+0xdf4] ;  /* 0x000df400010d7983 */ /* 0x000ee40000300800 */
[----:B------:R-:W3:Y:S02]  /*a0280*/  LDL.LU R14, [R1+0xdf8] ;  /* 0x000df800010e7983 */ /* 0x000ee40000300800 */
[----:B------:R-:W3:Y:S01]  /*a0290*/  LDL.LU R15, [R1+0xdfc] ;  /* 0x000dfc00010f7983 */ /* 0x000ee20000300800 */
[----:B------:R0:W-:Y:S04]  /*a02a0*/  STL.64 [R1+0x8f70], R24 ;  /* 0x008f701801007387 */ /* 0x0001e80000100a00 */
[----:B0-----:R-:W3:Y:S01]  /*a02b0*/  LDL.64 R24, [R1+0x30] ;  /* 0x0000300001187983 */ /* 0x001ee20000100a00 */
        /* <DEDUP_REMOVED lines=24> */
[----:B------:R-:W-:Y:S02]  /*a0440*/  STL [R1+0x8e60], R0 ;  /* 0x008e600001007387 */ /* 0x000fe40000100800 */
[----:B------:R-:W-:Y:S02]  /*a0450*/  STL.64 [R1+0x8da0], R10 ;  /* 0x008da00a01007387 */ /* 0x000fe40000100a00 */
[----:B------:R0:W-:Y:S02]  /*a0460*/  STL.64 [R1+0x8d98], R8 ;  /* 0x008d980801007387 */ /* 0x0001e40000100a00 */
[----:B0-----:R-:W-:-:S02]  /*a0470*/  IMAD.MOV.U32 R8, RZ, RZ, R29 ;  /* 0x000000ffff087224 */ /* 0x001fc400078e001d */
[----:B------:R-:W-:-:S05]  /*a0480*/  IMAD.MOV.U32 R9, RZ, RZ, R28 ;  /* 0x000000ffff097224 */ /* 0x000fca00078e001c */
[----:B------:R0:W-:Y:S04]  /*a0490*/  STL.64 [R1+0x8f08], R8 ;  /* 0x008f080801007387 */ /* 0x0001e80000100a00 */
[----:B0-----:R-:W4:Y:S01]  /*a04a0*/  LDL.64 R8, [R1+0x1b0] ;  /* 0x0001b00001087983 */ /* 0x001f220000100a00 */
[----:B------:R0:W-:Y:S02]  /*a04b0*/  STL.64 [R1+0xdf0], R12 ;  /* 0x000df00c01007387 */ /* 0x0001e40000100a00 */
[----:B------:R1:W-:Y:S01]  /*a04c0*/  STL.64 [R1+0xdf8], R14 ;  /* 0x000df80e01007387 */ /* 0x0003e20000100a00 */
[----:B0-----:R-:W2:Y:S01]  /*a04d0*/  LDL.LU.64 R12, [R1+0x8f78] ;  /* 0x008f7800010c7983 */ /* 0x001ea20000300a00 */
[----:B-1----:R-:W-:Y:S02]  /*a04e0*/  IMAD.MOV.U32 R15, RZ, RZ, R24 ;  /* 0x000000ffff0f7224 */ /* 0x002fe400078e0018 */
[----:B------:R-:W-:-:S02]  /*a04f0*/  IMAD.MOV.U32 R14, RZ, RZ, R25 ;  /* 0x000000ffff0e7224 */ /* 0x000fc400078e0019 */
[----:B------:R-:W2:Y:S03]  /*a0500*/  LDL.LU.64 R24, [R1+0x8f70] ;  /* 0x008f700001187983 */ /* 0x000ea60000300a00 */
[----:B------:R-:W-:Y:S02]  /*a0510*/  STL [R1+0x8e68], R14 ;  /* 0x008e680e01007387 */ /* 0x000fe40000100800 */
        /* <DEDUP_REMOVED lines=21> */
[----:B------:R-:W-:-:S04]  /*a0670*/  IMAD.MOV.U32 R0, RZ, RZ, R25 ;  /* 0x000000ffff007224 */ /* 0x000fc800078e0019 */
[----:B------:R-:W-:Y:S02]  /*a0680*/  IMAD.MOV.U32 R24, RZ, RZ, R2 ;  /* 0x000000ffff187224 */ /* 0x000fe400078e0002 */
[----:B------:R-:W-:Y:S11]  /*a0690*/  IMAD.MOV.U32 R25, RZ, RZ, R3 ;  /* 0x000000ffff197224 */ /* 0x000ff600078e0003 */
[----:B------:R-:W-:Y:S03]  /*a06a0*/  @!UPT UIADD3 URZ, URZ, URZ, URZ ;  /* 0x0000003f3f3ff290 */ /* 0x000fe6000fffe03f */
[----:B------:R-:W-:Y:S01]  /*a06b0*/  STL.64 [R1+0xdc0], R16 ;  /* 0x000dc01001007387 */ /* 0x000fe20000100a00 */
[----:B------:R0:W-:Y:S03]  /*a06c0*/  STL.64 [R1+0xdc8], R18 ;  /* 0x000dc81201007387 */ /* 0x0001e60000100a00 */
[----:B0-----:R-:W3:Y:S01]  /*a06d0*/  LDL.LU.64 R18, [R1+0x8f38] ;  /* 0x008f380001127983 */ /* 0x001ee20000300a00 */
[----:B------:R-:W3:Y:S02]  /*a06e0*/  LDL.LU.64 R16, [R1+0x8f30] ;  /* 0x008f300001107983 */ /* 0x000ee40000300a00 */
[----:B------:R-:W2:Y:S02]  /*a06f0*/  LDL.LU R2, [R1+0x8f2c] ;  /* 0x008f2c0001027983 */ /* 0x000ea40000300800 */
[----:B------:R-:W2:Y:S01]  /*a0700*/  LDL.LU R3, [R1+0x8f28] ;  /* 0x008f280001037983 */ /* 0x000ea20000300800 */
[----:B------:R0:W-:Y:S04]  /*a0710*/  STL.64 [R1+0x8ea8], R24 ;  /* 0x008ea81801007387 */ /* 0x0001e80000100a00 */
[----:B0-----:R-:W2:Y:S01]  /*a0720*/  LDL.LU R24, [R1+0xdb0] ;  /* 0x000db00001187983 */ /* 0x001ea20000300800 */
[----:B------:R-:W2:Y:S02]  /*a0730*/  LDL.LU R25, [R1+0xdb4] ;  /* 0x000db40001197983 */ /* 0x000ea40000300800 */
[----:B------:R-:W2:Y:S02]  /*a0740*/  LDL.LU R26, [R1+0xdb8] ;  /* 0x000db800011a7983 */ /* 0x000ea40000300800 */
[----:B------:R-:W2:Y:S02]  /*a0750*/  LDL.LU R27, [R1+0xdbc] ;  /* 0x000dbc00011b7983 */ /* 0x000ea40000300800 */
[----:B----4-:R-:W-:-:S02]  /*a0760*/  IMAD.MOV.U32 R29, RZ, RZ, R8 ;  /* 0x000000ffff1d7224 */ /* 0x010fc400078e0008 */
[----:B------:R-:W-:Y:S01]  /*a0770*/  IMAD.MOV.U32 R14, RZ, RZ, R9 ;  /* 0x000000ffff0e7224 */ /* 0x000fe200078e0009 */
[----:B------:R-:W-:Y:S01]  /*a0780*/  STL [R1+0x8e74], R15 ;  /* 0x008e740f01007387 */ /* 0x000fe20000100800 */
[C---:B--2---:R-:W-:Y:S08]  /*a0790*/  HMMA.16816.F32 R24, R4.reuse, R8, R24 ;  /* 0x000000080418723c */ /* 0x044ff00000001818 */
[----:B---3--:R-:W-:Y:S11]  /*a07a0*/  HMMA.16816.F32 R8, R4, R20, R16 ;  /* 0x000000140408723c */ /* 0x008ff60000001810 */
[----:B------:R-:W-:Y:S04]  /*a07b0*/  @!UPT UIADD3 URZ, URZ, URZ, URZ ;  /* 0x0000003f3f3ff290 */ /* 0x000fe8000fffe03f */
[----:B------:R0:W-:Y:S01]  /*a07c0*/  STL.64 [R1+0xdb0], R24 ;  /* 0x000db01801007387 */ /* 0x0001e20000100a00 */
[----:B------:R-:W-:Y:S02]  /*a07d0*/  STL.64 [R1+0xdb8], R26 ;  /* 0x000db81a01007387 */ /* 0x000fe40000100a00 */
[----:B0-----:R-:W-:Y:S02]  /*a07e0*/  IMAD.MOV.U32 R24, RZ, RZ, R23 ;  /* 0x000000ffff187224 */ /* 0x001fe400078e0017 */
[----:B------:R-:W-:-:S05]  /*a07f0*/  IMAD.MOV.U32 R25, RZ, RZ, R22 ;  /* 0x000000ffff197224 */ /* 0x000fca00078e0016 */
[----:B------:R0:W-:Y:S01]  /*a0800*/  STL.64 [R1+0x8ec0], R24 ;  /* 0x008ec01801007387 */ /* 0x0001e20000100a00 */
[----:B------:R-:W-:Y:S02]  /*a0810*/  STL.64 [R1+0xda0], R8 ;  /* 0x000da00801007387 */ /* 0x000fe40000100a00 */
[----:B------:R-:W-:Y:S02]  /*a0820*/  STL.64 [R1+0xda8], R10 ;  /* 0x000da80a01007387 */ /* 0x000fe40000100a00 */
[----:B0-----:R-:W-:Y:S02]  /*a0830*/  IMAD.MOV.U32 R24, RZ, RZ, R3 ;  /* 0x000000ffff187224 */ /* 0x001fe400078e0003 */
[----:B------:R-:W-:-:S05]  /*a0840*/  IMAD.MOV.U32 R25, RZ, RZ, R2 ;  /* 0x000000ffff197224 */ /* 0x000fca00078e0002 */
[----:B------:R0:W-:Y:S04]  /*a0850*/  STL.64 [R1+0x8ee8], R24 ;  /* 0x008ee81801007387 */ /* 0x0001e80000100a00 */
        /* <DEDUP_REMOVED lines=8> */
[----:B------:R-:W3:Y:S01]  /*a08e0*/  LDL.LU R16, [R1+0xd90] ;  /* 0x000d900001107983 */ /* 0x000ee20000300800 */
[----:B------:R-:W3:Y:S02]  /*a08f0*/  LDL.LU R17, [R1+0xd94] ;  /* 0x000d940001117983 */ /* 0x000ee40000300800 */
[----:B------:R-:W3:Y:S02]  /*a0900*/  LDL.LU R18, [R1+0xd98] ;  /* 0x000d980001127983 */ /* 0x000ee40000300800 */
[----:B------:R-:W3:Y:S02]  /*a0910*/  LDL.LU R19, [R1+0xd9c] ;  /* 0x000d9c0001137983 */ /* 0x000ee40000300800 */
[----:B------:R-:W-:-:S02]  /*a0920*/  IMAD.MOV.U32 R15, RZ, RZ, R20 ;  /* 0x000000ffff0f7224 */ /* 0x000fc400078e0014 */
[----:B------:R-:W-:Y:S01]  /*a0930*/  IMAD.MOV.U32 R28, RZ, RZ, R21 ;  /* 0x000000ffff1c7224 */ /* 0x000fe200078e0015 */
[----:B--2---:R-:W-:Y:S01]  /*a0940*/  STL.64 [R1+0x8f18], R10 ;  /* 0x008f180a01007387 */ /* 0x004fe20000100a00 */
[----:B----4-:R0:W-:Y:S03]  /*a0950*/  STL.64 [R1+0x8f10], R8 ;  /* 0x008f100801007387 */ /* 0x0101e60000100a00 */
[----:B0-----:R-:W2:Y:S01]  /*a0960*/  LDL.64 R8, [R1+0x190] ;  /* 0x0001900001087983 */ /* 0x001ea20000100a00 */
[----:B---3--:R-:W-:Y:S02]  /*a0970*/  STL.64 [R1+0x8f00], R26 ;  /* 0x008f001a01007387 */ /* 0x008fe40000100a00 */
[----:B------:R0:W-:Y:S02]  /*a0980*/  STL.64 [R1+0x8ef8], R24 ;  /* 0x008ef81801007387 */ /* 0x0001e40000100a00 */
[----:B0-----:R-:W3:Y:S01]  /*a0990*/  LDL.64 R24, [R1+0x180] ;  /* 0x0001800001187983 */ /* 0x001ee20000100a00 */
[----:B------:R-:W4:Y:S02]  /*a09a0*/  LDL.LU R20, [R1+0xd70] ;  /* 0x000d700001147983 */ /* 0x000f240000300800 */
[----:B------:R-:W4:Y:S02]  /*a09b0*/  LDL.LU R21, [R1+0xd74] ;  /* 0x000d740001157983 */ /* 0x000f240000300800 */
[----:B------:R-:W4:Y:S01]  /*a09c0*/  LDL.LU R22, [R1+0xd78] ;  /* 0x000d780001167983 */ /* 0x000f220000300800 */
[----:B------:R-:W4:Y:S01]  /*a09d0*/  LDL.LU R23, [R1+0xd7c] ;  /* 0x000d7c0001177983 */ /* 0x000f220000300800 */
        /* <DEDUP_REMOVED lines=25> */
[----:B------:R0:W-:Y:S01]  /*a0b70*/  STL.64 [R1+0xd90], R16 ;  /* 0x000d901001007387 */ /* 0x0001e20000100a00 */
[----:B------:R1:W-:Y:S03]  /*a0b80*/  STL.64 [R1+0xd98], R18 ;  /* 0x000d981201007387 */ /* 0x0003e60000100a00 */
[----:B0-----:R-:W2:Y:S01]  /*a0b90*/  LDL.LU.64 R16, [R1+0x8f20] ;  /* 0x008f200001107983 */ /* 0x001ea20000300a00 */
[----:B-1----:R-:W-:-:S02]  /*a0ba0*/  IMAD.MOV.U32 R19, RZ, RZ, R8 ;  /* 0x000000ffff137224 */ /* 0x002fc400078e0008 */
[----:B------:R-:W-:Y:S02]  /*a0bb0*/  IMAD.MOV.U32 R18, RZ, RZ, R9 ;  /* 0x000000ffff127224 */ /* 0x000fe400078e0009 */
[----:B------:R-:W3:Y:S01]  /*a0bc0*/  LDL.LU.64 R10, [R1+0x8f18] ;  /* 0x008f1800010a7983 */ /* 0x000ee20000300a00 */
[----:B------:R-:W3:Y:S02]  /*a0bd0*/  LDL.LU.64 R8, [R1+0x8f10] ;  /* 0x008f100001087983 */ /* 0x000ee40000300a00 */
[C---:B---3--:R-:W-:Y:S11]  /*a0be0*/  HMMA.16816.F32 R8, R4.reuse, R24, R8 ;  /* 0x000000180408723c */ /* 0x048ff60000001808 */
[----:B------:R-:W-:Y:S11]  /*a0bf0*/  @!UPT UIADD3 URZ, URZ, URZ, URZ ;  /* 0x0000003f3f3ff290 */ /* 0x000ff6000fffe03f */
[----:B------:R-:W-:Y:S01]  /*a0c00*/  @!UPT UIADD3 URZ, URZ, URZ, URZ ;  /* 0x0000003f3f3ff290 */ /* 0x000fe2000fffe03f */
[----:B------:R0:W-:Y:S01]  /*a0c10*/  STL.64 [R1+0xd80], R8 ;  /* 0x000d800801007387 */ /* 0x0001e20000100a00 */
[----:B------:R1:W-:Y:S03]  /*a0c20*/  STL.64 [R1+0xd88], R10 ;  /* 0x000d880a01007387 */ /* 0x0003e60000100a00 */
[----:B0-----:R-:W4:Y:S01]  /*a0c30*/  LDL.LU.64 R8, [R1+0x8f08] ;  /* 0x008f080001087983 */ /* 0x001f220000300a00 */
[----:B-1----:R-:W-:Y:S02]  /*a0c40*/  IMAD.MOV.U32 R11, RZ, RZ, R24 ;  /* 0x000000ffff0b7224 */ /* 0x002fe400078e0018 */
[----:B------:R-:W-:Y:S02]  /*a0c50*/  IMAD.MOV.U32 R10, RZ, RZ, R25 ;  /* 0x000000ffff0a7224 */ /* 0x000fe400078e0019 */
[----:B------:R-:W3:Y:S01]  /*a0c60*/  LDL.LU.64 R26, [R1+0x8f00] ;  /* 0x008f0000011a7983 */ /* 0x000ee20000300a00 */
[----:B------:R-:W3:Y:S01]  /*a0c70*/  LDL.LU.64 R24, [R1+0x8ef8] ;  /* 0x008ef80001187983 */ /* 0x000ee20000300a00 */
[C---:B----4-:R-:W-:Y:S11]  /*a0c80*/  HMMA.16816.F32 R20, R4.reuse, R8, R20 ;  /* 0x000000080414723c */ /* 0x050ff60000001814 */
[----:B------:R-:W-:Y:S11]  /*a0c90*/  @!UPT UIADD3 URZ, URZ, URZ, URZ ;  /* 0x0000003f3f3ff290 */ /* 0x000ff6000fffe03f */
[----:B------:R-:W-:Y:S01]  /*a0ca0*/  @!UPT UIADD3 URZ, URZ, URZ, URZ ;  /* 0x0000003f3f3ff290 */ /* 0x000fe2000fffe03f */
[----:B------:R0:W-:Y:S01]  /*a0cb0*/  STL.64 [R1+0xd70], R20 ;  /* 0x000d701401007387 */ /* 0x0001e20000100a00 */
[----:B------:R1:W-:Y:S03]  /*a0cc0*/  STL.64 [R1+0xd78], R22 ;  /* 0x000d781601007387 */ /* 0x0003e60000100a00 */
[----:B0-----:R-:W3:Y:S01]  /*a0cd0*/  LDL.LU.64 R20, [R1+0x8ef0] ;  /* 0x008ef00001147983 */ /* 0x001ee20000300a00 */
[----:B------:R-:W-:Y:S01]  /*a0ce0*/  STL.64 [R1+0x8db8], R8 ;  /* 0x008db80801007387 */ /* 0x000fe20000100a00 */
[----:B---3--:R-:W-:Y:S02]  /*a0cf0*/  HMMA.16816.F32 R4, R4, R20, R24 ;  /* 0x000000140404723c */ /* 0x008fe40000001818 */
        /* <DEDUP_REMOVED lines=47> */
[----:B------:R-:W-:Y:S01]  /*a0ff0*/  STL.64 [R1+0x8d70], R16 ;  /* 0x008d701001007387 */ /* 0x000fe20000100a00 */
[C---:B----4-:R-:W-:Y:S08]  /*a1000*/  HMMA.16816.F32 R4, R20.reuse, R12, R4 ;  /* 0x0000000c1404723c */ /* 0x050ff00000001804 */
[----:B---3--:R-:W-:Y:S11]  /*a1010*/  HMMA.16816.F32 R24, R20, R16, R24 ;  /* 0x000000101418723c */ /* 0x008ff60000001818 */
[----:B------:R-:W-:Y:S11]  /*a1020*/  @!UPT UIADD3 URZ, URZ, URZ, URZ ;  /* 0x0000003f3f3ff290 */ /* 0x000ff6000fffe03f */
[----:B------:R-:W-:Y:S01]  /*a1030*/  @!UPT UIADD3 URZ, URZ, URZ, URZ ;  /* 0x0000003f3f3ff290 */ /* 0x000fe2000fffe03f */
[----:B------:R0:W-:Y:S01]  /*a1040*/  STL.64 [R1+0x590], R24 ;  /* 0x0005901801007387 */ /* 0x0001e20000100a00 */
[----:B------:R-:W-:Y:S02]  /*a1050*/  STL.64 [R1+0x598], R26 ;  /* 0x0005981a01007387 */ /* 0x000fe40000100a00 */
[----:B------:R-:W-:Y:S02]  /*a1060*/  STL.64 [R1+0x580], R4 ;  /* 0x0005800401007387 */ /* 0x000fe40000100a00 */
[----:B------:R-:W-:Y:S02]  /*a1070*/  STL.64 [R1+0x588], R6 ;  /* 0x0005880601007387 */ /* 0x000fe40000100a00 */
[----:B0-----:R-:W-:Y:S02]  /*a1080*/  IMAD.MOV.U32 R24, RZ, RZ, R19 ;  /* 0x000000ffff187224 */ /* 0x001fe400078e0013 */
[----:B------:R-:W-:-:S05]  /*a1090*/  IMAD.MOV.U32 R25, RZ, RZ, R18 ;  /* 0x000000ffff197224 */ /* 0x000fca00078e0012 */
[----:B------:R2:W-:Y:S01]  /*a10a0*/  STL.64 [R1+0x8dd0], R24 ;  /* 0x008dd01801007387 */ /* 0x0005e20000100a00 */
[----:B------:R-:W3:Y:S02]  /*a10b0*/  LDL.LU R16, [R1+0xc70] ;  /* 0x000c700001107983 */ /* 0x000ee40000300800 */
[----:B------:R-:W3:Y:S02]  /*a10c0*/  LDL.LU R17, [R1+0xc74] ;  /* 0x000c740001117983 */ /* 0x000ee40000300800 */
[----:B------:R-:W4:Y:S01]  /*a10d0*/  LDL.LU R18, [R1+0xc78] ;  /* 0x000c780001127983 */ /* 0x000f220000300800 */
[----:B------:R-:W4:Y:S01]  /*a10e0*/  LDL.LU R19, [R1+0xc7c] ;  /* 0x000c7c0001137983 */ /* 0x000f220000300800 */
[----:B--2---:R-:W-:Y:S02]  /*a10f0*/  IMAD.MOV.U32 R24, RZ, RZ, R15 ;  /* 0x000000ffff187224 */ /* 0x004fe400078e000f */
[----:B------:R-:W-:Y:S01]  /*a1100*/  IMAD.MOV.U32 R25, RZ, RZ, R28 ;  /* 0x000000ffff197224 */ /* 0x000fe200078e001c */
[----:B----4-:R-:W-:Y:S01]  /*a1110*/  STL.64 [R1+0x8de0], R18 ;  /* 0x008de01201007387 */ /* 0x010fe20000100a00 */
[----:B---3--:R0:W-:Y:S02]  /*a1120*/  STL.64 [R1+0x8dd8], R16 ;  /* 0x008dd81001007387 */ /* 0x0081e40000100a00 */
        /* <DEDUP_REMOVED lines=13> */
[----:B------:R0:W-:Y:S02]  /*a1200*/  STL.64 [R1+0x8e00], R24 ;  /* 0x008e001801007387 */ /* 0x0001e40000100a00 */
[----:B0-----:R-:W-:Y:S02]  /*a1210*/  IMAD.MOV.U32 R24, RZ, RZ, R15 ;  /* 0x000000ffff187224 */ /* 0x001fe400078e000f */
[----:B------:R-:W-:Y:S01]  /*a1220*/  IMAD.MOV.U32 R25, RZ, RZ, R0 ;  /* 0x000000ffff197224 */ /* 0x000fe200078e0000 */
[----:B------:R-:W4:Y:S01]  /*a1230*/  LDL.LU R15, [R1+0x8e64] ;  /* 0x008e6400010f7983 */ /* 0x000f220000300800 */
[----:B------:R-:W4:Y:S03]  /*a1240*/  LDL.LU R0, [R1+0x8e60] ;  /* 0x008e600001007983 */ /* 0x000f260000300800 */
[----:B------:R3:W-:Y:S01]  /*a1250*/  STL.64 [R1+0x8e18], R24 ;  /* 0x008e181801007387 */ /* 0x0007e20000100a00 */
[----:B------:R-:W4:Y:S02]  /*a1260*/  LDL.LU R16, [R1+0xc90] ;  /* 0x000c900001107983 */ /* 0x000f240000300800 */
[----:B------:R-:W4:Y:S02]  /*a1270*/  LDL.LU R17, [R1+0xc94] ;  /* 0x000c940001117983 */ /* 0x000f240000300800 */
[----:B------:R-:W4:Y:S01]  /*a1280*/  LDL.LU R18, [R1+0xc98] ;  /* 0x000c980001127983 */ /* 0x000f220000300800 */
[----:B------:R-:W4:Y:S01]  /*a1290*/  LDL.LU R19, [R1+0xc9c] ;  /* 0x000c9c0001137983 */ /* 0x000f220000300800 */
[----:B---3--:R-:W-:-:S02]  /*a12a0*/  IMAD.MOV.U32 R25, RZ, RZ, R28 ;  /* 0x000000ffff197224 */ /* 0x008fc400078e001c */
[----:B--2---:R-:W-:-:S05]  /*a12b0*/  IMAD.MOV.U32 R24, RZ, RZ, R29 ;  /* 0x000000ffff187224 */ /* 0x004fca00078e001d */
[----:B------:R-:W-:Y:S04]  /*a12c0*/  STL.64 [R1+0x8e30], R24 ;  /* 0x008e301801007387 */ /* 0x000fe80000100a00 */
[----:B----4-:R-:W0:Y:S04]  /*a12d0*/  LDSM.16.MT88.4 R4, [R0+0x10280] ;  /* 0x010280000004783b */ /* 0x010e280000004200 */
[----:B------:R-:W-:Y:S01]  /*a12e0*/  STL.64 [R1+0x8e10], R18 ;  /* 0x008e101201007387 */ /* 0x000fe20000100a00 */
[----:B------:R1:W-:Y:S03]  /*a12f0*/  STL.64 [R1+0x8e08], R16 ;  /* 0x008e081001007387 */ /* 0x0003e60000100a00 */
[----:B-1----:R-:W2:Y:S01]  /*a1300*/  LDL.LU R16, [R1+0xca0] ;  /* 0x000ca00001107983 */ /* 0x002ea20000300800 */
[----:B------:R-:W2:Y:S02]  /*a1310*/  LDL.LU R17, [R1+0xca4] ;  /* 0x000ca40001117983 */ /* 0x000ea40000300800 */
[----:B------:R-:W3:Y:S02]  /*a1320*/  LDL.LU R18, [R1+0xca8] ;  /* 0x000ca80001127983 */ /* 0x000ee40000300800 */
[----:B------:R-:W3:Y:S01]  /*a1330*/  LDL.LU R19, [R1+0xcac] ;  /* 0x000cac0001137983 */ /* 0x000ee20000300800 */
[----:B------:R-:W4:Y:S04]  /*a1340*/  LDL.64 R24, [R1+0x1e0] ;  /* 0x0001e00001187983 */ /* 0x000f280000100a00 */
[----:B----4-:R-:W-:Y:S01]  /*a1350*/  STL.64 [R1+0x8e48], R24 ;  /* 0x008e481801007387 */ /* 0x010fe20000100a00 */
[----:B---3--:R-:W-:Y:S02]  /*a1360*/  STL.64 [R1+0x8e28], R18 ;  /* 0x008e281201007387 */ /* 0x008fe40000100a00 */
[----:B--2---:R1:W-:Y:S02]  /*a1370*/  STL.64 [R1+0x8e20], R16 ;  /* 0x008e201001007387 */ /* 0x0043e40000100a00 */
        /* <DEDUP_REMOVED lines=12> */
[----:B---3--:R-:W-:Y:S01]  /*a1440*/  STL.64 [R1+0x8e58], R18 ;  /* 0x008e581201007387 */ /* 0x008fe20000100a00 */
[----:B--2---:R1:W-:Y:S03]  /*a1450*/  STL.64 [R1+0x8e50], R16 ;  /* 0x008e501001007387 */ /* 0x0043e60000100a00 */
[----:B-1----:R-:W2:Y:S01]  /*a1460*/  LDL.LU R16, [R1+0xcd0] ;  /* 0x000cd00001107983 */ /* 0x002ea20000300800 */
[----:B------:R-:W2:Y:S02]  /*a1470*/  LDL.LU R17, [R1+0xcd4] ;  /* 0x000cd40001117983 */ /* 0x000ea40000300800 */
[----:B------:R-:W2:Y:S02]  /*a1480*/  LDL.LU R18, [R1+0xcd8] ;  /* 0x000cd80001127983 */ /* 0x000ea40000300800 */
[----:B------:R-:W2:Y:S01]  /*a1490*/  LDL.LU R19, [R1+0xcdc] ;  /* 0x000cdc0001137983 */ /* 0x000ea20000300800 */
[----:B------:R1:W-:Y:S04]  /*a14a0*/  STL.64 [R1+0x8d48], R12 ;  /* 0x008d480c01007387 */ /* 0x0003e80000100a00 */
        /* <DEDUP_REMOVED lines=9> */
[----:B------:R-:W4:Y:S01]  /*a1540*/  LDL.LU R15, [R1+0xc5c] ;  /* 0x000c5c00010f7983 */ /* 0x000f220000300800 */
[----:B--2---:R-:W-:Y:S01]  /*a1550*/  HMMA.16816.F32 R24, R20, R24, R16 ;  /* 0x000000181418723c */ /* 0x004fe20000001810 */
[----:B----4-:R-:W-:Y:S01]  /*a1560*/  STL.64 [R1+0x8dc8], R14 ;  /* 0x008dc80e01007387 */ /* 0x010fe20000100a00 */
[----:B---3--:R1:W-:Y:S03]  /*a1570*/  STL.64 [R1+0x8dc0], R12 ;  /* 0x008dc00c01007387 */ /* 0x0083e60000100a00 */
[----:B-1----:R-:W2:Y:S01]  /*a1580*/  LDL.LU R12, [R1+0xc60] ;  /* 0x000c6000010c7983 */ /* 0x002ea20000300800 */
[----:B------:R-:W2:Y:S02]  /*a1590*/  LDL.LU R13, [R1+0xc64] ;  /* 0x000c6400010d7983 */ /* 0x000ea40000300800 */
[----:B------:R-:W2:Y:S02]  /*a15a0*/  LDL.LU R14, [R1+0xc68] ;  /* 0x000c6800010e7983 */ /* 0x000ea40000300800 */
[----:B------:R-:W2:Y:S01]  /*a15b0*/  LDL.LU R15, [R1+0xc6c] ;  /* 0x000c6c00010f7983 */ /* 0x000ea20000300800 */
[----:B0-----:R-:W-:Y:S01]  /*a15c0*/  STL.64 [R1+0x8c80], R6 ;  /* 0x008c800601007387 */ /* 0x001fe20000100a00 */
[----:B------:R-:W-:Y:S02]  /*a15d0*/  STL.64 [R1+0x8c78], R4 ;  /* 0x008c780401007387 */ /* 0x000fe40000100a00 */
[----:B------:R-:W3:Y:S02]  /*a15e0*/  LDL.LU.64 R18, [R1+0x8e58] ;  /* 0x008e580001127983 */ /* 0x000ee40000300a00 */
[----:B------:R-:W3:Y:S07]  /*a15f0*/  LDL.LU.64 R16, [R1+0x8e50] ;  /* 0x008e500001107983 */ /* 0x000eee0000300a00 */
[----:B------:R0:W-:Y:S01]  /*a1600*/  STL.64 [R1+0xcd0], R24 ;  /* 0x000cd01801007387 */ /* 0x0001e20000100a00 */
[----:B------:R-:W-:Y:S03]  /*a1610*/  STL.64 [R1+0xcd8], R26 ;  /* 0x000cd81a01007387 */ /* 0x000fe60000100a00 */
[----:B0-----:R-:W3:Y:S01]  /*a1620*/  LDL.LU.64 R24, [R1+0x8e48] ;  /* 0x008e480001187983 */ /* 0x001ee20000300a00 */
[----:B------:R-:W-:-:S02]  /*a1630*/  IMAD.MOV.U32 R4, RZ, RZ, R3 ;  /* 0x000000ffff047224 */ /* 0x000fc400078e0003 */
        /* <DEDUP_REMOVED lines=39> */
[----:B------:R-:W3:Y:S11]  /*a18b0*/  LDL.LU R16, [R1+0x450] ;  /* 0x0004500001107983 */ /* 0x000ef60000300800 */
[----:B------:R-:W-:Y:S10]  /*a18c0*/  @!UPT UIADD3 URZ, URZ, URZ, URZ ;  /* 0x0000003f3f3ff290 */ /* 0x000ff4000fffe03f */
[----:B------:R-:W-:Y:S01]  /*a18d0*/  STL.64 [R1+0xc70], R24 ;  /* 0x000c701801007387 */ /* 0x000fe20000100a00 */
[----:B------:R-:W-:Y:S02]  /*a18e0*/  STL.64 [R1+0xc78], R26 ;  /* 0x000c781a01007387 */ /* 0x000fe40000100a00 */
[----:B------:R-:W3:Y:S02]  /*a18f0*/  LDL.LU R17, [R1+0x454] ;  /* 0x0004540001117983 */ /* 0x000ee40000300800 */
[----:B------:R-:W4:Y:S01]  /*a1900*/  LDL.LU R18, [R1+0x458] ;  /* 0x0004580001127983 */ /* 0x000f220000300800 */
[----:B------:R-:W4:Y:S04]  /*a1910*/  LDL.LU R19, [R1+0x45c] ;  /* 0x00045c0001137983 */ /* 0x000f280000300800 */
[----:B----4-:R-:W-:Y:S01]  /*a1920*/  STL.64 [R1+0x8d80], R18 ;  /* 0x008d801201007387 */ /* 0x010fe20000100a00 */
[----:B---3--:R0:W-:Y:S03]  /*a1930*/  STL.64 [R1+0x8d78], R16 ;  /* 0x008d781001007387 */ /* 0x0081e60000100a00 */
[----:B0-----:R-:W3:Y:S01]  /*a1940*/  LDL.64 R16, [R1+0x10] ;  /* 0x0000100001107983 */ /* 0x001ee20000100a00 */
[----:B------:R-:W-:-:S02]  /*a1950*/  IMAD.MOV.U32 R8, RZ, RZ, R11 ;  /* 0x000000ffff087224 */ /* 0x000fc400078e000b */
[----:B------:R-:W-:-:S07]  /*a1960*/  IMAD.MOV.U32 R9, RZ, RZ, R10 ;  /* 0x000000ffff097224 */ /* 0x000fce00078e000a */
[C---:B--2---:R-:W-:Y:S01]  /*a1970*/  HMMA.16816.F32 R8, R20.reuse, R8, R12 ;  /* 0x000000081408723c */ /* 0x044fe2000000180c */
[----:B---3--:R0:W-:Y:S01]  /*a1980*/  STL.64 [R1+0x8d90], R16 ;  /* 0x008d901001007387 */ /* 0x0081e20000100a00 */
[----:B------:R-:W2:Y:S03]  /*a1990*/  LDL.64 R24, [R1] ;  /* 0x0000000001187983 */ /* 0x000ea60000100a00 */
[----:B0-----:R-:W3:Y:S04]  /*a19a0*/  LDL.64 R16, [R1+0x20] ;  /* 0x0000200001107983 */ /* 0x001ee80000100a00 */
[----:B--2---:R0:W-:Y:S04]  /*a19b0*/  STL.64 [R1+0x8d88], R24 ;  /* 0x008d881801007387 */ /* 0x0041e80000100a00 */
[----:B0-----:R-:W2:Y:S01]  /*a19c0*/  LDL.LU R24, [R1+0x460] ;  /* 0x0004600001187983 */ /* 0x001ea20000300800 */
[----:B------:R-:W2:Y:S02]  /*a19d0*/  LDL.LU R25, [R1+0x464] ;  /* 0x0004640001197983 */ /* 0x000ea40000300800 */
[----:B------:R-:W2:Y:S02]  /*a19e0*/  LDL.LU R26, [R1+0x468] ;  /* 0x00046800011a7983 */ /* 0x000ea40000300800 */
[----:B------:R-:W2:Y:S01]  /*a19f0*/  LDL.LU R27, [R1+0x46c] ;  /* 0x00046c00011b7983 */ /* 0x000ea20000300800 */
[----:B------:R-:W4:Y:S01]  /*a1a00*/  LDL.LU.64 R14, [R1+0x8dc8] ;  /* 0x008dc800010e7983 */ /* 0x000f220000300a00 */
[----:B------:R-:W4:Y:S03]  /*a1a10*/  LDL.LU.64 R12, [R1+0x8dc0] ;  /* 0x008dc000010c7983 */ /* 0x000f260000300a00 */
[----:B------:R0:W-:Y:S02]  /*a1a20*/  STL.64 [R1+0xc60], R8 ;  /* 0x000c600801007387 */ /* 0x0001e40000100a00 */
[----:B------:R4:W-:Y:S01]  /*a1a30*/  STL.64 [R1+0xc68], R10 ;  /* 0x000c680a01007387 */ /* 0x0009e20000100a00 */
[----:B0-----:R-:W4:Y:S02]  /*a1a40*/  LDL.LU.64 R8, [R1+0x8db8] ;  /* 0x008db80001087983 */ /* 0x001f240000300a00 */
[C---:B----4-:R-:W-:Y:S02]  /*a1a50*/  HMMA.16816.F32 R8, R20.reuse, R8, R12 ;  /* 0x000000081408723c */ /* 0x050fe4000000180c */
[----:B------:R-:W4:Y:S01]  /*a1a60*/  LDL.LU.64 R14, [R1+0x8db0] ;  /* 0x008db000010e7983 */ /* 0x000f220000300a00 */
[----:B------:R-:W4:Y:S11]  /*a1a70*/  LDL.LU.64 R12, [R1+0x8da8] ;  /* 0x008da800010c7983 */ /* 0x000f360000300a00 */
[----:B------:R-:W-:Y:S09]  /*a1a80*/  @!UPT UIADD3 URZ, URZ, URZ, URZ ;  /* 0x0000003f3f3ff290 */ /* 0x000ff2000fffe03f */
[----:B------:R-:W-:Y:S01]  /*a1a90*/  STL.64 [R1+0xc50], R8 ;  /* 0x000c500801007387 */ /* 0x000fe20000100a00 */
[----:B------:R0:W-:Y:S03]  /*a1aa0*/  STL.64 [R1+0xc58], R10 ;  /* 0x000c580a01007387 */ /* 0x0001e60000100a00 */
[----:B0-----:R-:W3:Y:S01]  /*a1ab0*/  LDL.LU.64 R10, [R1+0x8da0] ;  /* 0x008da000010a7983 */ /* 0x001ee20000300a00 */
[----:B------:R-:W3:Y:S01]  /*a1ac0*/  LDL.LU.64 R8, [R1+0x8d98] ;  /* 0x008d980001087983 */ /* 0x000ee20000300a00 */
[----:B----4-:R-:W-:Y:S02]  /*a1ad0*/  HMMA.16816.F32 R12, R20, R4, R12 ;  /* 0x00000004140c723c */ /* 0x010fe4000000180c */
[----:B------:R-:W4:Y:S11]  /*a1ae0*/  LDL.LU R20, [R1+0x420] ;  /* 0x0004200001147983 */ /* 0x000f360000300800 */
[----:B------:R-:W-:Y:S10]  /*a1af0*/  @!UPT UIADD3 URZ, URZ, URZ, URZ ;  /* 0x0000003f3f3ff290 */ /* 0x000ff4000fffe03f */
[----:B------:R-:W-:Y:S01]  /*a1b00*/  STL.64 [R1+0x570], R12 ;  /* 0x0005700c01007387 */ /* 0x000fe20000100a00 */
[----:B------:R-:W-:Y:S02]  /*a1b10*/  STL.64 [R1+0x578], R14 ;  /* 0x0005780e01007387 */ /* 0x000fe40000100a00 */
[----:B------:R-:W4:Y:S02]  /*a1b20*/  LDL.LU R21, [R1+0x424] ;  /* 0x0004240001157983 */ /* 0x000f240000300800 */
[----:B------:R-:W2:Y:S01]  /*a1b30*/  LDL.LU R22, [R1+0x428] ;  /* 0x0004280001167983 */ /* 0x000ea20000300800 */
[----:B------:R-:W2:Y:S04]  /*a1b40*/  LDL.LU R23, [R1+0x42c] ;  /* 0x00042c0001177983 */ /* 0x000ea80000300800 */
        /* <DEDUP_REMOVED lines=10> */
[----:B------:R0:W-:Y:S04]  /*a1bf0*/  STL.64 [R1+0x8c90], R4 ;  /* 0x008c900401007387 */ /* 0x0001e80000100a00 */
[----:B0-----:R-:W3:Y:S01]  /*a1c00*/  LDL.LU R4, [R1+0x470] ;  /* 0x0004700001047983 */ /* 0x001ee20000300800 */
[----:B------:R-:W3:Y:S02]  /*a1c10*/  LDL.LU R5, [R1+0x474] ;  /* 0x0004740001057983 */ /* 0x000ee40000300800 */
[----:B------:R-:W3:Y:S02]  /*a1c20*/  LDL.LU R6, [R1+0x478] ;  /* 0x0004780001067983 */ /* 0x000ee40000300800 */
[----:B------:R-:W3:Y:S02]  /*a1c30*/  LDL.LU R7, [R1+0x47c] ;  /* 0x00047c0001077983 */ /* 0x000ee40000300800 */
        /* <DEDUP_REMOVED lines=12> */
[----:B------:R0:W-:Y:S01]  /*a1d00*/  STL.64 [R1+0x460], R24 ;  /* 0x0004601801007387 */ /* 0x0001e20000100a00 */
[----:B------:R-:W-:Y:S03]  /*a1d10*/  STL.64 [R1+0x468], R26 ;  /* 0x0004681a01007387 */ /* 0x000fe60000100a00 */
[----:B0-----:R-:W3:Y:S01]  /*a1d20*/  LDL.LU.64 R24, [R1+0x8d88] ;  /* 0x008d880001187983 */ /* 0x001ee20000300a00 */
[----:B------:R-:W3:Y:S02]  /*a1d30*/  LDL.LU.64 R18, [R1+0x8d80] ;  /* 0x008d800001127983 */ /* 0x000ee40000300a00 */
[----:B------:R-:W3:Y:S02]  /*a1d40*/  LDL.LU.64 R16, [R1+0x8d78] ;  /* 0x008d780001107983 */ /* 0x000ee40000300a00 */
[----:B------:R-:W-:Y:S01]  /*a1d50*/  STL.64 [R1+0x8d20], R6 ;  /* 0x008d200601007387 */ /* 0x000fe20000100a00 */
        /* <DEDUP_REMOVED lines=22> */
[----:B---3--:R-:W-:Y:S02]  /*a1ec0*/  STL.64 [R1+0x8c30], R26 ;  /* 0x008c301a01007387 */ /* 0x008fe40000100a00 */
[----:B------:R0:W-:Y:S02]  /*a1ed0*/  STL.64 [R1+0x8c28], R24 ;  /* 0x008c281801007387 */ /* 0x0001e40000100a00 */
[----:B0-----:R-:W3:Y:S01]  /*a1ee0*/  LDL.64 R24, [R1+0x1d0] ;  /* 0x0001d00001187983 */ /* 0x001ee20000100a00 */
[----:B----4-:R-:W-:Y:S03]  /*a1ef0*/  HMMA.16816.F32 R12, R8, R16, R12 ;  /* 0x00000010080c723c */ /* 0x010fe6000000180c */
[----:B---3--:R0:W-:Y:S04]  /*a1f00*/  STL.64 [R1+0x8d28], R24 ;  /* 0x008d281801007387 */ /* 0x0081e80000100a00 */
        /* <DEDUP_REMOVED lines=12> */
[----:B0-----:R-:W2:Y:S01]  /*a1fd0*/  LDL.LU.64 R12, [R1+0x8d48] ;  /* 0x008d4800010c7983 */ /* 0x001ea20000300a00 */
[----:B------:R-:W-:Y:S02]  /*a1fe0*/  STL.64 [R1+0x8d10], R16 ;  /* 0x008d101001007387 */ /* 0x000fe40000100a00 */
[----:B------:R-:W-:-:S02]  /*a1ff0*/  IMAD.MOV.U32 R3, RZ, RZ, R4 ;  /* 0x000000ffff037224 */ /* 0x000fc400078e0004 */
[----:B------:R-:W-:Y:S01]  /*a2000*/  IMAD.MOV.U32 R2, RZ, RZ, R5 ;  /* 0x000000ffff027224 */ /* 0x000fe200078e0005 */
[C---:B--2---:R-:W-:Y:S11]  /*a2010*/  HMMA.16816.F32 R20, R8.reuse, R12, R20 ;  /* 0x0000000c0814723c */ /* 0x044ff60000001814 */
[----:B------:R-:W-:Y:S11]  /*a2020*/  @!UPT UIADD3 URZ, URZ, URZ, URZ ;  /* 0x0000003f3f3ff290 */ /* 0x000ff6000fffe03f */
[----:B------:R-:W-:Y:S01]  /*a2030*/  @!UPT UIADD3 URZ, URZ, URZ, URZ ;  /* 0x0000003f3f3ff290 */ /* 0x000fe2000fffe03f */
[----:B------:R-:W-:Y:S01]  /*a2040*/  STL.64 [R1+0x420], R20 ;  /* 0x0004201401007387 */ /* 0x000fe20000100a00 */
[----:B------:R-:W-:Y:S02]  /*a2050*/  STL.64 [R1+0x428], R22 ;  /* 0x0004281601007387 */ /* 0x000fe40000100a00 */
[----:B------:R-:W0:Y:S01]  /*a2060*/  LDSM.16.MT88.4 R20, [R0+0x10300] ;  /* 0x010300000014783b */ /* 0x000e220000004200 */
[C---:B---3--:R-:W-:Y:S01]  /*a2070*/  HMMA.16816.F32 R24, R8.reuse, R4, R24 ;  /* 0x000000040818723c */ /* 0x048fe20000001818 */
[----:B------:R-:W-:Y:S04]  /*a2080*/  STL [R1+0x8bf0], R0 ;  /* 0x008bf00001007387 */ /* 0x000fe80000100800 */
[----:B0-----:R-:W-:Y:S01]  /*a2090*/  STL.64 [R1+0x8b20], R22 ;  /* 0x008b201601007387 */ /* 0x001fe20000100a00 */
[----:B------:R0:W-:Y:S03]  /*a20a0*/  STL.64 [R1+0x8b18], R20 ;  /* 0x008b181401007387 */ /* 0x0001e60000100a00 */
[----:B0-----:R-:W2:Y:S01]  /*a20b0*/  LDL.LU R20, [R1+0xc10] ;  /* 0x000c100001147983 */ /* 0x001ea20000300800 */
[----:B------:R-:W2:Y:S02]  /*a20c0*/  LDL.LU R21, [R1+0xc14] ;  /* 0x000c140001157983 */ /* 0x000ea40000300800 */
[----:B------:R-:W2:Y:S02]  /*a20d0*/  LDL.LU R22, [R1+0xc18] ;  /* 0x000c180001167983 */ /* 0x000ea40000300800 */
[----:B------:R-:W2:Y:S09]  /*a20e0*/  LDL.LU R23, [R1+0xc1c] ;  /* 0x000c1c0001177983 */ /* 0x000eb20000300800 */
        /* <DEDUP_REMOVED lines=8> */
[----:B------:R-:W2:Y:S11]  /*a2170*/  LDL.LU.64 R24, [R1+0x8d28] ;  /* 0x008d280001187983 */ /* 0x000eb60000300a00 */
[----:B------:R-:W-:Y:S09]  /*a2180*/  @!UPT UIADD3 URZ, URZ, URZ, URZ ;  /* 0x0000003f3f3ff290 */ /* 0x000ff2000fffe03f */
[----:B------:R-:W-:Y:S01]  /*a2190*/  STL.64 [R1+0xc20], R4 ;  /* 0x000c200401007387 */ /* 0x000fe20000100a00 */
[----:B------:R0:W-:Y:S03]  /*a21a0*/  STL.64 [R1+0xc28], R6 ;  /* 0x000c280601007387 */ /* 0x0001e60000100a00 */
[----:B0-----:R-:W3:Y:S01]  /*a21b0*/  LDL.LU.64 R6, [R1+0x8d20] ;  /* 0x008d200001067983 */ /* 0x001ee20000300a00 */
[----:B------:R-:W4:Y:S01]  /*a21c0*/  LDL.LU.64 R4, [R1+0x8d18] ;  /* 0x008d180001047983 */ /* 0x000f220000300a00 */
[----:B--2---:R-:W-:Y:S11]  /*a21d0*/  HMMA.16816.F32 R20, R8, R24, R20 ;  /* 0x000000180814723c */ /* 0x004ff60000001814 */
[----:B------:R-:W-:Y:S11]  /*a21e0*/  @!UPT UIADD3 URZ, URZ, URZ, URZ ;  /* 0x0000003f3f3ff290 */ /* 0x000ff6000fffe03f */
[----:B------:R-:W-:Y:S01]  /*a21f0*/  @!UPT UIADD3 URZ, URZ, URZ, URZ ;  /* 0x0000003f3f3ff290 */ /* 0x000fe2000fffe03f */
[----:B------:R0:W-:Y:S01]  /*a2200*/  STL.64 [R1+0xc10], R20 ;  /* 0x000c101401007387 */ /* 0x0001e20000100a00 */
[----:B------:R1:W-:Y:S03]  /*a2210*/  STL.64 [R1+0xc18], R22 ;  /* 0x000c181601007387 */ /* 0x0003e60000100a00 */
        /* <DEDUP_REMOVED lines=12> */
[----:B------:R-:W-:Y:S02]  /*a22e0*/  IMAD.MOV.U32 R24, RZ, RZ, R19 ;  /* 0x000000ffff187224 */ /* 0x000fe400078e0013 */
[----:B------:R-:W-:Y:S01]  /*a22f0*/  IMAD.MOV.U32 R25, RZ, RZ, R18 ;  /* 0x000000ffff197224 */ /* 0x000fe200078e0012 */
[----:B--2---:R-:W-:Y:S01]  /*a2300*/  STL.64 [R1+0x8c40], R22 ;  /* 0x008c401601007387 */ /* 0x004fe20000100a00 */
[----:B------:R0:W-:Y:S03]  /*a2310*/  STL.64 [R1+0x8c38], R20 ;  /* 0x008c381401007387 */ /* 0x0001e60000100a00 */
[----:B------:R3:W-:Y:S01]  /*a2320*/  STL.64 [R1+0x8c48], R24 ;  /* 0x008c481801007387 */ /* 0x0007e20000100a00 */
[----:B0-----:R-:W2:Y:S01]  /*a2330*/  LDL.LU R20, [R1+0x360] ;  /* 0x0003600001147983 */ /* 0x001ea20000300800 */
[----:B------:R-:W2:Y:S02]  /*a2340*/  LDL.LU R21, [R1+0x364] ;  /* 0x0003640001157983 */ /* 0x000ea40000300800 */
[----:B------:R-:W2:Y:S02]  /*a2350*/  LDL.LU R22, [R1+0x368] ;  /* 0x0003680001167983 */ /* 0x000ea40000300800 */
[----:B------:R-:W2:Y:S02]  /*a2360*/  LDL.LU R23, [R1+0x36c] ;  /* 0x00036c0001177983 */ /* 0x000ea40000300800 */
[----:B---3--:R-:W-:-:S02]  /*a2370*/  IMAD.MOV.U32 R24, RZ, RZ, R7 ;  /* 0x000000ffff187224 */ /* 0x008fc400078e0007 */
[----:B------:R-:W-:Y:S01]  /*a2380*/  IMAD.MOV.U32 R25, RZ, RZ, R6 ;  /* 0x000000ffff197224 */ /* 0x000fe200078e0006 */
[----:B--2---:R-:W-:Y:S01]  /*a2390*/  STL.64 [R1+0x8c58], R22 ;  /* 0x008c581601007387 */ /* 0x004fe20000100a00 */
[----:B------:R0:W-:Y:S03]  /*a23a0*/  STL.64 [R1+0x8c50], R20 ;  /* 0x008c501401007387 */ /* 0x0001e60000100a00 */
[----:B------:R4:W-:Y:S01]  /*a23b0*/  STL.64 [R1+0x8c60], R24 ;  /* 0x008c601801007387 */ /* 0x0009e20000100a00 */
[----:B0-----:R-:W2:Y:S01]  /*a23c0*/  LDL.LU R20, [R1+0x370] ;  /* 0x0003700001147983 */ /* 0x001ea20000300800 */
[----:B------:R-:W2:Y:S02]  /*a23d0*/  LDL.LU R21, [R1+0x374] ;  /* 0x0003740001157983 */ /* 0x000ea40000300800 */
[----:B------:R-:W3:Y:S02]  /*a23e0*/  LDL.LU R22, [R1+0x378] ;  /* 0x0003780001167983 */ /* 0x000ee40000300800 */
[----:B------:R-:W3:Y:S02]  /*a23f0*/  LDL.LU R23, [R1+0x37c] ;  /* 0x00037c0001177983 */ /* 0x000ee40000300800 */
[----:B----4-:R-:W-:-:S02]  /*a2400*/  IMAD.MOV.U32 R24, RZ, RZ, R5 ;  /* 0x000000ffff187224 */ /* 0x010fc400078e0005 */
[----:B------:R-:W-:Y:S01]  /*a2410*/  IMAD.MOV.U32 R25, RZ, RZ, R4 ;  /* 0x000000ffff197224 */ /* 0x000fe200078e0004 */
[----:B---3--:R-:W-:Y:S01]  /*a2420*/  STL.64 [R1+0x8c70], R22 ;  /* 0x008c701601007387 */ /* 0x008fe20000100a00 */
[----:B--2---:R-:W-:Y:S02]  /*a2430*/  STL.64 [R1+0x8c68], R20 ;  /* 0x008c681401007387 */ /* 0x004fe40000100a00 */
[----:B------:R-:W2:Y:S02]  /*a2440*/  LDL.64 R4, [R1+0x170] ;  /* 0x0001700001047983 */ /* 0x000ea40000100a00 */
[----:B--2---:R0:W-:Y:S04]  /*a2450*/  STL.64 [R1+0x8ca8], R4 ;  /* 0x008ca80401007387 */ /* 0x0041e80000100a00 */
[----:B0-----:R-:W2:Y:S04]  /*a2460*/  LDL.64 R4, [R1+0x180] ;  /* 0x0001800001047983 */ /* 0x001ea80000100a00 */
[----:B--2---:R-:W-:Y:S01]  /*a2470*/  STL.64 [R1+0x8cc0], R4 ;  /* 0x008cc00401007387 */ /* 0x004fe20000100a00 */
[----:B------:R0:W-:Y:S03]  /*a2480*/  STL.64 [R1+0x8c88], R24 ;  /* 0x008c881801007387 */ /* 0x0001e60000100a00 */
[----:B0-----:R-:W2:Y:S01]  /*a2490*/  LDL.LU R24, [R1+0x410] ;  /* 0x0004100001187983 */ /* 0x001ea20000300800 */
[----:B------:R-:W2:Y:S02]  /*a24a0*/  LDL.LU R25, [R1+0x414] ;  /* 0x0004140001197983 */ /* 0x000ea40000300800 */
[----:B------:R-:W3:Y:S02]  /*a24b0*/  LDL.LU R26, [R1+0x418] ;  /* 0x00041800011a7983 */ /* 0x000ee40000300800 */
[----:B------:R-:W3:Y:S01]  /*a24c0*/  LDL.LU R27, [R1+0x41c] ;  /* 0x00041c00011b7983 */ /* 0x000ee20000300800 */
[----:B------:R-:W4:Y:S04]  /*a24d0*/  LDL.64 R4, [R1+0x190] ;  /* 0x0001900001047983 */ /* 0x000f280000100a00 */
[----:B----4-:R0:W-:Y:S04]  /*a24e0*/  STL.64 [R1+0x8cd8], R4 ;  /* 0x008cd80401007387 */ /* 0x0101e80000100a00 */
[----:B0-----:R-:W4:Y:S04]  /*a24f0*/  LDL.64 R4, [R1+0x1a0] ;  /* 0x0001a00001047983 */ /* 0x001f280000100a00 */
        /* <DEDUP_REMOVED lines=11> */
[----:B------:R-:W2:Y:S04]  /*a25b0*/  LDL.64 R4, [R1+0x1b0] ;  /* 0x0001b00001047983 */ /* 0x000ea80000100a00 */
[----:B--2---:R0:W-:Y:S04]  /*a25c0*/  STL.64 [R1+0x8d08], R4 ;  /* 0x008d080401007387 */ /* 0x0041e80000100a00 */
[----:B0-----:R-:W4:Y:S01]  /*a25d0*/  LDL.64 R4, [R1+0x1c0] ;  /* 0x0001c00001047983 */ /* 0x001f220000100a00 */
        /* <DEDUP_REMOVED lines=29> */
[----:B------:R-:W-:Y:S01]  /*a27b0*/  STL [R1+0x8c00], R14 ;  /* 0x008c000e01007387 */ /* 0x000fe20000100800 */
[----:B------:R-:W-:Y:S02]  /*a27c0*/  STL [R1+0x8bfc], R15 ;  /* 0x008bfc0f01007387 */ /* 0x000fe40000100800 */
[----:B------:R-:W4:Y:S02]  /*a27d0*/  LDL R29, [R1+0x11c4] ;  /* 0x0011c400011d7983 */ /* 0x000f240000100800 */
[----:B----4-:R-:W-:Y:S01]  /*a27e0*/  STL [R1+0x8c04], R29 ;  /* 0x008c041d01007387 */ /* 0x010fe20000100800 */
[----:B------:R0:W-:Y:S02]  /*a27f0*/  STL.64 [R1+0xc00], R16 ;  /* 0x000c001001007387 */ /* 0x0001e40000100a00 */
[----:B------:R1:W-:Y:S01]  /*a2800*/  STL.64 [R1+0xc08], R18 ;  /* 0x000c081201007387 */ /* 0x0003e20000100a00 */
[----:B0-----:R-:W4:Y:S01]  /*a2810*/  LDL.LU.64 R16, [R1+0x8d10] ;  /* 0x008d100001107983 */ /* 0x001f220000300a00 */
[----:B-1----:R-:W-:-:S02]  /*a2820*/  IMAD.MOV.U32 R19, RZ, RZ, R4 ;  /* 0x000000ffff137224 */ /* 0x002fc400078e0004 */
[----:B------:R-:W-:Y:S02]  /*a2830*/  IMAD.MOV.U32 R18, RZ, RZ, R5 ;  /* 0x000000ffff127224 */ /* 0x000fe400078e0005 */
[----:B------:R-:W2:Y:S03]  /*a2840*/  LDL.LU.64 R4, [R1+0x8d08] ;  /* 0x008d080001047983 */ /* 0x000ea60000300a00 */
[----:B------:R-:W-:Y:S02]  /*a2850*/  STL [R1+0x8c0c], R18 ;  /* 0x008c0c1201007387 */ /* 0x000fe40000100800 */
        /* <DEDUP_REMOVED lines=48> */
[----:B------:R-:W3:Y:S01]  /*a2b60*/  LDL.LU.64 R24, [R1+0x8c88] ;  /* 0x008c880001187983 */ /* 0x000ee20000300a00 */
[----:B------:R-:W3:Y:S02]  /*a2b70*/  LDL.LU.64 R6, [R1+0x8c80] ;  /* 0x008c800001067983 */ /* 0x000ee40000300a00 */
        /* <DEDUP_REMOVED lines=35> */
[----:B0-----:R-:W4:Y:S01]  /*a2db0*/  LDL.LU.64 R22, [R1+0x8c20] ;  /* 0x008c200001167983 */ /* 0x001f220000300a00 */
[----:B------:R-:W4:Y:S02]  /*a2dc0*/  LDL.LU.64 R20, [R1+0x8c18] ;  /* 0x008c180001147983 */ /* 0x000f240000300a00 */
[----:B--2---:R-:W-:Y:S02]  /*a2dd0*/  STL.64 [R1+0x8b00], R26 ;  /* 0x008b001a01007387 */ /* 0x004fe40000100a00 */
[----:B------:R4:W-:Y:S02]  /*a2de0*/  STL.64 [R1+0x8af8], R24 ;  /* 0x008af81801007387 */ /* 0x0009e40000100a00 */
[C---:B----4-:R-:W-:Y:S01]  /*a2df0*/  HMMA.16816.F32 R24, R4.reuse, R16, R20 ;  /* 0x000000100418723c */ /* 0x050fe20000001814 */
[----:B------:R-:W2:Y:S11]  /*a2e00*/  LDL.LU R20, [R1+0x320] ;  /* 0x0003200001147983 */ /* 0x000eb60000300800 */
[----:B------:R-:W-:Y:S11]  /*a2e10*/  @!UPT UIADD3 URZ, URZ, URZ, URZ ;  /* 0x0000003f3f3ff290 */ /* 0x000ff6000fffe03f */
[----:B------:R-:W-:Y:S01]  /*a2e20*/  STL.64 [R1+0x340], R24 ;  /* 0x0003401801007387 */ /* 0x000fe20000100a00 */
[----:B------:R-:W-:Y:S02]  /*a2e30*/  STL.64 [R1+0x348], R26 ;  /* 0x0003481a01007387 */ /* 0x000fe40000100a00 */
[----:B------:R-:W2:Y:S02]  /*a2e40*/  LDL.LU R21, [R1+0x324] ;  /* 0x0003240001157983 */ /* 0x000ea40000300800 */
[----:B------:R-:W3:Y:S01]  /*a2e50*/  LDL.LU R22, [R1+0x328] ;  /* 0x0003280001167983 */ /* 0x000ee20000300800 */
[----:B------:R-:W3:Y:S01]  /*a2e60*/  LDL.LU R23, [R1+0x32c] ;  /* 0x00032c0001177983 */ /* 0x000ee20000300800 */
[----:B------:R-:W-:Y:S03]  /*a2e70*/  HMMA.16816.F32 R8, R4, R12, R8 ;  /* 0x0000000c0408723c */ /* 0x000fe60000001808 */
[----:B---3--:R-:W-:Y:S01]  /*a2e80*/  STL.64 [R1+0x8b30], R22 ;  /* 0x008b301601007387 */ /* 0x008fe20000100a00 */
[----:B--2---:R0:W-:Y:S02]  /*a2e90*/  STL.64 [R1+0x8b28], R20 ;  /* 0x008b281401007387 */ /* 0x0041e40000100a00 */
[----:B0-----:R-:W-:-:S02]  /*a2ea0*/  IMAD.MOV.U32 R20, RZ, RZ, R0 ;  /* 0x000000ffff147224 */ /* 0x001fc400078e0000 */
[----:B------:R-:W-:Y:S01]  /*a2eb0*/  IMAD.MOV.U32 R21, RZ, RZ, R18 ;  /* 0x000000ffff157224 */ /* 0x000fe200078e0012 */
[----:B------:R-:W2:Y:S01]  /*a2ec0*/  LDL.LU R0, [R1+0x8c10] ;  /* 0x008c100001007983 */ /* 0x000ea20000300800 */
[----:B------:R-:W3:Y:S03]  /*a2ed0*/  LDL.LU R18, [R1+0x8c0c] ;  /* 0x008c0c0001127983 */ /* 0x000ee60000300800 */
[----:B------:R0:W-:Y:S01]  /*a2ee0*/  STL.64 [R1+0x8b40], R20 ;  /* 0x008b401401007387 */ /* 0x0001e20000100a00 */
[----:B------:R-:W-:Y:S02]  /*a2ef0*/  STL.64 [R1+0x8af0], R16 ;  /* 0x008af01001007387 */ /* 0x000fe40000100a00 */
[----:B0-----:R-:W-:Y:S02]  /*a2f00*/  IMAD.MOV.U32 R20, RZ, RZ, R19 ;  /* 0x000000ffff147224 */ /* 0x001fe400078e0013 */
[----:B------:R-:W-:Y:S01]  /*a2f10*/  IMAD.MOV.U32 R21, RZ, RZ, R29 ;  /* 0x000000ffff157224 */ /* 0x000fe200078e001d */
[----:B------:R-:W4:Y:S04]  /*a2f20*/  LDL.LU R19, [R1+0x8c08] ;  /* 0x008c080001137983 */ /* 0x000f280000300800 */
[----:B------:R-:W-:Y:S02]  /*a2f30*/  STL.64 [R1+0x330], R8 ;  /* 0x0003300801007387 */ /* 0x000fe40000100a00 */
[----:B------:R-:W-:Y:S02]  /*a2f40*/  STL.64 [R1+0x338], R10 ;  /* 0x0003380a01007387 */ /* 0x000fe40000100a00 */
[----:B------:R-:W2:Y:S01]  /*a2f50*/  LDL.LU R29, [R1+0x8c04] ;  /* 0x008c0400011d7983 */ /* 0x000ea20000300800 */
[----:B------:R0:W-:Y:S02]  /*a2f60*/  STL.64 [R1+0x8b58], R20 ;  /* 0x008b581401007387 */ /* 0x0001e40000100a00 */
[----:B0-----:R-:W-:-:S02]  /*a2f70*/  IMAD.MOV.U32 R20, RZ, RZ, R14 ;  /* 0x000000ffff147224 */ /* 0x001fc400078e000e */
[----:B------:R-:W-:Y:S01]  /*a2f80*/  IMAD.MOV.U32 R21, RZ, RZ, R15 ;  /* 0x000000ffff157224 */ /* 0x000fe200078e000f */
[----:B------:R-:W2:Y:S01]  /*a2f90*/  LDL.LU R14, [R1+0x8c00] ;  /* 0x008c0000010e7983 */ /* 0x000ea20000300800 */
[----:B------:R-:W2:Y:S03]  /*a2fa0*/  LDL.LU R15, [R1+0x8bfc] ;  /* 0x008bfc00010f7983 */ /* 0x000ea60000300800 */
[----:B------:R-:W-:Y:S01]  /*a2fb0*/  STL.64 [R1+0x8b70], R20 ;  /* 0x008b701401007387 */ /* 0x000fe20000100a00 */
[----:B------:R-:W2:Y:S03]  /*a2fc0*/  LDL.64 R24, [R1+0x10] ;  /* 0x0000100001187983 */ /* 0x000ea60000100a00 */
[----:B--2---:R0:W-:Y:S04]  /*a2fd0*/  STL.64 [R1+0x8b08], R24 ;  /* 0x008b081801007387 */ /* 0x0041e80000100a00 */
[----:B0-----:R-:W2:Y:S01]  /*a2fe0*/  LDL.64 R24, [R1+0x20] ;  /* 0x0000200001187983 */ /* 0x001ea20000100a00 */
[----:B------:R-:W-:-:S02]  /*a2ff0*/  IMAD.MOV.U32 R16, RZ, RZ, R2 ;  /* 0x000000ffff107224 */ /* 0x000fc400078e0002 */
[----:B------:R-:W-:Y:S01]  /*a3000*/  IMAD.MOV.U32 R17, RZ, RZ, R3 ;  /* 0x000000ffff117224 */ /* 0x000fe200078e0003 */
[----:B--2---:R0:W-:Y:S04]  /*a3010*/  STL.64 [R1+0x8b38], R24 ;  /* 0x008b381801007387 */ /* 0x0041e80000100a00 */
[----:B0-----:R-:W2:Y:S01]  /*a3020*/  LDL.LU R24, [R1+0xaa0] ;  /* 0x000aa00001187983 */ /* 0x001ea20000300800 */
[----:B------:R-:W2:Y:S02]  /*a3030*/  LDL.LU R25, [R1+0xaa4] ;  /* 0x000aa40001197983 */ /* 0x000ea40000300800 */
[----:B------:R-:W2:Y:S02]  /*a3040*/  LDL.LU R26, [R1+0xaa8] ;  /* 0x000aa800011a7983 */ /* 0x000ea40000300800 */
[----:B------:R-:W2:Y:S01]  /*a3050*/  LDL.LU R27, [R1+0xaac] ;  /* 0x000aac00011b7983 */ /* 0x000ea20000300800 */
[----:B------:R-:W2:Y:S01]  /*a3060*/  LDL.LU R2, [R1+0x8bf8] ;  /* 0x008bf80001027983 */ /* 0x000ea20000300800 */
[----:B------:R-:W2:Y:S02]  /*a3070*/  LDL.LU R3, [R1+0x8bf4] ;  /* 0x008bf40001037983 */ /* 0x000ea40000300800 */
[----:B------:R0:W-:Y:S02]  /*a3080*/  STL.64 [R1+0x8b78], R16 ;  /* 0x008b781001007387 */ /* 0x0001e40000100a00 */
[----:B0-----:R-:W-:-:S02]  /*a3090*/  IMAD.MOV.U32 R16, RZ, RZ, R0 ;  /* 0x000000ffff107224 */ /* 0x001fc400078e0000 */
[----:B------:R-:W-:Y:S01]  /*a30a0*/  IMAD.MOV.U32 R17, RZ, RZ, R28 ;  /* 0x000000ffff117224 */ /* 0x000fe200078e001c */
[----:B------:R-:W2:Y:S04]  /*a30b0*/  LDL.LU R0, [R1+0x8bf0] ;  /* 0x008bf00001007983 */ /* 0x000ea80000300800 */
[----:B------:R4:W-:Y:S01]  /*a30c0*/  STL.64 [R1+0x8b90], R16 ;  /* 0x008b901001007387 */ /* 0x0009e20000100a00 */
[----:B------:R-:W2:Y:S02]  /*a30d0*/  LDL.LU R20, [R1+0xad0] ;  /* 0x000ad00001147983 */ /* 0x000ea40000300800 */
[----:B------:R-:W2:Y:S02]  /*a30e0*/  LDL.LU R21, [R1+0xad4] ;  /* 0x000ad40001157983 */ /* 0x000ea40000300800 */
[----:B------:R-:W2:Y:S01]  /*a30f0*/  LDL.LU R22, [R1+0xad8] ;  /* 0x000ad80001167983 */ /* 0x000ea20000300800 */
[----:B------:R-:W2:Y:S01]  /*a3100*/  LDL.LU R23, [R1+0xadc] ;  /* 0x000adc0001177983 */ /* 0x000ea20000300800 */
[----:B----4-:R-:W-:-:S02]  /*a3110*/  IMAD.MOV.U32 R16, RZ, RZ, R19 ;  /* 0x000000ffff107224 */ /* 0x010fc400078e0013 */
[----:B---3--:R-:W-:-:S05]  /*a3120*/  IMAD.MOV.U32 R17, RZ, RZ, R18 ;  /* 0x000000ffff117224 */ /* 0x008fca00078e0012 */
[----:B------:R-:W-:Y:S04]  /*a3130*/  STL.64 [R1+0x8ba8], R16 ;  /* 0x008ba81001007387 */ /* 0x000fe80000100a00 */
[----:B--2---:R-:W0:Y:S04]  /*a3140*/  LDSM.16.MT88.4 R8, [R0+0x10380] ;  /* 0x010380000008783b */ /* 0x004e280000004200 */
[----:B------:R-:W-:Y:S01]  /*a3150*/  STL.64 [R1+0x8b88], R22 ;  /* 0x008b881601007387 */ /* 0x000fe20000100a00 */
[----:B------:R1:W-:Y:S03]  /*a3160*/  STL.64 [R1+0x8b80], R20 ;  /* 0x008b801401007387 */ /* 0x0003e60000100a00 */
        /* <DEDUP_REMOVED lines=33> */
[----:B------:R-:W-:Y:S01]  /*a3380*/  STL.64 [R1+0x8b50], R26 ;  /* 0x008b501a01007387 */ /* 0x000fe20000100a00 */
[----:B------:R1:W-:Y:S03]  /*a3390*/  STL.64 [R1+0x8b48], R24 ;  /* 0x008b481801007387 */ /* 0x0003e60000100a00 */
        /* <DEDUP_REMOVED lines=12> */
[----:B------:R1:W-:Y:S04]  /*a3460*/  STL.64 [R1+0x8ae8], R12 ;  /* 0x008ae80c01007387 */ /* 0x0003e80000100a00 */
[----:B-1----:R-:W4:Y:S01]  /*a3470*/  LDL.64 R12, [R1] ;  /* 0x00000000010c7983 */ /* 0x002f220000100a00 */
[C---:B--2---:R-:W-:Y:S03]  /*a3480*/  HMMA.16816.F32 R16, R4.reuse, R16, R20 ;  /* 0x000000100410723c */ /* 0x044fe60000001814 */
[----:B----4-:R1:W-:Y:S04]  /*a3490*/  STL.64 [R1+0x8b10], R12 ;  /* 0x008b100c01007387 */ /* 0x0103e80000100a00 */
[----:B-1----:R-:W2:Y:S01]  /*a34a0*/  LDL.LU R12, [R1+0x300] ;  /* 0x00030000010c7983 */ /* 0x002ea20000300800 */
[----:B------:R-:W2:Y:S02]  /*a34b0*/  LDL.LU R13, [R1+0x304] ;  /* 0x00030400010d7983 */ /* 0x000ea40000300800 */
[----:B------:R-:W2:Y:S02]  /*a34c0*/  LDL.LU R14, [R1+0x308] ;  /* 0x00030800010e7983 */ /* 0x000ea40000300800 */
[----:B------:R-:W2:Y:S01]  /*a34d0*/  LDL.LU R15, [R1+0x30c] ;  /* 0x00030c00010f7983 */ /* 0x000ea20000300800 */
[----:B0-----:R-:W-:Y:S01]  /*a34e0*/  STL.64 [R1+0x8a20], R10 ;  /* 0x008a200a01007387 */ /* 0x001fe20000100a00 */
[----:B------:R0:W-:Y:S03]  /*a34f0*/  STL.64 [R1+0x8a18], R8 ;  /* 0x008a180801007387 */ /* 0x0001e60000100a00 */
[----:B0-----:R-:W4:Y:S01]  /*a3500*/  LDL.64 R8, [R1+0x160] ;  /* 0x0001600001087983 */ /* 0x001f220000100a00 */
[----:B------:R-:W2:Y:S02]  /*a3510*/  LDL.LU.64 R22, [R1+0x8be8] ;  /* 0x008be80001167983 */ /* 0x000ea40000300a00 */
[----:B------:R-:W2:Y:S03]  /*a3520*/  LDL.LU.64 R20, [R1+0x8be0] ;  /* 0x008be00001147983 */ /* 0x000ea60000300a00 */
[----:B------:R0:W-:Y:S01]  /*a3530*/  STL.64 [R1+0xb20], R16 ;  /* 0x000b201001007387 */ /* 0x0001e20000100a00 */
[----:B------:R-:W-:Y:S04]  /*a3540*/  STL.64 [R1+0xb28], R18 ;  /* 0x000b281201007387 */ /* 0x000fe80000100a00 */
        /* <DEDUP_REMOVED lines=59> */
[----:B0-----:R-:W4:Y:S01]  /*a3900*/  LDL.LU.64 R22, [R1+0x8b30] ;  /* 0x008b300001167983 */ /* 0x001f220000300a00 */
        /* <DEDUP_REMOVED lines=9> */
[----:B0-----:R-:W3:Y:S01]  /*a39a0*/  LDL.LU R4, [R1+0x2e0] ;  /* 0x0002e00001047983 */ /* 0x001ee20000300800 */
[----:B------:R-:W3:Y:S02]  /*a39b0*/  LDL.LU R5, [R1+0x2e4] ;  /* 0x0002e40001057983 */ /* 0x000ee40000300800 */
[----:B-1----:R-:W3:Y:S02]  /*a39c0*/  LDL.LU R6, [R1+0x2e8] ;  /* 0x0002e80001067983 */ /* 0x002ee40000300800 */
[----:B------:R-:W3:Y:S01]  /*a39d0*/  LDL.LU R7, [R1+0x2ec] ;  /* 0x0002ec0001077983 */ /* 0x000ee20000300800 */
[----:B------:R0:W-:Y:S04]  /*a39e0*/  STL.64 [R1+0x8a30], R8 ;  /* 0x008a300801007387 */ /* 0x0001e80000100a00 */
[----:B0-----:R-:W2:Y:S01]  /*a39f0*/  LDL.LU R8, [R1+0x2f0] ;  /* 0x0002f00001087983 */ /* 0x001ea20000300800 */
[----:B------:R-:W2:Y:S02]  /*a3a00*/  LDL.LU R9, [R1+0x2f4] ;  /* 0x0002f40001097983 */ /* 0x000ea40000300800 */
[----:B------:R-:W2:Y:S02]  /*a3a10*/  LDL.LU R10, [R1+0x2f8] ;  /* 0x0002f800010a7983 */ /* 0x000ea40000300800 */
[----:B------:R-:W2:Y:S01]  /*a3a20*/  LDL.LU R11, [R1+0x2fc] ;  /* 0x0002fc00010b7983 */ /* 0x000ea20000300800 */
[C---:B----4-:R-:W-:Y:S11]  /*a3a30*/  HMMA.16816.F32 R12, R20.reuse, R24, R12 ;  /* 0x00000018140c723c */ /* 0x050ff6000000180c */
[----:B------:R-:W-:Y:S11]  /*a3a40*/  @!UPT UIADD3 URZ, URZ, URZ, URZ ;  /* 0x0000003f3f3ff290 */ /* 0x000ff6000fffe03f */
[----:B------:R-:W-:Y:S01]  /*a3a50*/  @!UPT UIADD3 URZ, URZ, URZ, URZ ;  /* 0x0000003f3f3ff290 */ /* 0x000fe2000fffe03f */
[----:B------:R0:W-:Y:S01]  /*a3a60*/  STL.64 [R1+0x300], R12 ;  /* 0x0003000c01007387 */ /* 0x0001e20000100a00 */
[----:B------:R-:W-:Y:S03]  /*a3a70*/  STL.64 [R1+0x308], R14 ;  /* 0x0003080e01007387 */ /* 0x000fe60000100a00 */
[----:B0-----:R-:W3:Y:S01]  /*a3a80*/  LDL.LU.64 R12, [R1+0x8b10] ;  /* 0x008b1000010c7983 */ /* 0x001ee20000300a00 */
[----:B------:R-:W2:Y:S02]  /*a3a90*/  LDL.LU.64 R24, [R1+0x8b08] ;  /* 0x008b080001187983 */ /* 0x000ea40000300a00 */
[C---:B--2---:R-:W-:Y:S08]  /*a3aa0*/  HMMA.16816.F32 R8, R20.reuse, R24, R8 ;  /* 0x000000181408723c */ /* 0x044ff00000001808 */
[----:B---3--:R-:W-:Y:S11]  /*a3ab0*/  HMMA.16816.F32 R4, R20, R12, R4 ;  /* 0x0000000c1404723c */ /* 0x008ff60000001804 */
[----:B------:R-:W-:Y:S04]  /*a3ac0*/  @!UPT UIADD3 URZ, URZ, URZ, URZ ;  /* 0x0000003f3f3ff290 */ /* 0x000fe8000fffe03f */
[----:B------:R0:W-:Y:S01]  /*a3ad0*/  STL.64 [R1+0x2f0], R8 ;  /* 0x0002f00801007387 */ /* 0x0001e20000100a00 */
[----:B------:R1:W-:Y:S02]  /*a3ae0*/  STL.64 [R1+0x2f8], R10 ;  /* 0x0002f80a01007387 */ /* 0x0003e40000100a00 */
[----:B------:R-:W2:Y:S02]  /*a3af0*/  LDL.LU.64 R26, [R1+0x8b00] ;  /* 0x008b0000011a7983 */ /* 0x000ea40000300a00 */
[----:B0-----:R-:W-:Y:S02]  /*a3b00*/  IMAD.MOV.U32 R9, RZ, RZ, R24 ;  /* 0x000000ffff097224 */ /* 0x001fe400078e0018 */
[----:B------:R-:W-:Y:S02]  /*a3b10*/  IMAD.MOV.U32 R8, RZ, RZ, R25 ;  /* 0x000000ffff087224 */ /* 0x000fe400078e0019 */
[----:B------:R-:W3:Y:S01]  /*a3b20*/  LDL.LU.64 R24, [R1+0x8af8] ;  /* 0x008af80001187983 */ /* 0x000ee20000300a00 */
[----:B------:R0:W-:Y:S02]  /*a3b30*/  STL.64 [R1+0x2e0], R4 ;  /* 0x0002e00401007387 */ /* 0x0001e40000100a00 */
[----:B-1----:R-:W-:-:S02]  /*a3b40*/  IMAD.MOV.U32 R11, RZ, RZ, R12 ;  /* 0x000000ffff0b7224 */ /* 0x002fc400078e000c */
[----:B------:R1:W-:Y:S02]  /*a3b50*/  STL.64 [R1+0x2e8], R6 ;  /* 0x0002e80601007387 */ /* 0x0003e40000100a00 */
[----:B------:R-:W-:Y:S01]  /*a3b60*/  IMAD.MOV.U32 R10, RZ, RZ, R13 ;  /* 0x000000ffff0a7224 */ /* 0x000fe200078e000d */
[----:B------:R-:W4:Y:S01]  /*a3b70*/  LDL.LU R12, [R1+0x2c0] ;  /* 0x0002c000010c7983 */ /* 0x000f220000300800 */
[----:B------:R-:W4:Y:S02]  /*a3b80*/  LDL.LU R13, [R1+0x2c4] ;  /* 0x0002c400010d7983 */ /* 0x000f240000300800 */
[----:B------:R-:W4:Y:S02]  /*a3b90*/  LDL.LU R14, [R1+0x2c8] ;  /* 0x0002c800010e7983 */ /* 0x000f240000300800 */
[----:B------:R-:W4:Y:S01]  /*a3ba0*/  LDL.LU R15, [R1+0x2cc] ;  /* 0x0002cc00010f7983 */ /* 0x000f220000300800 */
[----:B0-----:R-:W2:Y:S01]  /*a3bb0*/  LDL.LU R4, [R1+0x2b0] ;  /* 0x0002b00001047983 */ /* 0x001ea20000300800 */
[----:B------:R-:W2:Y:S02]  /*a3bc0*/  LDL.LU R5, [R1+0x2b4] ;  /* 0x0002b40001057983 */ /* 0x000ea40000300800 */
[----:B-1----:R-:W2:Y:S02]  /*a3bd0*/  LDL.LU R6, [R1+0x2b8] ;  /* 0x0002b80001067983 */ /* 0x002ea40000300800 */
[----:B------:R-:W2:Y:S01]  /*a3be0*/  LDL.LU R7, [R1+0x2bc] ;  /* 0x0002bc0001077983 */ /* 0x000ea20000300800 */
[----:B------:R-:W-:Y:S01]  /*a3bf0*/  STL.64 [R1+0x8aa8], R10 ;  /* 0x008aa80a01007387 */ /* 0x000fe20000100a00 */
[----:B------:R0:W-:Y:S03]  /*a3c00*/  STL.64 [R1+0x8aa0], R8 ;  /* 0x008aa00801007387 */ /* 0x0001e60000100a00 */
[----:B0-----:R-:W2:Y:S01]  /*a3c10*/  LDL.64 R8, [R1+0x1d0] ;  /* 0x0001d00001087983 */ /* 0x001ea20000100a00 */
[----:B---3--:R-:W-:Y:S03]  /*a3c20*/  HMMA.16816.F32 R16, R20, R24, R16 ;  /* 0x000000181410723c */ /* 0x008fe60000001810 */
[----:B--2---:R0:W-:Y:S02]  /*a3c30*/  STL.64 [R1+0x8ab8], R8 ;  /* 0x008ab80801007387 */ /* 0x0041e40000100a00 */
[----:B0-----:R-:W-:-:S02]  /*a3c40*/  IMAD.MOV.U32 R8, RZ, RZ, R28 ;  /* 0x000000ffff087224 */ /* 0x001fc400078e001c */
[----:B------:R-:W-:-:S05]  /*a3c50*/  IMAD.MOV.U32 R9, RZ, RZ, R3 ;  /* 0x000000ffff097224 */ /* 0x000fca00078e0003 */
[----:B------:R0:W-:Y:S04]  /*a3c60*/  STL.64 [R1+0x8ad0], R8 ;  /* 0x008ad00801007387 */ /* 0x0001e80000100a00 */
[----:B0-----:R-:W2:Y:S07]  /*a3c70*/  LDL.64 R8, [R1+0x30] ;  /* 0x0000300001087983 */ /* 0x001eae0000100a00 */
[----:B------:R0:W-:Y:S02]  /*a3c80*/  STL.64 [R1+0x2d0], R16 ;  /* 0x0002d01001007387 */ /* 0x0001e40000100a00 */
[----:B------:R-:W-:Y:S01]  /*a3c90*/  STL.64 [R1+0x2d8], R18 ;  /* 0x0002d81201007387 */ /* 0x000fe20000100a00 */
[----:B0-----:R-:W4:Y:S01]  /*a3ca0*/  LDL.LU.64 R16, [R1+0x8af0] ;  /* 0x008af00001107983 */ /* 0x001f220000300a00 */
[----:B------:R-:W-:Y:S02]  /*a3cb0*/  STL.64 [R1+0x89d0], R26 ;  /* 0x0089d01a01007387 */ /* 0x000fe40000100a00 */
[----:B------:R0:W-:Y:S02]  /*a3cc0*/  STL.64 [R1+0x89c8], R24 ;  /* 0x0089c81801007387 */ /* 0x0001e40000100a00 */
[----:B0-----:R-:W3:Y:S04]  /*a3cd0*/  LDL.64 R24, [R1+0x1c0] ;  /* 0x0001c00001187983 */ /* 0x001ee80000100a00 */
[----:B---3--:R0:W-:Y:S04]  /*a3ce0*/  STL.64 [R1+0x8ab0], R24 ;  /* 0x008ab01801007387 */ /* 0x0081e80000100a00 */
        /* <DEDUP_REMOVED lines=19> */
[----:B0-----:R-:W3:Y:S01]  /*a3e20*/  LDL.LU.64 R12, [R1+0x8ae8] ;  /* 0x008ae800010c7983 */ /* 0x001ee20000300a00 */
[----:B------:R-:W-:-:S02]  /*a3e30*/  IMAD.MOV.U32 R18, RZ, RZ, R8 ;  /* 0x000000ffff127224 */ /* 0x000fc400078e0008 */
[----:B------:R-:W-:Y:S01]  /*a3e40*/  IMAD.MOV.U32 R3, RZ, RZ, R9 ;  /* 0x000000ffff037224 */ /* 0x000fe200078e0009 */
[C---:B---3--:R-:W-:Y:S11]  /*a3e50*/  HMMA.16816.F32 R4, R20.reuse, R12, R4 ;  /* 0x0000000c1404723c */ /* 0x048ff60000001804 */
[----:B------:R-:W-:Y:S11]  /*a3e60*/  @!UPT UIADD3 URZ, URZ, URZ, URZ ;  /* 0x0000003f3f3ff290 */ /* 0x000ff6000fffe03f */
[----:B------:R-:W-:Y:S01]  /*a3e70*/  @!UPT UIADD3 URZ, URZ, URZ, URZ ;  /* 0x0000003f3f3ff290 */ /* 0x000fe2000fffe03f */
        /* <DEDUP_REMOVED lines=19> */
[----:B------:R-:W3:Y:S01]  /*a3fb0*/  LDL.LU.64 R26, [R1+0x8ac8] ;  /* 0x008ac800011a7983 */ /* 0x000ee20000300a00 */
[----:B------:R-:W3:Y:S11]  /*a3fc0*/  LDL.LU.64 R24, [R1+0x8ac0] ;  /* 0x008ac00001187983 */ /* 0x000ef60000300a00 */
[----:B------:R-:W-:Y:S08]  /*a3fd0*/  @!UPT UIADD3 URZ, URZ, URZ, URZ ;  /* 0x0000003f3f3ff290 */ /* 0x000ff0000fffe03f */
[----:B------:R0:W-:Y:S01]  /*a3fe0*/  STL.64 [R1+0x990], R8 ;  /* 0x0009900801007387 */ /* 0x0001e20000100a00 */
[----:B------:R-:W-:Y:S03]  /*a3ff0*/  STL.64 [R1+0x998], R10 ;  /* 0x0009980a01007387 */ /* 0x000fe60000100a00 */
[----:B0-----:R-:W3:Y:S02]  /*a4000*/  LDL.LU.64 R8, [R1+0x8ab8] ;  /* 0x008ab80001087983 */ /* 0x001ee40000300a00 */
[C---:B---3--:R-:W-:Y:S11]  /*a4010*/  HMMA.16816.F32 R24, R20.reuse, R8, R24 ;  /* 0x000000081418723c */ /* 0x048ff60000001818 */
[----:B------:R-:W-:Y:S11]  /*a4020*/  @!UPT UIADD3 URZ, URZ, URZ, URZ ;  /* 0x0000003f3f3ff290 */ /* 0x000ff6000fffe03f */
[----:B------:R-:W-:Y:S01]  /*a4030*/  @!UPT UIADD3 URZ, URZ, URZ, URZ ;  /* 0x0000003f3f3ff290 */ /* 0x000fe2000fffe03f */
[----:B------:R0:W-:Y:S01]  /*a4040*/  STL.64 [R1+0x980], R24 ;  /* 0x0009801801007387 */ /* 0x0001e20000100a00 */
[----:B------:R-:W-:Y:S03]  /*a4050*/  STL.64 [R1+0x988], R26 ;  /* 0x0009881a01007387 */ /* 0x000fe60000100a00 */
[----:B0-----:R-:W2:Y:S01]  /*a4060*/  LDL.LU.64 R24, [R1+0x8ab0] ;  /* 0x008ab00001187983 */ /* 0x001ea20000300a00 */
[----:B------:R-:W-:Y:S02]  /*a4070*/  IMAD.MOV.U32 R19, RZ, RZ, R9 ;  /* 0x000000ffff137224 */ /* 0x000fe400078e0009 */
[----:B------:R-:W-:Y:S02]  /*a4080*/  IMAD.MOV.U32 R28, RZ, RZ, R8 ;  /* 0x000000ffff1c7224 */ /* 0x000fe400078e0008 */
[----:B------:R-:W3:Y:S01]  /*a4090*/  LDL.LU.64 R10, [R1+0x8aa8] ;  /* 0x008aa800010a7983 */ /* 0x000ee20000300a00 */
[----:B------:R-:W4:Y:S01]  /*a40a0*/  LDL.LU.64 R8, [R1+0x8aa0] ;  /* 0x008aa00001087983 */ /* 0x000f220000300a00 */
[----:B------:R-:W-:Y:S02]  /*a40b0*/  STL [R1+0x899c], R19 ;  /* 0x00899c1301007387 */ /* 0x000fe40000100800 */
[----:B------:R-:W-:Y:S02]  /*a40c0*/  STL.64 [R1+0x8a78], R16 ;  /* 0x008a781001007387 */ /* 0x000fe40000100a00 */
[----:B------:R-:W-:Y:S01]  /*a40d0*/  STL [R1+0x8998], R28 ;  /* 0x0089981c01007387 */ /* 0x000fe20000100800 */
        /* <DEDUP_REMOVED lines=20> */
[----:B------:R-:W-:Y:S03]  /*a4220*/  STL.64 [R1+0x89d8], R4 ;  /* 0x0089d80401007387 */ /* 0x000fe60000100a00 */
[----:B------:R4:W-:Y:S02]  /*a4230*/  STL.64 [R1+0x89e8], R24 ;  /* 0x0089e81801007387 */ /* 0x0009e40000100a00 */
[----:B----4-:R-:W-:-:S02]  /*a4240*/  IMAD.MOV.U32 R24, RZ, RZ, R9 ;  /* 0x000000ffff187224 */ /* 0x010fc400078e0009 */
[----:B------:R-:W-:-:S05]  /*a4250*/  IMAD.MOV.U32 R25, RZ, RZ, R8 ;  /* 0x000000ffff197224 */ /* 0x000fca00078e0008 */
[----:B------:R0:W-:Y:S01]  /*a4260*/  STL.64 [R1+0x8a00], R24 ;  /* 0x008a001801007387 */ /* 0x0001e20000100a00 */
[----:B------:R-:W2:Y:S02]  /*a4270*/  LDL.LU R4, [R1+0x10f0] ;  /* 0x0010f00001047983 */ /* 0x000ea40000300800 */
[----:B------:R-:W2:Y:S02]  /*a4280*/  LDL.LU R5, [R1+0x10f4] ;  /* 0x0010f40001057983 */ /* 0x000ea40000300800 */
[----:B------:R-:W3:Y:S01]  /*a4290*/  LDL.LU R6, [R1+0x10f8] ;  /* 0x0010f80001067983 */ /* 0x000ee20000300800 */
[----:B------:R-:W3:Y:S01]  /*a42a0*/  LDL.LU R7, [R1+0x10fc] ;  /* 0x0010fc0001077983 */ /* 0x000ee20000300800 */
[----:B0-----:R-:W-:Y:S02]  /*a42b0*/  IMAD.MOV.U32 R24, RZ, RZ, R2 ;  /* 0x000000ffff187224 */ /* 0x001fe400078e0002 */
[----:B------:R-:W-:-:S05]  /*a42c0*/  IMAD.MOV.U32 R25, RZ, RZ, R0 ;  /* 0x000000ffff197224 */ /* 0x000fca00078e0000 */
[----:B------:R0:W-:Y:S04]  /*a42d0*/  STL.64 [R1+0x8a28], R24 ;  /* 0x008a281801007387 */ /* 0x0001e80000100a00 */
        /* <DEDUP_REMOVED lines=9> */
[----:B------:R-:W4:Y:S01]  /*a4370*/  LDL.LU R27, [R1+0x92c] ;  /* 0x00092c00011b7983 */ /* 0x000f220000300800 */
[----:B------:R-:W2:Y:S04]  /*a4380*/  LDL.64 R16, [R1+0x1a0] ;  /* 0x0001a00001107983 */ /* 0x000ea80000100a00 */
[----:B--2---:R0:W-:Y:S04]  /*a4390*/  STL.64 [R1+0x8a88], R16 ;  /* 0x008a881001007387 */ /* 0x0041e80000100a00 */
[----:B0-----:R-:W2:Y:S01]  /*a43a0*/  LDL.64 R16, [R1+0x1b0] ;  /* 0x0001b00001107983 */ /* 0x001ea20000100a00 */
        /* <DEDUP_REMOVED lines=16> */
[----:B------:R-:W4:Y:S04]  /*a44b0*/  LDL.64 R8, [R1+0x170] ;  /* 0x0001700001087983 */ /* 0x000f280000100a00 */
[----:B----4-:R0:W-:Y:S04]  /*a44c0*/  STL.64 [R1+0x8a58], R8 ;  /* 0x008a580801007387 */ /* 0x0101e80000100a00 */
[----:B0-----:R-:W4:Y:S01]  /*a44d0*/  LDL.LU R8, [R1+0x930] ;  /* 0x0009300001087983 */ /* 0x001f220000300800 */
[----:B------:R-:W4:Y:S02]  /*a44e0*/  LDL.LU R9, [R1+0x934] ;  /* 0x0009340001097983 */ /* 0x000f240000300800 */
[----:B------:R-:W3:Y:S02]  /*a44f0*/  LDL.LU R10, [R1+0x938] ;  /* 0x00093800010a7983 */ /* 0x000ee40000300800 */
[----:B------:R-:W3:Y:S01]  /*a4500*/  LDL.LU R11, [R1+0x93c] ;  /* 0x00093c00010b7983 */ /* 0x000ee20000300800 */
[----:B--2---:R-:W-:Y:S01]  /*a4510*/  HMMA.16816.F32 R24, R20, R16, R24 ;  /* 0x000000101418723c */ /* 0x004fe20000001818 */
[----:B---3--:R-:W-:Y:S01]  /*a4520*/  STL.64 [R1+0x8a70], R10 ;  /* 0x008a700a01007387 */ /* 0x008fe20000100a00 */
        /* <DEDUP_REMOVED lines=21> */
[----:B------:R-:W-:Y:S02]  /*a4680*/  STL.64 [R1+0x960], R24 ;  /* 0x0009601801007387 */ /* 0x000fe40000100a00 */
[----:B------:R0:W-:Y:S02]  /*a4690*/  STL.64 [R1+0x968], R26 ;  /* 0x0009681a01007387 */ /* 0x0001e40000100a00 */
[----:B0-----:R-:W4:Y:S01]  /*a46a0*/  LDL.LU.64 R26, [R1+0x8a98] ;  /* 0x008a9800011a7983 */ /* 0x001f220000300a00 */
[----:B------:R-:W4:Y:S02]  /*a46b0*/  LDL.LU.64 R24, [R1+0x8a90] ;  /* 0x008a900001187983 */ /* 0x000f240000300a00 */
[----:B------:R-:W4:Y:S02]  /*a46c0*/  LDL.LU.64 R16, [R1+0x8a88] ;  /* 0x008a880001107983 */ /* 0x000f240000300a00 */
[----:B------:R-:W-:Y:S01]  /*a46d0*/  STL [R1+0x89ac], R0 ;  /* 0x0089ac0001007387 */ /* 0x000fe20000100800 */
[----:B------:R-:W-:Y:S01]  /*a46e0*/  STL [R1+0x89a8], R2 ;  /* 0x0089a80201007387 */ /* 0x000fe20000100800 */
[C---:B----4-:R-:W-:Y:S11]  /*a46f0*/  HMMA.16816.F32 R24, R20.reuse, R16, R24 ;  /* 0x000000101418723c */ /* 0x050ff60000001818 */
[----:B------:R-:W-:Y:S11]  /*a4700*/  @!UPT UIADD3 URZ, URZ, URZ, URZ ;  /* 0x0000003f3f3ff290 */ /* 0x000ff6000fffe03f */
[----:B------:R-:W-:Y:S01]  /*a4710*/  @!UPT UIADD3 URZ, URZ, URZ, URZ ;  /* 0x0000003f3f3ff290 */ /* 0x000fe2000fffe03f */
[----:B------:R0:W-:Y:S01]  /*a4720*/  STL.64 [R1+0x950], R24 ;  /* 0x0009501801007387 */ /* 0x0001e20000100a00 */
[----:B------:R-:W-:Y:S03]  /*a4730*/  STL.64 [R1+0x958], R26 ;  /* 0x0009581a01007387 */ /* 0x000fe60000100a00 */
[----:B0-----:R-:W2:Y:S01]  /*a4740*/  LDL.LU.64 R24, [R1+0x8a80] ;  /* 0x008a800001187983 */ /* 0x001ea20000300a00 */
[----:B------:R-:W-:Y:S02]  /*a4750*/  IMAD.MOV.U32 R18, RZ, RZ, R17 ;  /* 0x000000ffff127224 */ /* 0x000fe400078e0011 */
[----:B------:R-:W-:Y:S02]  /*a4760*/  IMAD.MOV.U32 R3, RZ, RZ, R16 ;  /* 0x000000ffff037224 */ /* 0x000fe400078e0010 */
[----:B------:R-:W4:Y:S01]  /*a4770*/  LDL.LU.64 R16, [R1+0x8a78] ;  /* 0x008a780001107983 */ /* 0x000f220000300a00 */
        /* <DEDUP_REMOVED lines=31> */
[----:B------:R-:W-:-:S02]  /*a4970*/  IMAD.MOV.U32 R14, RZ, RZ, R8 ;  /* 0x000000ffff0e7224 */ /* 0x000fc400078e0008 */
[----:B------:R-:W-:Y:S11]  /*a4980*/  IMAD.MOV.U32 R15, RZ, RZ, R9 ;  /* 0x000000ffff0f7224 */ /* 0x000ff600078e0009 */
[----:B------:R-:W-:Y:S08]  /*a4990*/  @!UPT UIADD3 URZ, URZ, URZ, URZ ;  /* 0x0000003f3f3ff290 */ /* 0x000ff0000fffe03f */
[----:B------:R0:W-:Y:S01]  /*a49a0*/  STL.64 [R1+0x2a0], R20 ;  /* 0x0002a01401007387 */ /* 0x0001e20000100a00 */
[----:B------:R1:W-:Y:S02]  /*a49b0*/  STL.64 [R1+0x2a8], R22 ;  /* 0x0002a81601007387 */ /* 0x0003e40000100a00 */
[----:B------:R-:W3:Y:S02]  /*a49c0*/  LDL.LU.64 R10, [R1+0x8a20] ;  /* 0x008a2000010a7983 */ /* 0x000ee40000300a00 */
[----:B------:R-:W3:Y:S01]  /*a49d0*/  LDL.LU.64 R8, [R1+0x8a18] ;  /* 0x008a180001087983 */ /* 0x000ee20000300a00 */
[----:B0-----:R-:W4:Y:S01]  /*a49e0*/  LDL.LU R20, [R1+0x10d0] ;  /* 0x0010d00001147983 */ /* 0x001f220000300800 */
[----:B------:R-:W4:Y:S02]  /*a49f0*/  LDL.LU R21, [R1+0x10d4] ;  /* 0x0010d40001157983 */ /* 0x000f240000300800 */
[----:B-1----:R-:W4:Y:S02]  /*a4a00*/  LDL.LU R22, [R1+0x10d8] ;  /* 0x0010d80001167983 */ /* 0x002f240000300800 */
[----:B------:R-:W4:Y:S01]  /*a4a10*/  LDL.LU R23, [R1+0x10dc] ;  /* 0x0010dc0001177983 */ /* 0x000f220000300800 */
[C---:B---3--:R-:W-:Y:S01]  /*a4a20*/  HMMA.16816.F32 R24, R8.reuse, R24, R4 ;  /* 0x000000180818723c */ /* 0x048fe20000001804 */
        /* <DEDUP_REMOVED lines=30> */
[C---:B----4-:R-:W-:Y:S01]  /*a4c10*/  HMMA.16816.F32 R24, R8.reuse, R16, R20 ;  /* 0x000000100818723c */ /* 0x050fe20000001814 */
[----:B------:R-:W-:Y:S11]  /*a4c20*/  STL.64 [R1+0x88b0], R16 ;  /* 0x0088b01001007387 */ /* 0x000ff60000100a00 */
[----:B------:R-:W-:Y:S11]  /*a4c30*/  @!UPT UIADD3 URZ, URZ, URZ, URZ ;  /* 0x0000003f3f3ff290 */ /* 0x000ff6000fffe03f */
[----:B------:R-:W-:Y:S01]  /*a4c40*/  STL.64 [R1+0xd0], R24 ;  /* 0x0000d01801007387 */ /* 0x000fe20000100a00 */
[----:B------:R-:W-:Y:S01]  /*a4c50*/  STL.64 [R1+0xd8], R26 ;  /* 0x0000d81a01007387 */ /* 0x000fe20000100a00 */
[----:B--2---:R-:W-:Y:S02]  /*a4c60*/  HMMA.16816.F32 R20, R8, R12, R4 ;  /* 0x0000000c0814723c */ /* 0x004fe40000001804 */
[----:B------:R-:W2:Y:S11]  /*a4c70*/  LDL.LU R4, [R1+0xb0] ;  /* 0x0000b00001047983 */ /* 0x000eb60000300800 */
[----:B------:R-:W-:Y:S10]  /*a4c80*/  @!UPT UIADD3 URZ, URZ, URZ, URZ ;  /* 0x0000003f3f3ff290 */ /* 0x000ff4000fffe03f */
[----:B------:R-:W-:Y:S01]  /*a4c90*/  STL.64 [R1+0xc0], R20 ;  /* 0x0000c01401007387 */ /* 0x000fe20000100a00 */
[----:B------:R-:W-:Y:S02]  /*a4ca0*/  STL.64 [R1+0xc8], R22 ;  /* 0x0000c81601007387 */ /* 0x000fe40000100a00 */
[----:B------:R-:W2:Y:S02]  /*a4cb0*/  LDL.LU R5, [R1+0xb4] ;  /* 0x0000b40001057983 */ /* 0x000ea40000300800 */
[----:B------:R-:W3:Y:S01]  /*a4cc0*/  LDL.LU R6, [R1+0xb8] ;  /* 0x0000b80001067983 */ /* 0x000ee20000300800 */
[----:B------:R-:W3:Y:S04]  /*a4cd0*/  LDL.LU R7, [R1+0xbc] ;  /* 0x0000bc0001077983 */ /* 0x000ee80000300800 */
[----:B------:R-:W0:Y:S04]  /*a4ce0*/  LDSM.16.MT88.4 R20, [R29+0x10080] ;  /* 0x010080001d14783b */ /* 0x000e280000004200 */
[----:B---3--:R-:W-:Y:S01]  /*a4cf0*/  STL.64 [R1+0x88e8], R6 ;  /* 0x0088e80601007387 */ /* 0x008fe20000100a00 */
[----:B--2---:R1:W-:Y:S02]  /*a4d00*/  STL.64 [R1+0x88e0], R4 ;  /* 0x0088e00401007387 */ /* 0x0043e40000100a00 */
[----:B-1----:R-:W-:-:S02]  /*a4d10*/  IMAD.MOV.U32 R4, RZ, RZ, R18 ;  /* 0x000000ffff047224 */ /* 0x002fc400078e0012 */
[----:B------:R-:W-:Y:S01]  /*a4d20*/  IMAD.MOV.U32 R5, RZ, RZ, R3 ;  /* 0x000000ffff057224 */ /* 0x000fe200078e0003 */
[----:B------:R-:W2:Y:S01]  /*a4d30*/  LDL.LU R18, [R1+0x89b4] ;  /* 0x0089b40001127983 */ /* 0x000ea20000300800 */
[----:B------:R-:W3:Y:S03]  /*a4d40*/  LDL.LU R3, [R1+0x89b0] ;  /* 0x0089b00001037983 */ /* 0x000ee60000300800 */
[----:B------:R1:W-:Y:S02]  /*a4d50*/  STL.64 [R1+0x88f8], R4 ;  /* 0x0088f80401007387 */ /* 0x0003e40000100a00 */
[----:B-1----:R-:W-:Y:S02]  /*a4d60*/  IMAD.MOV.U32 R4, RZ, RZ, R0 ;  /* 0x000000ffff047224 */ /* 0x002fe400078e0000 */
[----:B------:R-:W-:Y:S01]  /*a4d70*/  IMAD.MOV.U32 R5, RZ, RZ, R2 ;  /* 0x000000ffff057224 */ /* 0x000fe200078e0002 */
[----:B------:R-:W4:Y:S01]  /*a4d80*/  LDL.LU R0, [R1+0x89ac] ;  /* 0x0089ac0001007983 */ /* 0x000f220000300800 */
[----:B------:R-:W4:Y:S03]  /*a4d90*/  LDL.LU R2, [R1+0x89a8] ;  /* 0x0089a80001027983 */ /* 0x000f260000300800 */
[----:B------:R-:W-:Y:S01]  /*a4da0*/  STL.64 [R1+0x8910], R4 ;  /* 0x0089100401007387 */ /* 0x000fe20000100a00 */
[----:B------:R-:W-:Y:S02]  /*a4db0*/  STL.64 [R1+0x88c8], R12 ;  /* 0x0088c80c01007387 */ /* 0x000fe40000100a00 */
[----:B0-----:R-:W-:Y:S02]  /*a4dc0*/  STL.64 [R1+0x87b8], R22 ;  /* 0x0087b81601007387 */ /* 0x001fe40000100a00 */
[----:B------:R0:W-:Y:S02]  /*a4dd0*/  STL.64 [R1+0x87b0], R20 ;  /* 0x0087b01401007387 */ /* 0x0001e40000100a00 */
[----:B0-----:R-:W-:-:S02]  /*a4de0*/  IMAD.MOV.U32 R20, RZ, RZ, R14 ;  /* 0x000000ffff147224 */ /* 0x001fc400078e000e */
[----:B------:R-:W-:Y:S01]  /*a4df0*/  IMAD.MOV.U32 R21, RZ, RZ, R15 ;  /* 0x000000ffff157224 */ /* 0x000fe200078e000f */
[----:B------:R-:W4:Y:S01]  /*a4e00*/  LDL.LU R14, [R1+0x89a4] ;  /* 0x0089a400010e7983 */ /* 0x000f220000300800 */
[----:B------:R-:W4:Y:S02]  /*a4e10*/  LDL.LU R15, [R1+0x89a0] ;  /* 0x0089a000010f7983 */ /* 0x000f240000300800 */
[----:B------:R-:W-:Y:S02]  /*a4e20*/  IMAD.MOV.U32 R4, RZ, RZ, R19 ;  /* 0x000000ffff047224 */ /* 0x000fe400078e0013 */
[----:B------:R-:W-:Y:S01]  /*a4e30*/  IMAD.MOV.U32 R5, RZ, RZ, R28 ;  /* 0x000000ffff057224 */ /* 0x000fe200078e001c */
[----:B------:R-:W4:Y:S01]  /*a4e40*/  LDL.LU R19, [R1+0x899c] ;  /* 0x00899c0001137983 */ /* 0x000f220000300800 */
[----:B------:R-:W4:Y:S03]  /*a4e50*/  LDL.LU R28, [R1+0x8998] ;  /* 0x00899800011c7983 */ /* 0x000f260000300800 */
[----:B------:R-:W-:Y:S01]  /*a4e60*/  STL.64 [R1+0x8928], R4 ;  /* 0x0089280401007387 */ /* 0x000fe20000100a00 */
[----:B------:R0:W-:Y:S03]  /*a4e70*/  STL.64 [R1+0x88f0], R20 ;  /* 0x0088f01401007387 */ /* 0x0001e60000100a00 */
[----:B0-----:R-:W4:Y:S01]  /*a4e80*/  LDL.LU R20, [R1+0x890] ;  /* 0x0008900001147983 */ /* 0x001f220000300800 */
[----:B------:R-:W4:Y:S02]  /*a4e90*/  LDL.LU R21, [R1+0x894] ;  /* 0x0008940001157983 */ /* 0x000f240000300800 */
[----:B------:R-:W4:Y:S02]  /*a4ea0*/  LDL.LU R22, [R1+0x898] ;  /* 0x0008980001167983 */ /* 0x000f240000300800 */
[----:B------:R-:W4:Y:S02]  /*a4eb0*/  LDL.LU R23, [R1+0x89c] ;  /* 0x00089c0001177983 */ /* 0x000f240000300800 */
[----:B--2---:R-:W-:-:S02]  /*a4ec0*/  IMAD.MOV.U32 R5, RZ, RZ, R18 ;  /* 0x000000ffff057224 */ /* 0x004fc400078e0012 */
[----:B---3--:R-:W-:Y:S02]  /*a4ed0*/  IMAD.MOV.U32 R4, RZ, RZ, R3 ;  /* 0x000000ffff047224 */ /* 0x008fe400078e0003 */
[----:B------:R-:W2:Y:S01]  /*a4ee0*/  LDL.LU R3, [R1+0x8994] ;  /* 0x0089940001037983 */ /* 0x000ea20000300800 */
[----:B------:R-:W3:Y:S02]  /*a4ef0*/  LDL.LU R18, [R1+0x8990] ;  /* 0x0089900001127983 */ /* 0x000ee40000300800 */
[----:B----4-:R-:W-:Y:S02]  /*a4f00*/  IMAD.MOV.U32 R17, RZ, RZ, R14 ;  /* 0x000000ffff117224 */ /* 0x010fe400078e000e */
[----:B------:R-:W-:-:S05]  /*a4f10*/  IMAD.MOV.U32 R16, RZ, RZ, R15 ;  /* 0x000000ffff107224 */ /* 0x000fca00078e000f */
[----:B------:R-:W-:Y:S01]  /*a4f20*/  STL.64 [R1+0x8958], R16 ;  /* 0x0089581001007387 */ /* 0x000fe20000100a00 */
[----:B------:R-:W4:Y:S02]  /*a4f30*/  LDL.LU R12, [R1+0x8e0] ;  /* 0x0008e000010c7983 */ /* 0x000f240000300800 */
[----:B------:R-:W4:Y:S02]  /*a4f40*/  LDL.LU R13, [R1+0x8e4] ;  /* 0x0008e400010d7983 */ /* 0x000f240000300800 */
[----:B------:R-:W2:Y:S01]  /*a4f50*/  LDL.LU R14, [R1+0x8e8] ;  /* 0x0008e800010e7983 */ /* 0x000ea20000300800 */
[----:B------:R-:W2:Y:S01]  /*a4f60*/  LDL.LU R15, [R1+0x8ec] ;  /* 0x0008ec00010f7983 */ /* 0x000ea20000300800 */
[----:B------:R-:W-:Y:S02]  /*a4f70*/  IMAD.MOV.U32 R24, RZ, RZ, R28 ;  /* 0x000000ffff187224 */ /* 0x000fe400078e001c */
[----:B------:R-:W-:Y:S01]  /*a4f80*/  IMAD.MOV.U32 R25, RZ, RZ, R19 ;  /* 0x000000ffff197224 */ /* 0x000fe200078e0013 */
[----:B--2---:R-:W-:Y:S01]  /*a4f90*/  STL.64 [R1+0x8968], R14 ;  /* 0x0089680e01007387 */ /* 0x004fe20000100a00 */
[----:B----4-:R-:W-:Y:S03]  /*a4fa0*/  STL.64 [R1+0x8960], R12 ;  /* 0x0089600c01007387 */ /* 0x010fe60000100a00 */
[----:B------:R0:W-:Y:S02]  /*a4fb0*/  STL.64 [R1+0x8970], R24 ;  /* 0x0089701801007387 */ /* 0x0001e40000100a00 */
[----:B0-----:R-:W2:Y:S01]  /*a4fc0*/  LDL.LU R24, [R1+0x900] ;  /* 0x0009000001187983 */ /* 0x001ea20000300800 */
[----:B------:R-:W2:Y:S02]  /*a4fd0*/  LDL.LU R25, [R1+0x904] ;  /* 0x0009040001197983 */ /* 0x000ea40000300800 */
[----:B------:R-:W4:Y:S02]  /*a4fe0*/  LDL.LU R26, [R1+0x908] ;  /* 0x00090800011a7983 */ /* 0x000f240000300800 */
[----:B------:R-:W4:Y:S02]  /*a4ff0*/  LDL.LU R27, [R1+0x90c] ;  /* 0x00090c00011b7983 */ /* 0x000f240000300800 */
[----:B----4-:R-:W-:Y:S01]  /*a5000*/  STL.64 [R1+0x8980], R26 ;  /* 0x0089801a01007387 */ /* 0x010fe20000100a00 */
[----:B--2---:R3:W-:Y:S02]  /*a5010*/  STL.64 [R1+0x8978], R24 ;  /* 0x0089781801007387 */ /* 0x0047e40000100a00 */
[----:B------:R-:W2:Y:S02]  /*a5020*/  LDL.64 R12, [R1+0x1e0] ;  /* 0x0001e000010c7983 */ /* 0x000ea40000100a00 */
[----:B---3--:R-:W-:Y:S01]  /*a5030*/  IMAD.MOV.U32 R24, RZ, RZ, R18 ;  /* 0x000000ffff187224 */ /* 0x008fe200078e0012 */
[----:B--2---:R0:W-:Y:S04]  /*a5040*/  STL.64 [R1+0x8988], R12 ;  /* 0x0089880c01007387 */ /* 0x0041e80000100a00 */
        /* <DEDUP_REMOVED lines=8> */
[----:B------:R-:W-:Y:S01]  /*a50d0*/  STL.64 [R1+0x8940], R4 ;  /* 0x0089400401007387 */ /* 0x000fe20000100a00 */
[----:B------:R-:W-:Y:S02]  /*a50e0*/  STL.64 [R1+0x8908], R22 ;  /* 0x0089081601007387 */ /* 0x000fe40000100a00 */
        /* <DEDUP_REMOVED lines=35> */
[----:B0-----:R-:W3:Y:S01]  /*a5320*/  LDL.LU.64 R24, [R1+0x8970] ;  /* 0x0089700001187983 */ /* 0x001ee20000300a00 */
[----:B------:R-:W-:Y:S02]  /*a5330*/  IMAD.MOV.U32 R4, RZ, RZ, R2 ;  /* 0x000000ffff047224 */ /* 0x000fe400078e0002 */
[----:B------:R-:W-:Y:S02]  /*a5340*/  IMAD.MOV.U32 R5, RZ, RZ, R0 ;  /* 0x000000ffff057224 */ /* 0x000fe400078e0000 */
[----:B------:R-:W-:Y:S02]  /*a5350*/  IMAD.MOV.U32 R2, RZ, RZ, R12 ;  /* 0x000000ffff027224 */ /* 0x000fe400078e000c */
[----:B------:R-:W-:Y:S01]  /*a5360*/  IMAD.MOV.U32 R0, RZ, RZ, R13 ;  /* 0x000000ffff007224 */ /* 0x000fe200078e000d */
[----:B------:R-:W4:Y:S01]  /*a5370*/  LDL.LU.64 R14, [R1+0x8968] ;  /* 0x00896800010e7983 */ /* 0x000f220000300a00 */
[----:B------:R-:W4:Y:S01]  /*a5380*/  LDL.LU.64 R12, [R1+0x8960] ;  /* 0x00896000010c7983 */ /* 0x000f220000300a00 */
[C---:B---3--:R-:W-:Y:S02]  /*a5390*/  HMMA.16816.F32 R24, R8.reuse, R24, R16 ;  /* 0x000000180818723c */ /* 0x048fe40000001810 */
[----:B------:R-:W4:Y:S11]  /*a53a0*/  LDL.LU.64 R16, [R1+0x8958] ;  /* 0x0089580001107983 */ /* 0x000f360000300a00 */
[----:B------:R-:W-:Y:S10]  /*a53b0*/  @!UPT UIADD3 URZ, URZ, URZ, URZ ;  /* 0x0000003f3f3ff290 */ /* 0x000ff4000fffe03f */
[----:B------:R0:W-:Y:S01]  /*a53c0*/  STL.64 [R1+0x8f0], R24 ;  /* 0x0008f01801007387 */ /* 0x0001e20000100a00 */
[----:B------:R-:W-:Y:S03]  /*a53d0*/  STL.64 [R1+0x8f8], R26 ;  /* 0x0008f81a01007387 */ /* 0x000fe60000100a00 */
[----:B0-----:R-:W3:Y:S01]  /*a53e0*/  LDL.64 R24, [R1] ;  /* 0x0000000001187983 */ /* 0x001ee20000100a00 */
[C---:B----4-:R-:W-:Y:S03]  /*a53f0*/  HMMA.16816.F32 R12, R8.reuse, R16, R12 ;  /* 0x00000010080c723c */ /* 0x050fe6000000180c */
[----:B---3--:R-:W-:Y:S01]  /*a5400*/  STL.64 [R1+0x88a8], R24 ;  /* 0x0088a81801007387 */ /* 0x008fe20000100a00 */
[----:B------:R-:W3:Y:S11]  /*a5410*/  LDL.LU R16, [R1+0x7f0] ;  /* 0x0007f00001107983 */ /* 0x000ef60000300800 */
[----:B------:R-:W-:Y:S08]  /*a5420*/  @!UPT UIADD3 URZ, URZ, URZ, URZ ;  /* 0x0000003f3f3ff290 */ /* 0x000ff0000fffe03f */
[----:B------:R0:W-:Y:S02]  /*a5430*/  STL.64 [R1+0x8e0], R12 ;  /* 0x0008e00c01007387 */ /* 0x0001e40000100a00 */
[----:B------:R1:W-:Y:S01]  /*a5440*/  STL.64 [R1+0x8e8], R14 ;  /* 0x0008e80e01007387 */ /* 0x0003e20000100a00 */
[----:B------:R-:W3:Y:S01]  /*a5450*/  LDL.LU R17, [R1+0x7f4] ;  /* 0x0007f40001117983 */ /* 0x000ee20000300800 */
[----:B------:R-:W4:Y:S02]  /*a5460*/  LDL.LU R18, [R1+0x7f8] ;  /* 0x0007f80001127983 */ /* 0x000f240000300800 */
[----:B------:R-:W4:Y:S01]  /*a5470*/  LDL.LU R19, [R1+0x7fc] ;  /* 0x0007fc0001137983 */ /* 0x000f220000300800 */
[C---:B--2---:R-:W-:Y:S01]  /*a5480*/  HMMA.16816.F32 R4, R8.reuse, R4, R20 ;  /* 0x000000040804723c */ /* 0x044fe20000001814 */
[----:B0-----:R-:W2:Y:S01]  /*a5490*/  LDL.LU R12, [R1+0x800] ;  /* 0x00080000010c7983 */ /* 0x001ea20000300800 */
[----:B------:R-:W2:Y:S02]  /*a54a0*/  LDL.LU R13, [R1+0x804] ;  /* 0x00080400010d7983 */ /* 0x000ea40000300800 */
[----:B-1----:R-:W2:Y:S02]  /*a54b0*/  LDL.LU R14, [R1+0x808] ;  /* 0x00080800010e7983 */ /* 0x002ea40000300800 */
[----:B------:R-:W2:Y:S01]  /*a54c0*/  LDL.LU R15, [R1+0x80c] ;  /* 0x00080c00010f7983 */ /* 0x000ea20000300800 */
[----:B----4-:R-:W-:Y:S01]  /*a54d0*/  STL.64 [R1+0x88c0], R18 ;  /* 0x0088c01201007387 */ /* 0x010fe20000100a00 */
[----:B---3--:R0:W-:Y:S02]  /*a54e0*/  STL.64 [R1+0x88b8], R16 ;  /* 0x0088b81001007387 */ /* 0x0081e40000100a00 */
[----:B------:R-:W3:Y:S01]  /*a54f0*/  LDL.64 R24, [R1+0x10] ;  /* 0x0000100001187983 */ /* 0x000ee20000100a00 */
[----:B0-----:R-:W2:Y:S01]  /*a5500*/  LDL.64 R16, [R1+0x20] ;  /* 0x0000200001107983 */ /* 0x001ea20000100a00 */
[----:B------:R-:W4:Y:S02]  /*a5510*/  LDL.LU.64 R22, [R1+0x8950] ;  /* 0x0089500001167983 */ /* 0x000f240000300a00 */
[----:B------:R-:W4:Y:S09]  /*a5520*/  LDL.LU.64 R20, [R1+0x8948] ;  /* 0x0089480001147983 */ /* 0x000f320000300a00 */
[----:B------:R0:W-:Y:S01]  /*a5530*/  STL.64 [R1+0x8d0], R4 ;  /* 0x0008d00401007387 */ /* 0x0001e20000100a00 */
[----:B------:R4:W-:Y:S04]  /*a5540*/  STL.64 [R1+0x8d8], R6 ;  /* 0x0008d80601007387 */ /* 0x0009e80000100a00 */
        /* <DEDUP_REMOVED lines=37> */
[----:B-1----:R-:W2:Y:S02]  /*a57a0*/  LDL.LU R10, [R1+0x7b8] ;  /* 0x0007b800010a7983 */ /* 0x002ea40000300800 */
[----:B------:R-:W2:Y:S02]  /*a57b0*/  LDL.LU R11, [R1+0x7bc] ;  /* 0x0007bc00010b7983 */ /* 0x000ea40000300800 */
[----:B--2---:R-:W-:Y:S01]  /*a57c0*/  STL.64 [R1+0x8880], R10 ;  /* 0x0088800a01007387 */ /* 0x004fe20000100a00 */
[----:B----4-:R0:W-:Y:S03]  /*a57d0*/  STL.64 [R1+0x8878], R8 ;  /* 0x0088780801007387 */ /* 0x0101e60000100a00 */
[----:B0-----:R-:W2:Y:S01]  /*a57e0*/  LDL.LU R8, [R1+0x7c0] ;  /* 0x0007c00001087983 */ /* 0x001ea20000300800 */
[----:B------:R-:W2:Y:S02]  /*a57f0*/  LDL.LU R9, [R1+0x7c4] ;  /* 0x0007c40001097983 */ /* 0x000ea40000300800 */
[----:B------:R-:W4:Y:S02]  /*a5800*/  LDL.LU R10, [R1+0x7c8] ;  /* 0x0007c800010a7983 */ /* 0x000f240000300800 */
[----:B------:R-:W4:Y:S01]  /*a5810*/  LDL.LU R11, [R1+0x7cc] ;  /* 0x0007cc00010b7983 */ /* 0x000f220000300800 */
[----:B------:R-:W-:Y:S01]  /*a5820*/  HMMA.16816.F32 R12, R4, R16, R12 ;  /* 0x00000010040c723c */ /* 0x000fe2000000180c */
[----:B----4-:R-:W-:Y:S01]  /*a5830*/  STL.64 [R1+0x8890], R10 ;  /* 0x0088900a01007387 */ /* 0x010fe20000100a00 */
[----:B--2---:R0:W-:Y:S03]  /*a5840*/  STL.64 [R1+0x8888], R8 ;  /* 0x0088880801007387 */ /* 0x0041e60000100a00 */
[----:B0-----:R-:W2:Y:S01]  /*a5850*/  LDL.LU R8, [R1+0x7d0] ;  /* 0x0007d00001087983 */ /* 0x001ea20000300800 */
[----:B------:R-:W2:Y:S02]  /*a5860*/  LDL.LU R9, [R1+0x7d4] ;  /* 0x0007d40001097983 */ /* 0x000ea40000300800 */
[----:B------:R-:W2:Y:S02]  /*a5870*/  LDL.LU R10, [R1+0x7d8] ;  /* 0x0007d800010a7983 */ /* 0x000ea40000300800 */
[----:B------:R-:W2:Y:S01]  /*a5880*/  LDL.LU R11, [R1+0x7dc] ;  /* 0x0007dc00010b7983 */ /* 0x000ea20000300800 */
[----:B------:R0:W-:Y:S04]  /*a5890*/  STL.64 [R1+0x87c8], R20 ;  /* 0x0087c81401007387 */ /* 0x0001e80000100a00 */
        /* <DEDUP_REMOVED lines=19> */
[----:B------:R-:W4:Y:S02]  /*a59d0*/  LDL.LU.64 R24, [R1+0x88a8] ;  /* 0x0088a80001187983 */ /* 0x000f240000300a00 */
[----:B----4-:R-:W-:Y:S11]  /*a59e0*/  HMMA.16816.F32 R20, R4, R24, R20 ;  /* 0x000000180414723c */ /* 0x010ff60000001814 */
[----:B------:R-:W-:Y:S11]  /*a59f0*/  @!UPT UIADD3 URZ, URZ, URZ, URZ ;  /* 0x0000003f3f3ff290 */ /* 0x000ff6000fffe03f */
[----:B------:R-:W-:Y:S01]  /*a5a00*/  @!UPT UIADD3 URZ, URZ, URZ, URZ ;  /* 0x0000003f3f3ff290 */ /* 0x000fe2000fffe03f */
[----:B------:R0:W-:Y:S01]  /*a5a10*/  STL.64 [R1+0x7e0], R20 ;  /* 0x0007e01401007387 */ /* 0x0001e20000100a00 */
[----:B------:R-:W-:Y:S02]  /*a5a20*/  STL.64 [R1+0x7e8], R22 ;  /* 0x0007e81601007387 */ /* 0x000fe40000100a00 */
[----:B------:R-:W4:Y:S02]  /*a5a30*/  LDL.LU.64 R26, [R1+0x88a0] ;  /* 0x0088a000011a7983 */ /* 0x000f240000300a00 */
[----:B0-----:R-:W-:Y:S02]  /*a5a40*/  IMAD.MOV.U32 R21, RZ, RZ, R24 ;  /* 0x000000ffff157224 */ /* 0x001fe400078e0018 */
[----:B------:R-:W-:Y:S02]  /*a5a50*/  IMAD.MOV.U32 R20, RZ, RZ, R25 ;  /* 0x000000ffff147224 */ /* 0x000fe400078e0019 */
[----:B------:R-:W2:Y:S03]  /*a5a60*/  LDL.LU.64 R24, [R1+0x8898] ;  /* 0x0088980001187983 */ /* 0x000ea60000300a00 */
[----:B------:R0:W-:Y:S02]  /*a5a70*/  STL.64 [R1+0x8850], R20 ;  /* 0x0088501401007387 */ /* 0x0001e40000100a00 */
[----:B0-----:R-:W-:-:S02]  /*a5a80*/  IMAD.MOV.U32 R20, RZ, RZ, R2 ;  /* 0x000000ffff147224 */ /* 0x001fc400078e0002 */
[----:B------:R-:W-:-:S05]  /*a5a90*/  IMAD.MOV.U32 R21, RZ, RZ, R0 ;  /* 0x000000ffff157224 */ /* 0x000fca00078e0000 */
[----:B------:R0:W-:Y:S04]  /*a5aa0*/  STL.64 [R1+0x8860], R20 ;  /* 0x0088601401007387 */ /* 0x0001e80000100a00 */
[----:B0-----:R-:W3:Y:S01]  /*a5ab0*/  LDL.64 R20, [R1+0x30] ;  /* 0x0000300001147983 */ /* 0x001ee20000100a00 */
[C---:B--2---:R-:W-:Y:S11]  /*a5ac0*/  HMMA.16816.F32 R8, R4.reuse, R24, R8 ;  /* 0x000000180408723c */ /* 0x044ff60000001808 */
[----:B------:R-:W-:Y:S11]  /*a5ad0*/  @!UPT UIADD3 URZ, URZ, URZ, URZ ;  /* 0x0000003f3f3ff290 */ /* 0x000ff6000fffe03f */
[----:B------:R-:W-:Y:S01]  /*a5ae0*/  @!UPT UIADD3 URZ, URZ, URZ, URZ ;  /* 0x0000003f3f3ff290 */ /* 0x000fe2000fffe03f */
[----:B------:R-:W-:Y:S01]  /*a5af0*/  STL.64 [R1+0x7d0], R8 ;  /* 0x0007d00801007387 */ /* 0x000fe20000100a00 */
[----:B------:R0:W-:Y:S03]  /*a5b00*/  STL.64 [R1+0x7d8], R10 ;  /* 0x0007d80a01007387 */ /* 0x0001e60000100a00 */
[----:B0-----:R-:W3:Y:S01]  /*a5b10*/  LDL.LU.64 R10, [R1+0x8890] ;  /* 0x00889000010a7983 */ /* 0x001ee20000300a00 */
[----:B------:R-:W3:Y:S02]  /*a5b20*/  LDL.LU.64 R8, [R1+0x8888] ;  /* 0x0088880001087983 */ /* 0x000ee40000300a00 */
[----:B----4-:R-:W-:Y:S02]  /*a5b30*/  STL.64 [R1+0x8768], R26 ;  /* 0x0087681a01007387 */ /* 0x010fe40000100a00 */
[----:B------:R0:W-:Y:S02]  /*a5b40*/  STL.64 [R1+0x8760], R24 ;  /* 0x0087601801007387 */ /* 0x0001e40000100a00 */
[----:B0-----:R-:W2:Y:S04]  /*a5b50*/  LDL.64 R24, [R1+0x1d0] ;  /* 0x0001d00001187983 */ /* 0x001ea80000100a00 */
[----:B--2---:R0:W-:Y:S04]  /*a5b60*/  STL.64 [R1+0x8858], R24 ;  /* 0x0088581801007387 */ /* 0x0041e80000100a00 */
        /* <DEDUP_REMOVED lines=16> */
[----:B------:R-:W-:Y:S02]  /*a5c70*/  STL.64 [R1+0x87d0], R16 ;  /* 0x0087d01001007387 */ /* 0x000fe40000100a00 */
[----:B------:R-:W-:Y:S02]  /*a5c80*/  STL.64 [R1+0x8848], R12 ;  /* 0x0088480c01007387 */ /* 0x000fe40000100a00 */
        /* <DEDUP_REMOVED lines=26> */
[----:B------:R0:W-:Y:S01]  /*a5e30*/  STL.64 [R1+0xf90], R20 ;  /* 0x000f901401007387 */ /* 0x0001e20000100a00 */
[----:B------:R-:W-:Y:S03]  /*a5e40*/  STL.64 [R1+0xf98], R22 ;  /* 0x000f981601007387 */ /* 0x000fe60000100a00 */
[----:B0-----:R-:W3:Y:S01]  /*a5e50*/  LDL.LU.64 R20, [R1+0x8850] ;  /* 0x0088500001147983 */ /* 0x001ee20000300a00 */
[----:B--2---:R-:W-:Y:S11]  /*a5e60*/  HMMA.16816.F32 R8, R4, R24, R8 ;  /* 0x000000180408723c */ /* 0x004ff60000001808 */
[----:B------:R-:W-:Y:S11]  /*a5e70*/  @!UPT UIADD3 URZ, URZ, URZ, URZ ;  /* 0x0000003f3f3ff290 */ /* 0x000ff6000fffe03f */
[----:B------:R-:W-:Y:S01]  /*a5e80*/  @!UPT UIADD3 URZ, URZ, URZ, URZ ;  /* 0x0000003f3f3ff290 */ /* 0x000fe2000fffe03f */
[----:B------:R0:W-:Y:S01]  /*a5e90*/  STL.64 [R1+0xf80], R8 ;  /* 0x000f800801007387 */ /* 0x0001e20000100a00 */
[----:B------:R1:W-:Y:S03]  /*a5ea0*/  STL.64 [R1+0xf88], R10 ;  /* 0x000f880a01007387 */ /* 0x0003e60000100a00 */
[----:B0-----:R-:W2:Y:S01]  /*a5eb0*/  LDL.LU R8, [R1+0x6d0] ;  /* 0x0006d00001087983 */ /* 0x001ea20000300800 */
[----:B------:R-:W2:Y:S02]  /*a5ec0*/  LDL.LU R9, [R1+0x6d4] ;  /* 0x0006d40001097983 */ /* 0x000ea40000300800 */
[----:B-1----:R-:W4:Y:S02]  /*a5ed0*/  LDL.LU R10, [R1+0x6d8] ;  /* 0x0006d800010a7983 */ /* 0x002f240000300800 */
[----:B------:R-:W4:Y:S02]  /*a5ee0*/  LDL.LU R11, [R1+0x6dc] ;  /* 0x0006dc00010b7983 */ /* 0x000f240000300800 */
        /* <DEDUP_REMOVED lines=8> */
[----:B---3--:R-:W-:Y:S02]  /*a5f70*/  IMAD.MOV.U32 R24, RZ, RZ, R21 ;  /* 0x000000ffff187224 */ /* 0x008fe400078e0015 */
[----:B------:R-:W-:Y:S01]  /*a5f80*/  IMAD.MOV.U32 R25, RZ, RZ, R20 ;  /* 0x000000ffff197224 */ /* 0x000fe200078e0014 */
[----:B----4-:R-:W-:Y:S01]  /*a5f90*/  STL.64 [R1+0x8778], R10 ;  /* 0x0087780a01007387 */ /* 0x010fe20000100a00 */
[----:B--2---:R-:W-:Y:S03]  /*a5fa0*/  STL.64 [R1+0x8770], R8 ;  /* 0x0087700801007387 */ /* 0x004fe60000100a00 */
[----:B------:R0:W-:Y:S02]  /*a5fb0*/  STL.64 [R1+0x8780], R24 ;  /* 0x0087801801007387 */ /* 0x0001e40000100a00 */
[----:B0-----:R-:W-:-:S02]  /*a5fc0*/  IMAD.MOV.U32 R24, RZ, RZ, R19 ;  /* 0x000000ffff187224 */ /* 0x001fc400078e0013 */
        /* <DEDUP_REMOVED lines=14> */
[----:B----4-:R-:W-:Y:S02]  /*a60b0*/  STL.64 [R1+0x87d8], R24 ;  /* 0x0087d81801007387 */ /* 0x010fe40000100a00 */
[----:B------:R-:W2:Y:S02]  /*a60c0*/  LDL.LU R16, [R1+0xf20] ;  /* 0x000f200001107983 */ /* 0x000ea40000300800 */
[----:B------:R-:W2:Y:S01]  /*a60d0*/  LDL.LU R17, [R1+0xf24] ;  /* 0x000f240001117983 */ /* 0x000ea20000300800 */
[----:B------:R-:W4:Y:S01]  /*a60e0*/  LDL.LU R18, [R1+0xf28] ;  /* 0x000f280001127983 */ /* 0x000f220000300800 */
[----:B------:R-:W4:Y:S03]  /*a60f0*/  LDL.LU R19, [R1+0xf2c] ;  /* 0x000f2c0001137983 */ /* 0x000f260000300800 */
[----:B----4-:R-:W-:Y:S01]  /*a6100*/  STL.64 [R1+0x87f0], R18 ;  /* 0x0087f01201007387 */ /* 0x010fe20000100a00 */
[----:B--2---:R0:W-:Y:S03]  /*a6110*/  STL.64 [R1+0x87e8], R16 ;  /* 0x0087e81001007387 */ /* 0x0041e60000100a00 */
[----:B0-----:R-:W2:Y:S01]  /*a6120*/  LDL.LU R16, [R1+0xf30] ;  /* 0x000f300001107983 */ /* 0x001ea20000300800 */
[----:B------:R-:W2:Y:S02]  /*a6130*/  LDL.LU R17, [R1+0xf34] ;  /* 0x000f340001117983 */ /* 0x000ea40000300800 */
[----:B------:R-:W4:Y:S02]  /*a6140*/  LDL.LU R18, [R1+0xf38] ;  /* 0x000f380001127983 */ /* 0x000f240000300800 */
[----:B------:R-:W4:Y:S01]  /*a6150*/  LDL.LU R19, [R1+0xf3c] ;  /* 0x000f3c0001137983 */ /* 0x000f220000300800 */
[----:B------:R-:W2:Y:S01]  /*a6160*/  LDL.LU R12, [R1+0xf70] ;  /* 0x000f7000010c7983 */ /* 0x000ea20000300800 */
[----:B------:R-:W3:Y:S02]  /*a6170*/  LDL.LU R13, [R1+0xf74] ;  /* 0x000f7400010d7983 */ /* 0x000ee40000300800 */
[----:B------:R-:W3:Y:S02]  /*a6180*/  LDL.LU R14, [R1+0xf78] ;  /* 0x000f7800010e7983 */ /* 0x000ee40000300800 */
[----:B------:R-:W3:Y:S01]  /*a6190*/  LDL.LU R15, [R1+0xf7c] ;  /* 0x000f7c00010f7983 */ /* 0x000ee20000300800 */
[----:B----4-:R-:W-:Y:S01]  /*a61a0*/  STL.64 [R1+0x8800], R18 ;  /* 0x0088001201007387 */ /* 0x010fe20000100a00 */
[----:B--2---:R0:W-:Y:S03]  /*a61b0*/  STL.64 [R1+0x87f8], R16 ;  /* 0x0087f81001007387 */ /* 0x0041e60000100a00 */
[----:B0-----:R-:W2:Y:S04]  /*a61c0*/  LDL.64 R16, [R1+0x190] ;  /* 0x0001900001107983 */ /* 0x001ea80000100a00 */
[----:B--2---:R0:W-:Y:S04]  /*a61d0*/  STL.64 [R1+0x8810], R16 ;  /* 0x0088101001007387 */ /* 0x0041e80000100a00 */
[----:B0-----:R-:W2:Y:S04]  /*a61e0*/  LDL.64 R16, [R1+0x1a0] ;  /* 0x0001a00001107983 */ /* 0x001ea80000100a00 */
[----:B--2---:R0:W-:Y:S04]  /*a61f0*/  STL.64 [R1+0x8828], R16 ;  /* 0x0088281001007387 */ /* 0x0041e80000100a00 */
[----:B0-----:R-:W2:Y:S04]  /*a6200*/  LDL.64 R16, [R1+0x1b0] ;  /* 0x0001b00001107983 */ /* 0x001ea80000100a00 */
[----:B--2---:R0:W-:Y:S01]  /*a6210*/  STL.64 [R1+0x8840], R16 ;  /* 0x0088401001007387 */ /* 0x0041e20000100a00 */
[----:B------:R-:W2:Y:S03]  /*a6220*/  LDL.64 R24, [R1+0x180] ;  /* 0x0001800001187983 */ /* 0x000ea60000100a00 */
[----:B0-----:R-:W3:Y:S04]  /*a6230*/  LDL.64 R16, [R1+0x1c0] ;  /* 0x0001c00001107983 */ /* 0x001ee80000100a00 */
        /* <DEDUP_REMOVED lines=31> */
[----:B------:R-:W-:Y:S01]  /*a6430*/  STL [R1+0x8740], R3 ;  /* 0x0087400301007387 */ /* 0x000fe20000100800 */
[----:B------:R-:W-:Y:S02]  /*a6440*/  STL [R1+0x873c], R28 ;  /* 0x00873c1c01007387 */ /* 0x000fe40000100800 */
        /* <DEDUP_REMOVED lines=45> */
[----:B------:R-:W2:Y:S01]  /*a6720*/  LDL.LU.64 R26, [R1+0x87e0] ;  /* 0x0087e000011a7983 */ /* 0x000ea20000300a00 */
[----:B------:R-:W2:Y:S01]  /*a6730*/  LDL.LU.64 R24, [R1+0x87d8] ;  /* 0x0087d80001187983 */ /* 0x000ea20000300a00 */
        /* <DEDUP_REMOVED lines=8> */
[----:B------:R-:W2:Y:S02]  /*a67c0*/  LDL.LU.64 R20, [R1+0x87c8] ;  /* 0x0087c80001147983 */ /* 0x000ea40000300a00 */
[----:B--2---:R-:W-:Y:S02]  /*a67d0*/  HMMA.16816.F32 R4, R4, R20, R24 ;  /* 0x000000140404723c */ /* 0x004fe40000001818 */
        /* <DEDUP_REMOVED lines=40> */
[----:B------:R3:W-:Y:S02]  /*a6a60*/  STL.64 [R1+0x8608], R24 ;  /* 0x0086081801007387 */ /* 0x0007e40000100a00 */
[C---:B---3--:R-:W-:Y:S01]  /*a6a70*/  HMMA.16816.F32 R24, R20.reuse, R16, R4 ;  /* 0x000000101418723c */ /* 0x048fe20000001804 */
[----:B------:R-:W-:Y:S11]  /*a6a80*/  STL.64 [R1+0x8628], R16 ;  /* 0x0086281001007387 */ /* 0x000ff60000100a00 */
[----:B------:R-:W-:Y:S11]  /*a6a90*/  @!UPT UIADD3 URZ, URZ, URZ, URZ ;  /* 0x0000003f3f3ff290 */ /* 0x000ff6000fffe03f */
[----:B------:R0:W-:Y:S01]  /*a6aa0*/  STL.64 [R1+0x6e0], R24 ;  /* 0x0006e01801007387 */ /* 0x0001e20000100a00 */
[----:B------:R1:W-:Y:S03]  /*a6ab0*/  STL.64 [R1+0x6e8], R26 ;  /* 0x0006e81a01007387 */ /* 0x0003e60000100a00 */
[----:B0-----:R-:W2:Y:S01]  /*a6ac0*/  LDL.LU R24, [R1+0x620] ;  /* 0x0006200001187983 */ /* 0x001ea20000300800 */
[----:B----4-:R-:W-:Y:S11]  /*a6ad0*/  HMMA.16816.F32 R4, R20, R12, R8 ;  /* 0x0000000c1404723c */ /* 0x010ff60000001808 */
[----:B------:R-:W-:Y:S11]  /*a6ae0*/  @!UPT UIADD3 URZ, URZ, URZ, URZ ;  /* 0x0000003f3f3ff290 */ /* 0x000ff6000fffe03f */
[----:B------:R-:W-:Y:S01]  /*a6af0*/  @!UPT UIADD3 URZ, URZ, URZ, URZ ;  /* 0x0000003f3f3ff290 */ /* 0x000fe2000fffe03f */
[----:B------:R-:W-:Y:S01]  /*a6b00*/  STL.64 [R1+0x6d0], R4 ;  /* 0x0006d00401007387 */ /* 0x000fe20000100a00 */
[----:B------:R-:W-:Y:S02]  /*a6b10*/  STL.64 [R1+0x6d8], R6 ;  /* 0x0006d80601007387 */ /* 0x000fe40000100a00 */
[----:B------:R-:W2:Y:S02]  /*a6b20*/  LDL.LU R25, [R1+0x624] ;  /* 0x0006240001197983 */ /* 0x000ea40000300800 */
[----:B-1----:R-:W3:Y:S01]  /*a6b30*/  LDL.LU R26, [R1+0x628] ;  /* 0x00062800011a7983 */ /* 0x002ee20000300800 */
[----:B------:R-:W3:Y:S01]  /*a6b40*/  LDL.LU R27, [R1+0x62c] ;  /* 0x00062c00011b7983 */ /* 0x000ee20000300800 */
[----:B------:R-:W4:Y:S02]  /*a6b50*/  LDL.LU R8, [R1+0x6c0] ;  /* 0x0006c00001087983 */ /* 0x000f240000300800 */
[----:B------:R-:W4:Y:S02]  /*a6b60*/  LDL.LU R9, [R1+0x6c4] ;  /* 0x0006c40001097983 */ /* 0x000f240000300800 */
[----:B------:R-:W2:Y:S01]  /*a6b70*/  LDL.LU R10, [R1+0x6c8] ;  /* 0x0006c800010a7983 */ /* 0x000ea20000300800 */
[----:B------:R-:W2:Y:S04]  /*a6b80*/  LDL.LU R11, [R1+0x6cc] ;  /* 0x0006cc00010b7983 */ /* 0x000ea80000300800 */
[----:B--2---:R-:W-:Y:S01]  /*a6b90*/  STL.64 [R1+0x8658], R10 ;  /* 0x0086580a01007387 */ /* 0x004fe20000100a00 */
[----:B----4-:R0:W-:Y:S02]  /*a6ba0*/  STL.64 [R1+0x8650], R8 ;  /* 0x0086500801007387 */ /* 0x0101e40000100a00 */
[----:B0-----:R-:W-:-:S02]  /*a6bb0*/  IMAD.MOV.U32 R8, RZ, RZ, R19 ;  /* 0x000000ffff087224 */ /* 0x001fc400078e0013 */
[----:B------:R-:W-:-:S05]  /*a6bc0*/  IMAD.MOV.U32 R9, RZ, RZ, R18 ;  /* 0x000000ffff097224 */ /* 0x000fca00078e0012 */
[----:B------:R0:W-:Y:S01]  /*a6bd0*/  STL.64 [R1+0x8668], R8 ;  /* 0x0086680801007387 */ /* 0x0001e20000100a00 */
[----:B------:R-:W2:Y:S02]  /*a6be0*/  LDL.LU R16, [R1+0x630] ;  /* 0x0006300001107983 */ /* 0x000ea40000300800 */
[----:B------:R-:W2:Y:S02]  /*a6bf0*/  LDL.LU R17, [R1+0x634] ;  /* 0x0006340001117983 */ /* 0x000ea40000300800 */
[----:B------:R-:W4:Y:S01]  /*a6c00*/  LDL.LU R18, [R1+0x638] ;  /* 0x0006380001127983 */ /* 0x000f220000300800 */
[----:B------:R-:W4:Y:S01]  /*a6c10*/  LDL.LU R19, [R1+0x63c] ;  /* 0x00063c0001137983 */ /* 0x000f220000300800 */
[----:B0-----:R-:W-:Y:S02]  /*a6c20*/  IMAD.MOV.U32 R8, RZ, RZ, R2 ;  /* 0x000000ffff087224 */ /* 0x001fe400078e0002 */
[----:B------:R-:W-:Y:S01]  /*a6c30*/  IMAD.MOV.U32 R9, RZ, RZ, R15 ;  /* 0x000000ffff097224 */ /* 0x000fe200078e000f */
[----:B------:R-:W3:Y:S01]  /*a6c40*/  LDL.LU R2, [R1+0x874c] ;  /* 0x00874c0001027983 */ /* 0x000ee20000300800 */
[----:B------:R-:W3:Y:S03]  /*a6c50*/  LDL.LU R15, [R1+0x8748] ;  /* 0x00874800010f7983 */ /* 0x000ee60000300800 */
[----:B------:R0:W-:Y:S02]  /*a6c60*/  STL.64 [R1+0x8680], R8 ;  /* 0x0086800801007387 */ /* 0x0001e40000100a00 */
[----:B0-----:R-:W-:-:S02]  /*a6c70*/  IMAD.MOV.U32 R8, RZ, RZ, R14 ;  /* 0x000000ffff087224 */ /* 0x001fc400078e000e */
[----:B------:R-:W-:Y:S01]  /*a6c80*/  IMAD.MOV.U32 R9, RZ, RZ, R3 ;  /* 0x000000ffff097224 */ /* 0x000fe200078e0003 */
[----:B------:R-:W3:Y:S01]  /*a6c90*/  LDL.LU R14, [R1+0x8744] ;  /* 0x00874400010e7983 */ /* 0x000ee20000300800 */
[----:B------:R-:W3:Y:S03]  /*a6ca0*/  LDL.LU R3, [R1+0x8740] ;  /* 0x0087400001037983 */ /* 0x000ee60000300800 */
[----:B------:R-:W-:Y:S04]  /*a6cb0*/  STL.64 [R1+0x8698], R8 ;  /* 0x0086980801007387 */ /* 0x000fe80000100a00 */
[----:B----4-:R-:W-:Y:S01]  /*a6cc0*/  STL.64 [R1+0x8638], R18 ;  /* 0x0086381201007387 */ /* 0x010fe20000100a00 */
[----:B--2---:R0:W-:Y:S03]  /*a6cd0*/  STL.64 [R1+0x8630], R16 ;  /* 0x0086301001007387 */ /* 0x0041e60000100a00 */
[----:B0-----:R-:W2:Y:S01]  /*a6ce0*/  LDL.64 R16, [R1+0x20] ;  /* 0x0000200001107983 */ /* 0x001ea20000100a00 */
[----:B------:R-:W-:-:S02]  /*a6cf0*/  IMAD.MOV.U32 R8, RZ, RZ, R28 ;  /* 0x000000ffff087224 */ /* 0x000fc400078e001c */
[----:B------:R-:W-:Y:S01]  /*a6d00*/  IMAD.MOV.U32 R9, RZ, RZ, R0 ;  /* 0x000000ffff097224 */ /* 0x000fe200078e0000 */
[----:B--2---:R0:W-:Y:S04]  /*a6d10*/  STL.64 [R1+0x8660], R16 ;  /* 0x0086601001007387 */ /* 0x0041e80000100a00 */
[----:B0-----:R-:W2:Y:S01]  /*a6d20*/  LDL.LU R16, [R1+0xe00] ;  /* 0x000e000001107983 */ /* 0x001ea20000300800 */
[----:B------:R-:W2:Y:S02]  /*a6d30*/  LDL.LU R17, [R1+0xe04] ;  /* 0x000e040001117983 */ /* 0x000ea40000300800 */
[----:B------:R-:W4:Y:S02]  /*a6d40*/  LDL.LU R18, [R1+0xe08] ;  /* 0x000e080001127983 */ /* 0x000f240000300800 */
[----:B------:R-:W4:Y:S01]  /*a6d50*/  LDL.LU R19, [R1+0xe0c] ;  /* 0x000e0c0001137983 */ /* 0x000f220000300800 */
[----:B------:R-:W2:Y:S01]  /*a6d60*/  LDL.LU R28, [R1+0x873c] ;  /* 0x00873c00011c7983 */ /* 0x000ea20000300800 */
[----:B------:R-:W3:Y:S02]  /*a6d70*/  LDL.LU R0, [R1+0x8738] ;  /* 0x0087380001007983 */ /* 0x000ee40000300800 */
[----:B------:R-:W-:Y:S01]  /*a6d80*/  STL.64 [R1+0x86b0], R8 ;  /* 0x0086b00801007387 */ /* 0x000fe20000100a00 */
[----:B----4-:R-:W-:Y:S01]  /*a6d90*/  STL.64 [R1+0x8678], R18 ;  /* 0x0086781201007387 */ /* 0x010fe20000100a00 */
[----:B--2---:R0:W-:Y:S03]  /*a6da0*/  STL.64 [R1+0x8670], R16 ;  /* 0x0086701001007387 */ /* 0x0041e60000100a00 */
[----:B0-----:R-:W2:Y:S01]  /*a6db0*/  LDL.LU R16, [R1+0xe10] ;  /* 0x000e100001107983 */ /* 0x001ea20000300800 */
[----:B------:R-:W2:Y:S02]  /*a6dc0*/  LDL.LU R17, [R1+0xe14] ;  /* 0x000e140001117983 */ /* 0x000ea40000300800 */
[----:B------:R-:W4:Y:S02]  /*a6dd0*/  LDL.LU R18, [R1+0xe18] ;  /* 0x000e180001127983 */ /* 0x000f240000300800 */
[----:B------:R-:W4:Y:S02]  /*a6de0*/  LDL.LU R19, [R1+0xe1c] ;  /* 0x000e1c0001137983 */ /* 0x000f240000300800 */
[----:B---3--:R-:W-:-:S02]  /*a6df0*/  IMAD.MOV.U32 R8, RZ, RZ, R2 ;  /* 0x000000ffff087224 */ /* 0x008fc400078e0002 */
[----:B------:R-:W-:Y:S01]  /*a6e00*/  IMAD.MOV.U32 R9, RZ, RZ, R29 ;  /* 0x000000ffff097224 */ /* 0x000fe200078e001d */
[----:B------:R-:W3:Y:S01]  /*a6e10*/  LDL.LU R2, [R1+0x8734] ;  /* 0x0087340001027983 */ /* 0x000ee20000300800 */
[----:B------:R-:W3:Y:S03]  /*a6e20*/  LDL.LU R29, [R1+0x8730] ;  /* 0x00873000011d7983 */ /* 0x000ee60000300800 */
[----:B------:R-:W-:Y:S04]  /*a6e30*/  STL.64 [R1+0x86c8], R8 ;  /* 0x0086c80801007387 */ /* 0x000fe80000100a00 */
[----:B----4-:R-:W-:Y:S01]  /*a6e40*/  STL.64 [R1+0x8690], R18 ;  /* 0x0086901201007387 */ /* 0x010fe20000100a00 */
[----:B--2---:R0:W-:Y:S03]  /*a6e50*/  STL.64 [R1+0x8688], R16 ;  /* 0x0086881001007387 */ /* 0x0041e60000100a00 */
[----:B---3--:R-:W1:Y:S04]  /*a6e60*/  LDSM.16.MT88.4 R4, [R29+0x10180] ;  /* 0x010180001d04783b */ /* 0x008e680000004200 */
        /* <DEDUP_REMOVED lines=8> */
[----:B------:R0:W-:Y:S02]  /*a6ef0*/  STL.64 [R1+0x86e0], R8 ;  /* 0x0086e00801007387 */ /* 0x0001e40000100a00 */
        /* <DEDUP_REMOVED lines=45> */
[----:B0-----:R-:W3:Y:S01]  /*a71d0*/  LDL.64 R24, [R1+0x10] ;  /* 0x0000100001187983 */ /* 0x001ee20000100a00 */
[----:B----4-:R-:W-:Y:S02]  /*a71e0*/  STL.64 [R1+0x8600], R14 ;  /* 0x0086000e01007387 */ /* 0x010fe40000100a00 */
[----:B------:R0:W-:Y:S02]  /*a71f0*/  STL.64 [R1+0x85f8], R12 ;  /* 0x0085f80c01007387 */ /* 0x0001e40000100a00 */
[----:B0-----:R-:W4:Y:S01]  /*a7200*/  LDL.LU R12, [R1+0x610] ;  /* 0x00061000010c7983 */ /* 0x001f220000300800 */
[----:B------:R-:W4:Y:S02]  /*a7210*/  LDL.LU R13, [R1+0x614] ;  /* 0x00061400010d7983 */ /* 0x000f240000300800 */
[----:B------:R-:W4:Y:S02]  /*a7220*/  LDL.LU R14, [R1+0x618] ;  /* 0x00061800010e7983 */ /* 0x000f240000300800 */
[----:B------:R-:W4:Y:S01]  /*a7230*/  LDL.LU R15, [R1+0x61c] ;  /* 0x00061c00010f7983 */ /* 0x000f220000300800 */
[----:B-1----:R-:W-:Y:S01]  /*a7240*/  STL.64 [R1+0x8540], R6 ;  /* 0x0085400601007387 */ /* 0x002fe20000100a00 */
[----:B------:R0:W-:Y:S03]  /*a7250*/  STL.64 [R1+0x8538], R4 ;  /* 0x0085380401007387 */ /* 0x0001e60000100a00 */
[----:B0-----:R-:W3:Y:S01]  /*a7260*/  LDL.64 R4, [R1+0x160] ;  /* 0x0001600001047983 */ /* 0x001ee20000100a00 */
        /* <DEDUP_REMOVED lines=63> */
[----:B0-----:R-:W3:Y:S01]  /*a7660*/  LDL.LU.64 R10, [R1+0x8658] ;  /* 0x00865800010a7983 */ /* 0x001ee20000300a00 */
[----:B------:R-:W3:Y:S02]  /*a7670*/  LDL.LU.64 R8, [R1+0x8650] ;  /* 0x0086500001087983 */ /* 0x000ee40000300a00 */
[----:B---3--:R-:W-:Y:S01]  /*a7680*/  HMMA.16816.F32 R20, R20, R4, R8 ;  /* 0x000000041414723c */ /* 0x008fe20000001808 */
[----:B------:R-:W2:Y:S01]  /*a7690*/  LDL.LU.64 R10, [R1+0x8648] ;  /* 0x00864800010a7983 */ /* 0x000ea20000300a00 */
[----:B------:R-:W2:Y:S11]  /*a76a0*/  LDL.LU.64 R8, [R1+0x8640] ;  /* 0x0086400001087983 */ /* 0x000eb60000300a00 */
[----:B------:R-:W-:Y:S10]  /*a76b0*/  @!UPT UIADD3 URZ, URZ, URZ, URZ ;  /* 0x0000003f3f3ff290 */ /* 0x000ff4000fffe03f */
[----:B------:R0:W-:Y:S01]  /*a76c0*/  STL.64 [R1+0x6c0], R20 ;  /* 0x0006c01401007387 */ /* 0x0001e20000100a00 */
[----:B------:R-:W-:Y:S03]  /*a76d0*/  STL.64 [R1+0x6c8], R22 ;  /* 0x0006c81601007387 */ /* 0x000fe60000100a00 */
[----:B0-----:R-:W3:Y:S01]  /*a76e0*/  LDL.64 R20, [R1] ;  /* 0x0000000001147983 */ /* 0x001ee20000100a00 */
[----:B------:R0:W-:Y:S03]  /*a76f0*/  STL.64 [R1+0x8550], R4 ;  /* 0x0085500401007387 */ /* 0x0001e60000100a00 */
        /* <DEDUP_REMOVED lines=12> */
[----:B------:R-:W2:Y:S01]  /*a77c0*/  LDL.LU.64 R16, [R1+0x8630] ;  /* 0x0086300001107983 */ /* 0x000ea20000300a00 */
[----:B------:R-:W-:Y:S01]  /*a77d0*/  STL [R1+0x8598], R5 ;  /* 0x0085980501007387 */ /* 0x000fe20000100800 */
        /* <DEDUP_REMOVED lines=8> */
[----:B------:R-:W3:Y:S01]  /*a7860*/  LDL.LU.64 R26, [R1+0x8620] ;  /* 0x00862000011a7983 */ /* 0x000ee20000300a00 */
[----:B------:R-:W3:Y:S02]  /*a7870*/  LDL.LU.64 R24, [R1+0x8618] ;  /* 0x0086180001187983 */ /* 0x000ee40000300a00 */
[----:B---3--:R-:W-:Y:S11]  /*a7880*/  HMMA.16816.F32 R24, R8, R20, R24 ;  /* 0x000000140818723c */ /* 0x008ff60000001818 */
[----:B------:R-:W-:Y:S11]  /*a7890*/  @!UPT UIADD3 URZ, URZ, URZ, URZ ;  /* 0x0000003f3f3ff290 */ /* 0x000ff6000fffe03f */
[----:B------:R-:W-:Y:S01]  /*a78a0*/  @!UPT UIADD3 URZ, URZ, URZ, URZ ;  /* 0x0000003f3f3ff290 */ /* 0x000fe2000fffe03f */
[----:B------:R-:W-:Y:S01]  /*a78b0*/  STL.64 [R1+0x620], R24 ;  /* 0x0006201801007387 */ /* 0x000fe20000100a00 */
[----:B------:R0:W-:Y:S03]  /*a78c0*/  STL.64 [R1+0x628], R26 ;  /* 0x0006281a01007387 */ /* 0x0001e60000100a00 */
[----:B0-----:R-:W3:Y:S01]  /*a78d0*/  LDL.LU.64 R26, [R1+0x8610] ;  /* 0x00861000011a7983 */ /* 0x001ee20000300a00 */
[----:B------:R-:W4:Y:S02]  /*a78e0*/  LDL.LU.64 R24, [R1+0x8608] ;  /* 0x0086080001187983 */ /* 0x000f240000300a00 */
[----:B------:R-:W-:-:S05]  /*a78f0*/  IMAD.MOV.U32 R5, RZ, RZ, R20 ;  /* 0x000000ffff057224 */ /* 0x000fca00078e0014 */
[----:B------:R4:W-:Y:S02]  /*a7900*/  STL.64 [R1+0x85f0], R4 ;  /* 0x0085f00401007387 */ /* 0x0009e40000100a00 */
[C---:B----4-:R-:W-:Y:S02]  /*a7910*/  HMMA.16816.F32 R4, R8.reuse, R24, R12 ;  /* 0x000000180804723c */ /* 0x050fe4000000180c */
[----:B------:R-:W2:Y:S11]  /*a7920*/  LDL.LU R12, [R1+0x600] ;  /* 0x00060000010c7983 */ /* 0x000eb60000300800 */
[----:B------:R-:W-:Y:S10]  /*a7930*/  @!UPT UIADD3 URZ, URZ, URZ, URZ ;  /* 0x0000003f3f3ff290 */ /* 0x000ff4000fffe03f */
[----:B------:R-:W-:Y:S01]  /*a7940*/  STL.64 [R1+0x610], R4 ;  /* 0x0006100401007387 */ /* 0x000fe20000100a00 */
[----:B------:R-:W-:Y:S02]  /*a7950*/  STL.64 [R1+0x618], R6 ;  /* 0x0006180601007387 */ /* 0x000fe40000100a00 */
[----:B------:R-:W2:Y:S02]  /*a7960*/  LDL.LU R13, [R1+0x604] ;  /* 0x00060400010d7983 */ /* 0x000ea40000300800 */
[----:B------:R-:W2:Y:S01]  /*a7970*/  LDL.LU R14, [R1+0x608] ;  /* 0x00060800010e7983 */ /* 0x000ea20000300800 */
[----:B------:R-:W2:Y:S01]  /*a7980*/  LDL.LU R15, [R1+0x60c] ;  /* 0x00060c00010f7983 */ /* 0x000ea20000300800 */
[----:B---3--:R-:W-:Y:S02]  /*a7990*/  STL.64 [R1+0x84f0], R26 ;  /* 0x0084f01a01007387 */ /* 0x008fe40000100a00 */
[----:B------:R0:W-:Y:S02]  /*a79a0*/  STL.64 [R1+0x84e8], R24 ;  /* 0x0084e81801007387 */ /* 0x0001e40000100a00 */
[----:B0-----:R-:W3:Y:S04]  /*a79b0*/  LDL.64 R24, [R1+0x1a0] ;  /* 0x0001a00001187983 */ /* 0x001ee80000100a00 */
[----:B---3--:R0:W-:Y:S04]  /*a79c0*/  STL.64 [R1+0x85a0], R24 ;  /* 0x0085a01801007387 */ /* 0x0081e80000100a00 */
[----:B0-----:R-:W3:Y:S01]  /*a79d0*/  LDL.LU R24, [R1+0xd20] ;  /* 0x000d200001187983 */ /* 0x001ee20000300800 */
[----:B------:R-:W3:Y:S02]  /*a79e0*/  LDL.LU R25, [R1+0xd24] ;  /* 0x000d240001197983 */ /* 0x000ee40000300800 */
[----:B------:R-:W4:Y:S02]  /*a79f0*/  LDL.LU R26, [R1+0xd28] ;  /* 0x000d2800011a7983 */ /* 0x000f240000300800 */
[----:B------:R-:W4:Y:S02]  /*a7a00*/  LDL.LU R27, [R1+0xd2c] ;  /* 0x000d2c00011b7983 */ /* 0x000f240000300800 */
[----:B------:R-:W-:Y:S01]  /*a7a10*/  IMAD.MOV.U32 R28, RZ, RZ, R21 ;  /* 0x000000ffff1c7224 */ /* 0x000fe200078e0015 */
[----:B------:R-:W2:Y:S01]  /*a7a20*/  LDL.LU R20, [R1+0x5f0] ;  /* 0x0005f00001147983 */ /* 0x000ea20000300800 */
[----:B------:R-:W2:Y:S02]  /*a7a30*/  LDL.LU R21, [R1+0x5f4] ;  /* 0x0005f40001157983 */ /* 0x000ea40000300800 */
[----:B------:R-:W2:Y:S02]  /*a7a40*/  LDL.LU R22, [R1+0x5f8] ;  /* 0x0005f80001167983 */ /* 0x000ea40000300800 */
[----:B------:R-:W2:Y:S01]  /*a7a50*/  LDL.LU R23, [R1+0x5fc] ;  /* 0x0005fc0001177983 */ /* 0x000ea20000300800 */
[----:B----4-:R-:W-:Y:S01]  /*a7a60*/  STL.64 [R1+0x85b0], R26 ;  /* 0x0085b01a01007387 */ /* 0x010fe20000100a00 */
[----:B---3--:R0:W-:Y:S03]  /*a7a70*/  STL.64 [R1+0x85a8], R24 ;  /* 0x0085a81801007387 */ /* 0x0081e60000100a00 */
[----:B0-----:R-:W3:Y:S01]  /*a7a80*/  LDL.64 R24, [R1+0x1c0] ;  /* 0x0001c00001187983 */ /* 0x001ee20000100a00 */
[----:B--2---:R-:W-:Y:S03]  /*a7a90*/  HMMA.16816.F32 R12, R8, R16, R12 ;  /* 0x00000010080c723c */ /* 0x004fe6000000180c */
[----:B---3--:R0:W-:Y:S04]  /*a7aa0*/  STL.64 [R1+0x85c0], R24 ;  /* 0x0085c01801007387 */ /* 0x0081e80000100a00 */
        /* <DEDUP_REMOVED lines=8> */
[----:B---3--:R-:W-:Y:S01]  /*a7b30*/  STL.64 [R1+0x85d0], R26 ;  /* 0x0085d01a01007387 */ /* 0x008fe20000100a00 */
[----:B--2---:R0:W-:Y:S02]  /*a7b40*/  STL.64 [R1+0x85c8], R24 ;  /* 0x0085c81801007387 */ /* 0x0041e40000100a00 */
[----:B0-----:R-:W-:-:S02]  /*a7b50*/  IMAD.MOV.U32 R24, RZ, RZ, R2 ;  /* 0x000000ffff187224 */ /* 0x001fc400078e0002 */
[----:B------:R-:W-:-:S05]  /*a7b60*/  IMAD.MOV.U32 R25, RZ, RZ, R0 ;  /* 0x000000ffff197224 */ /* 0x000fca00078e0000 */
[----:B------:R0:W-:Y:S04]  /*a7b70*/  STL.64 [R1+0x85e8], R24 ;  /* 0x0085e81801007387 */ /* 0x0001e80000100a00 */
[----:B0-----:R-:W4:Y:S01]  /*a7b80*/  LDL.64 R24, [R1+0x30] ;  /* 0x0000300001187983 */ /* 0x001f220000100a00 */
[----:B------:R-:W-:Y:S02]  /*a7b90*/  STL.64 [R1+0x600], R12 ;  /* 0x0006000c01007387 */ /* 0x000fe40000100a00 */
[----:B------:R0:W-:Y:S02]  /*a7ba0*/  STL.64 [R1+0x608], R14 ;  /* 0x0006080e01007387 */ /* 0x0001e40000100a00 */
[----:B0-----:R-:W2:Y:S01]  /*a7bb0*/  LDL.LU.64 R14, [R1+0x8600] ;  /* 0x00860000010e7983 */ /* 0x001ea20000300a00 */
[----:B------:R-:W3:Y:S02]  /*a7bc0*/  LDL.LU.64 R12, [R1+0x85f8] ;  /* 0x0085f800010c7983 */ /* 0x000ee40000300a00 */
[----:B------:R0:W-:Y:S02]  /*a7bd0*/  STL.64 [R1+0x8548], R16 ;  /* 0x0085481001007387 */ /* 0x0001e40000100a00 */
[----:B------:R1:W-:Y:S01]  /*a7be0*/  STL.64 [R1+0x85b8], R18 ;  /* 0x0085b81201007387 */ /* 0x0003e20000100a00 */
[----:B0-----:R-:W2:Y:S01]  /*a7bf0*/  LDL.LU R16, [R1+0xd30] ;  /* 0x000d300001107983 */ /* 0x001ea20000300800 */
[----:B------:R-:W2:Y:S02]  /*a7c00*/  LDL.LU R17, [R1+0xd34] ;  /* 0x000d340001117983 */ /* 0x000ea40000300800 */
[----:B-1----:R-:W2:Y:S02]  /*a7c10*/  LDL.LU R18, [R1+0xd38] ;  /* 0x000d380001127983 */ /* 0x002ea40000300800 */
[----:B------:R-:W2:Y:S01]  /*a7c20*/  LDL.LU R19, [R1+0xd3c] ;  /* 0x000d3c0001137983 */ /* 0x000ea20000300800 */
[C---:B---3--:R-:W-:Y:S01]  /*a7c30*/  HMMA.16816.F32 R20, R8.reuse, R12, R20 ;  /* 0x0000000c0814723c */ /* 0x048fe20000001814 */
[----:B--2---:R-:W-:Y:S01]  /*a7c40*/  STL.64 [R1+0x85e0], R18 ;  /* 0x0085e01201007387 */ /* 0x004fe20000100a00 */
[----:B------:R0:W-:Y:S03]  /*a7c50*/  STL.64 [R1+0x85d8], R16 ;  /* 0x0085d81001007387 */ /* 0x0001e60000100a00 */
[----:B0-----:R-:W2:Y:S01]  /*a7c60*/  LDL.LU R16, [R1+0xd50] ;  /* 0x000d500001107983 */ /* 0x001ea20000300800 */
[----:B------:R-:W2:Y:S02]  /*a7c70*/  LDL.LU R17, [R1+0xd54] ;  /* 0x000d540001117983 */ /* 0x000ea40000300800 */
[----:B------:R-:W2:Y:S02]  /*a7c80*/  LDL.LU R18, [R1+0xd58] ;  /* 0x000d580001127983 */ /* 0x000ea40000300800 */
[----:B------:R-:W2:Y:S01]  /*a7c90*/  LDL.LU R19, [R1+0xd5c] ;  /* 0x000d5c0001137983 */ /* 0x000ea20000300800 */
[----:B------:R-:W-:Y:S01]  /*a7ca0*/  STL.64 [R1+0x84d0], R14 ;  /* 0x0084d00e01007387 */ /* 0x000fe20000100a00 */
[----:B------:R0:W-:Y:S11]  /*a7cb0*/  STL.64 [R1+0x84c8], R12 ;  /* 0x0084c80c01007387 */ /* 0x0001f60000100a00 */
[----:B------:R-:W-:Y:S02]  /*a7cc0*/  STL.64 [R1+0x5f0], R20 ;  /* 0x0005f01401007387 */ /* 0x000fe40000100a00 */
[----:B------:R-:W-:Y:S02]  /*a7cd0*/  STL.64 [R1+0x5f8], R22 ;  /* 0x0005f81601007387 */ /* 0x000fe40000100a00 */
[----:B------:R-:W1:Y:S01]  /*a7ce0*/  LDSM.16.MT88.4 R20, [R29+0x10200] ;  /* 0x010200001d14783b */ /* 0x000e620000004200 */
[----:B----4-:R-:W-:Y:S03]  /*a7cf0*/  HMMA.16816.F32 R4, R8, R24, R4 ;  /* 0x000000180804723c */ /* 0x010fe60000001804 */
[----:B0-----:R-:W3:Y:S01]  /*a7d00*/  LDL.LU R12, [R1+0xd10] ;  /* 0x000d1000010c7983 */ /* 0x001ee20000300800 */
[----:B------:R-:W3:Y:S02]  /*a7d10*/  LDL.LU R13, [R1+0xd14] ;  /* 0x000d1400010d7983 */ /* 0x000ee40000300800 */
[----:B------:R-:W3:Y:S02]  /*a7d20*/  LDL.LU R14, [R1+0xd18] ;  /* 0x000d1800010e7983 */ /* 0x000ee40000300800 */
[----:B------:R-:W3:Y:S01]  /*a7d30*/  LDL.LU R15, [R1+0xd1c] ;  /* 0x000d1c00010f7983 */ /* 0x000ee20000300800 */
[----:B-1----:R-:W-:Y:S01]  /*a7d40*/  STL.64 [R1+0x8400], R22 ;  /* 0x0084001601007387 */ /* 0x002fe20000100a00 */
[----:B------:R0:W-:Y:S03]  /*a7d50*/  STL.64 [R1+0x83f8], R20 ;  /* 0x0083f81401007387 */ /* 0x0001e60000100a00 */
[----:B0-----:R-:W4:Y:S10]  /*a7d60*/  LDL.64 R20, [R1+0x1d0] ;  /* 0x0001d00001147983 */ /* 0x001f340000100a00 */
[----:B------:R0:W-:Y:S02]  /*a7d70*/  STL.64 [R1+0xd60], R4 ;  /* 0x000d600401007387 */ /* 0x0001e40000100a00 */
[----:B------:R1:W-:Y:S01]  /*a7d80*/  STL.64 [R1+0xd68], R6 ;  /* 0x000d680601007387 */ /* 0x0003e20000100a00 */
[----:B0-----:R-:W2:Y:S01]  /*a7d90*/  LDL.LU.64 R4, [R1+0x85f0] ;  /* 0x0085f00001047983 */ /* 0x001ea20000300a00 */
[----:B-1----:R-:W-:-:S02]  /*a7da0*/  IMAD.MOV.U32 R7, RZ, RZ, R24 ;  /* 0x000000ffff077224 */ /* 0x002fc400078e0018 */
        /* <DEDUP_REMOVED lines=14> */
[----:B------:R-:W-:Y:S03]  /*a7e90*/  STL.64 [R1+0xd48], R26 ;  /* 0x000d481a01007387 */ /* 0x000fe60000100a00 */
[----:B0-----:R-:W2:Y:S01]  /*a7ea0*/  LDL.LU.64 R24, [R1+0x85c0] ;  /* 0x0085c00001187983 */ /* 0x001ea20000300a00 */
[----:B------:R0:W-:Y:S03]  /*a7eb0*/  STL.64 [R1+0x84a8], R20 ;  /* 0x0084a81401007387 */ /* 0x0001e60000100a00 */
[----:B0-----:R-:W4:Y:S01]  /*a7ec0*/  LDL.64 R20, [R1+0x1b0] ;  /* 0x0001b00001147983 */ /* 0x001f220000100a00 */
[----:B--2---:R-:W-:Y:S01]  /*a7ed0*/  HMMA.16816.F32 R16, R8, R24, R16 ;  /* 0x000000180810723c */ /* 0x004fe20000001810 */
[----:B------:R-:W-:-:S02]  /*a7ee0*/  IMAD.MOV.U32 R2, RZ, RZ, R24 ;  /* 0x000000ffff027224 */ /* 0x000fc400078e0018 */
[----:B------:R-:W-:Y:S11]  /*a7ef0*/  IMAD.MOV.U32 R0, RZ, RZ, R25 ;  /* 0x000000ffff007224 */ /* 0x000ff600078e0019 */
[----:B------:R-:W-:Y:S09]  /*a7f00*/  @!UPT UIADD3 URZ, URZ, URZ, URZ ;  /* 0x0000003f3f3ff290 */ /* 0x000ff2000fffe03f */
[----:B------:R-:W-:Y:S01]  /*a7f10*/  STL.64 [R1+0xd30], R16 ;  /* 0x000d301001007387 */ /* 0x000fe20000100a00 */
[----:B------:R0:W-:Y:S03]  /*a7f20*/  STL.64 [R1+0xd38], R18 ;  /* 0x000d381201007387 */ /* 0x0001e60000100a00 */
[----:B0-----:R-:W2:Y:S01]  /*a7f30*/  LDL.LU.64 R18, [R1+0x85b8] ;  /* 0x0085b80001127983 */ /* 0x001ea20000300a00 */
[----:B------:R-:W4:Y:S02]  /*a7f40*/  LDL.LU.64 R26, [R1+0x85b0] ;  /* 0x0085b000011a7983 */ /* 0x000f240000300a00 */
[----:B------:R-:W4:Y:S02]  /*a7f50*/  LDL.LU.64 R24, [R1+0x85a8] ;  /* 0x0085a80001187983 */ /* 0x000f240000300a00 */
[----:B------:R-:W-:Y:S01]  /*a7f60*/  STL [R1+0x8494], R0 ;  /* 0x0084940001007387 */ /* 0x000fe20000100800 */
[----:B------:R-:W-:Y:S01]  /*a7f70*/  STL [R1+0x8490], R2 ;  /* 0x0084900201007387 */ /* 0x000fe20000100800 */
[----:B----4-:R-:W-:Y:S11]  /*a7f80*/  HMMA.16816.F32 R24, R8, R20, R24 ;  /* 0x000000140818723c */ /* 0x010ff60000001818 */
[----:B------:R-:W-:Y:S11]  /*a7f90*/  @!UPT UIADD3 URZ, URZ, URZ, URZ ;  /* 0x0000003f3f3ff290 */ /* 0x000ff6000fffe03f */
[----:B------:R-:W-:Y:S01]  /*a7fa0*/  @!UPT UIADD3 URZ, URZ, URZ, URZ ;  /* 0x0000003f3f3ff290 */ /* 0x000fe2000fffe03f */
[----:B------:R0:W-:Y:S01]  /*a7fb0*/  STL.64 [R1+0xd20], R24 ;  /* 0x000d201801007387 */ /* 0x0001e20000100a00 */
[----:B------:R-:W-:Y:S03]  /*a7fc0*/  STL.64 [R1+0xd28], R26 ;  /* 0x000d281a01007387 */ /* 0x000fe60000100a00 */
[----:B0-----:R-:W3:Y:S01]  /*a7fd0*/  LDL.LU.64 R24, [R1+0x85a0] ;  /* 0x0085a00001187983 */ /* 0x001ee20000300a00 */
[----:B------:R-:W-:-:S05]  /*a7fe0*/  IMAD.MOV.U32 R3, RZ, RZ, R21 ;  /* 0x000000ffff037224 */ /* 0x000fca00078e0015 */
[----:B------:R-:W-:Y:S01]  /*a7ff0*/  STL [R1+0x8498], R3 ;  /* 0x0084980301007387 */ /* 0x000fe20000100800 */
[----:B---3--:R-:W-:Y:S01]  /*a8000*/  HMMA.16816.F32 R12, R8, R24, R12 ;  /* 0x00000018080c723c */ /* 0x008fe2000000180c */
[----:B------:R-:W-:Y:S02]  /*a8010*/  IMAD.MOV.U32 R0, RZ, RZ, R24 ;  /* 0x000000ffff007224 */ /* 0x000fe400078e0018 */
[----:B------:R-:W-:-:S04]  /*a8020*/  IMAD.MOV.U32 R2, RZ, RZ, R25 ;  /* 0x000000ffff027224 */ /* 0x000fc800078e0019 */
[----:B------:R-:W-:Y:S02]  /*a8030*/  IMAD.MOV.U32 R24, RZ, RZ, R5 ;  /* 0x000000ffff187224 */ /* 0x000fe400078e0005 */
[----:B------:R-:W-:Y:S11]  /*a8040*/  IMAD.MOV.U32 R25, RZ, RZ, R28 ;  /* 0x000000ffff197224 */ /* 0x000ff600078e001c */
[----:B------:R-:W-:Y:S03]  /*a8050*/  @!UPT UIADD3 URZ, URZ, URZ, URZ ;  /* 0x0000003f3f3ff290 */ /* 0x000fe6000fffe03f */
[----:B------:R0:W-:Y:S01]  /*a8060*/  STL.64 [R1+0xd10], R12 ;  /* 0x000d100c01007387 */ /* 0x0001e20000100a00 */
[----:B------:R1:W-:Y:S02]  /*a8070*/  STL.64 [R1+0xd18], R14 ;  /* 0x000d180e01007387 */ /* 0x0003e40000100a00 */
[----:B------:R-:W3:Y:S02]  /*a8080*/  LDL.LU R20, [R1+0x4f0] ;  /* 0x0004f00001147983 */ /* 0x000ee40000300800 */
[----:B------:R-:W3:Y:S01]  /*a8090*/  LDL.LU R21, [R1+0x4f4] ;  /* 0x0004f40001157983 */ /* 0x000ee20000300800 */
[----:B------:R-:W4:Y:S01]  /*a80a0*/  LDL.LU R22, [R1+0x4f8] ;  /* 0x0004f80001167983 */ /* 0x000f220000300800 */
[----:B------:R-:W4:Y:S02]  /*a80b0*/  LDL.LU R23, [R1+0x4fc] ;  /* 0x0004fc0001177983 */ /* 0x000f240000300800 */
[----:B------:R-:W3:Y:S02]  /*a80c0*/  LDL.LU R5, [R1+0x8598] ;  /* 0x0085980001057983 */ /* 0x000ee40000300800 */
[----:B------:R2:W-:Y:S01]  /*a80d0*/  STL.64 [R1+0x8508], R24 ;  /* 0x0085081801007387 */ /* 0x0005e20000100a00 */
[----:B0-----:R-:W4:Y:S01]  /*a80e0*/  LDL.LU R12, [R1+0x520] ;  /* 0x00052000010c7983 */ /* 0x001f220000300800 */
[----:B------:R-:W4:Y:S02]  /*a80f0*/  LDL.LU R13, [R1+0x524] ;  /* 0x00052400010d7983 */ /* 0x000f240000300800 */
[----:B-1----:R-:W4:Y:S02]  /*a8100*/  LDL.LU R14, [R1+0x528] ;  /* 0x00052800010e7983 */ /* 0x002f240000300800 */
[----:B------:R-:W4:Y:S02]  /*a8110*/  LDL.LU R15, [R1+0x52c] ;  /* 0x00052c00010f7983 */ /* 0x000f240000300800 */
[----:B--2---:R-:W-:-:S02]  /*a8120*/  IMAD.MOV.U32 R24, RZ, RZ, R19 ;  /* 0x000000ffff187224 */ /* 0x004fc400078e0013 */
[----:B------:R-:W-:-:S05]  /*a8130*/  IMAD.MOV.U32 R25, RZ, RZ, R18 ;  /* 0x000000ffff197224 */ /* 0x000fca00078e0012 */
[----:B------:R0:W-:Y:S02]  /*a8140*/  STL.64 [R1+0x8520], R24 ;  /* 0x0085201801007387 */ /* 0x0001e40000100a00 */
[----:B0-----:R-:W-:Y:S02]  /*a8150*/  IMAD.MOV.U32 R25, RZ, RZ, R4 ;  /* 0x000000ffff197224 */ /* 0x001fe400078e0004 */
[----:B---3--:R-:W-:Y:S01]  /*a8160*/  IMAD.MOV.U32 R24, RZ, RZ, R5 ;  /* 0x000000ffff187224 */ /* 0x008fe200078e0005 */
[----:B----4-:R-:W-:Y:S01]  /*a8170*/  STL.64 [R1+0x84e0], R14 ;  /* 0x0084e00e01007387 */ /* 0x010fe20000100a00 */
[----:B------:R0:W-:Y:S03]  /*a8180*/  STL.64 [R1+0x84d8], R12 ;  /* 0x0084d80c01007387 */ /* 0x0001e60000100a00 */
        /* <DEDUP_REMOVED lines=11> */
[----:B0-----:R-:W2:Y:S04]  /*a8240*/  LDL.64 R16, [R1+0x180] ;  /* 0x0001800001107983 */ /* 0x001ea80000100a00 */
[----:B--2---:R0:W-:Y:S01]  /*a8250*/  STL.64 [R1+0x8580], R16 ;  /* 0x0085801001007387 */ /* 0x0041e20000100a00 */
[----:B------:R-:W2:Y:S02]  /*a8260*/  LDL.LU R24, [R1+0xce0] ;  /* 0x000ce00001187983 */ /* 0x000ea40000300800 */
[----:B------:R-:W2:Y:S02]  /*a8270*/  LDL.LU R25, [R1+0xce4] ;  /* 0x000ce40001197983 */ /* 0x000ea40000300800 */
[----:B------:R-:W4:Y:S01]  /*a8280*/  LDL.LU R26, [R1+0xce8] ;  /* 0x000ce800011a7983 */ /* 0x000f220000300800 */
[----:B------:R-:W4:Y:S04]  /*a8290*/  LDL.LU R27, [R1+0xcec] ;  /* 0x000cec00011b7983 */ /* 0x000f280000300800 */
[----:B0-----:R-:W3:Y:S04]  /*a82a0*/  LDL.64 R16, [R1+0x190] ;  /* 0x0001900001107983 */ /* 0x001ee80000100a00 */
        /* <DEDUP_REMOVED lines=25> */
[C---:B------:R-:W-:Y:S01]  /*a8440*/  HMMA.16816.F32 R24, R8.reuse, R16, R24 ;  /* 0x000000100818723c */ /* 0x040fe20000001818 */
        /* <DEDUP_REMOVED lines=8> */
[----:B------:R-:W-:Y:S02]  /*a84d0*/  STL.64 [R1+0x84b0], R20 ;  /* 0x0084b01401007387 */ /* 0x000fe40000100a00 */
[----:B------:R-:W-:Y:S02]  /*a84e0*/  STL [R1+0x84a0], R2 ;  /* 0x0084a00201007387 */ /* 0x000fe40000100800 */
[----:B------:R-:W-:Y:S06]  /*a84f0*/  STL [R1+0x849c], R0 ;  /* 0x00849c0001007387 */ /* 0x000fec0000100800 */
[----:B------:R-:W-:Y:S01]  /*a8500*/  STL.64 [R1+0xd00], R24 ;  /* 0x000d001801007387 */ /* 0x000fe20000100a00 */
[----:B------:R0:W-:Y:S03]  /*a8510*/  STL.64 [R1+0xd08], R26 ;  /* 0x000d081a01007387 */ /* 0x0001e60000100a00 */
[----:B0-----:R-:W3:Y:S01]  /*a8520*/  LDL.LU.64 R26, [R1+0x8590] ;  /* 0x00859000011a7983 */ /* 0x001ee20000300a00 */
[----:B------:R-:W3:Y:S02]  /*a8530*/  LDL.LU.64 R24, [R1+0x8588] ;  /* 0x0085880001187983 */ /* 0x000ee40000300a00 */
[----:B------:R-:W3:Y:S02]  /*a8540*/  LDL.LU.64 R16, [R1+0x8580] ;  /* 0x0085800001107983 */ /* 0x000ee40000300a00 */
[----:B------:R-:W-:Y:S01]  /*a8550*/  STL [R1+0x84a4], R3 ;  /* 0x0084a40301007387 */ /* 0x000fe20000100800 */
        /* <DEDUP_REMOVED lines=10> */
[----:B------:R-:W2:Y:S02]  /*a8600*/  LDL.LU.64 R16, [R1+0x8560] ;  /* 0x0085600001107983 */ /* 0x000ea40000300a00 */
[----:B----4-:R-:W-:Y:S01]  /*a8610*/  IMAD.MOV.U32 R3, RZ, RZ, R5 ;  /* 0x000000ffff037224 */ /* 0x010fe200078e0005 */
[C---:B---3--:R-:W-:Y:S11]  /*a8620*/  HMMA.16816.F32 R24, R8.reuse, R4, R24 ;  /* 0x000000040818723c */ /* 0x048ff60000001818 */
[----:B------:R-:W-:Y:S11]  /*a8630*/  @!UPT UIADD3 URZ, URZ, URZ, URZ ;  /* 0x0000003f3f3ff290 */ /* 0x000ff6000fffe03f */
[----:B------:R-:W-:Y:S01]  /*a8640*/  @!UPT UIADD3 URZ, URZ, URZ, URZ ;  /* 0x0000003f3f3ff290 */ /* 0x000fe2000fffe03f */
[----:B------:R0:W-:Y:S01]  /*a8650*/  STL.64 [R1+0xce0], R24 ;  /* 0x000ce01801007387 */ /* 0x0001e20000100a00 */
[----:B------:R-:W-:Y:S03]  /*a8660*/  STL.64 [R1+0xce8], R26 ;  /* 0x000ce81a01007387 */ /* 0x000fe60000100a00 */
[----:B0-----:R-:W3:Y:S01]  /*a8670*/  LDL.LU.64 R24, [R1+0x8558] ;  /* 0x0085580001187983 */ /* 0x001ee20000300a00 */
[----:B------:R-:W2:Y:S02]  /*a8680*/  LDL.LU.64 R4, [R1+0x8550] ;  /* 0x0085500001047983 */ /* 0x000ea40000300a00 */
[----:B------:R-:W-:Y:S02]  /*a8690*/  IMAD.MOV.U32 R20, RZ, RZ, R7 ;  /* 0x000000ffff147224 */ /* 0x000fe400078e0007 */
[----:B------:R-:W-:Y:S01]  /*a86a0*/  IMAD.MOV.U32 R21, RZ, RZ, R6 ;  /* 0x000000ffff157224 */ /* 0x000fe200078e0006 */
[----:B--2---:R-:W-:Y:S01]  /*a86b0*/  HMMA.16816.F32 R8, R8, R4, R16 ;  /* 0x000000040808723c */ /* 0x004fe20000001810 */
[----:B------:R-:W2:Y:S06]  /*a86c0*/  LDL.LU.64 R16, [R1+0x8548] ;  /* 0x0085480001107983 */ /* 0x000eac0000300a00 */
[----:B------:R-:W-:-:S02]  /*a86d0*/  IMAD.MOV.U32 R19, RZ, RZ, R4 ;  /* 0x000000ffff137224 */ /* 0x000fc400078e0004 */
[----:B------:R-:W-:Y:S11]  /*a86e0*/  IMAD.MOV.U32 R18, RZ, RZ, R5 ;  /* 0x000000ffff127224 */ /* 0x000ff600078e0005 */
[----:B------:R-:W-:Y:S03]  /*a86f0*/  @!UPT UIADD3 URZ, URZ, URZ, URZ ;  /* 0x0000003f3f3ff290 */ /* 0x000fe6000fffe03f */
        /* <DEDUP_REMOVED lines=39> */
[----:B0-----:R-:W2:Y:S01]  /*a8970*/  LDL.64 R24, [R1+0x1e0] ;  /* 0x0001e00001187983 */ /* 0x001ea20000100a00 */
[C---:B---3--:R-:W-:Y:S03]  /*a8980*/  HMMA.16816.F32 R12, R4.reuse, R16, R12 ;  /* 0x00000010040c723c */ /* 0x048fe6000000180c */
[----:B--2---:R0:W-:Y:S04]  /*a8990*/  STL.64 [R1+0x84c0], R24 ;  /* 0x0084c01801007387 */ /* 0x0041e80000100a00 */
        /* <DEDUP_REMOVED lines=8> */
[C---:B----4-:R-:W-:Y:S01]  /*a8a20*/  HMMA.16816.F32 R8, R4.reuse, R12, R8 ;  /* 0x0000000c0408723c */ /* 0x050fe20000001808 */
[----:B---3--:R-:W-:Y:S01]  /*a8a30*/  STL.64 [R1+0x8390], R14 ;  /* 0x0083900e01007387 */ /* 0x008fe20000100a00 */
[----:B------:R0:W-:Y:S11]  /*a8a40*/  STL.64 [R1+0x8388], R12 ;  /* 0x0083880c01007387 */ /* 0x0001f60000100a00 */
[----:B------:R-:W-:Y:S10]  /*a8a50*/  @!UPT UIADD3 URZ, URZ, URZ, URZ ;  /* 0x0000003f3f3ff290 */ /* 0x000ff4000fffe03f */
[----:B------:R-:W-:Y:S01]  /*a8a60*/  STL.64 [R1+0x510], R8 ;  /* 0x0005100801007387 */ /* 0x000fe20000100a00 */
[----:B------:R-:W-:Y:S02]  /*a8a70*/  STL.64 [R1+0x518], R10 ;  /* 0x0005180a01007387 */ /* 0x000fe40000100a00 */
[----:B------:R-:W1:Y:S01]  /*a8a80*/  LDSM.16.MT88.4 R8, [R29+0x10280] ;  /* 0x010280001d08783b */ /* 0x000e620000004200 */
[C---:B--2---:R-:W-:Y:S01]  /*a8a90*/  HMMA.16816.F32 R20, R4.reuse, R20, R24 ;  /* 0x000000140414723c */ /* 0x044fe20000001818 */
[----:B0-----:R-:W2:Y:S02]  /*a8aa0*/  LDL.LU R12, [R1+0x4e0] ;  /* 0x0004e000010c7983 */ /* 0x001ea40000300800 */
[----:B------:R-:W2:Y:S02]  /*a8ab0*/  LDL.LU R13, [R1+0x4e4] ;  /* 0x0004e400010d7983 */ /* 0x000ea40000300800 */
[----:B------:R-:W2:Y:S02]  /*a8ac0*/  LDL.LU R14, [R1+0x4e8] ;  /* 0x0004e800010e7983 */ /* 0x000ea40000300800 */
[----:B------:R-:W2:Y:S01]  /*a8ad0*/  LDL.LU R15, [R1+0x4ec] ;  /* 0x0004ec00010f7983 */ /* 0x000ea20000300800 */
[----:B-1----:R-:W-:Y:S01]  /*a8ae0*/  STL.64 [R1+0x82e0], R10 ;  /* 0x0082e00a01007387 */ /* 0x002fe20000100a00 */
[----:B------:R-:W-:Y:S02]  /*a8af0*/  STL.64 [R1+0x82d8], R8 ;  /* 0x0082d80801007387 */ /* 0x000fe40000100a00 */
[----:B------:R-:W3:Y:S11]  /*a8b00*/  LDL.LU.64 R24, [R1+0x84c0] ;  /* 0x0084c00001187983 */ /* 0x000ef60000300a00 */
[----:B------:R-:W-:Y:S01]  /*a8b10*/  @!UPT UIADD3 URZ, URZ, URZ, URZ ;  /* 0x0000003f3f3ff290 */ /* 0x000fe2000fffe03f */
[----:B------:R-:W-:Y:S01]  /*a8b20*/  STL.64 [R1+0x500], R20 ;  /* 0x0005001401007387 */ /* 0x000fe20000100a00 */
[----:B------:R0:W-:Y:S04]  /*a8b30*/  STL.64 [R1+0x508], R22 ;  /* 0x0005081601007387 */ /* 0x0001e80000100a00 */
[----:B0-----:R-:W3:Y:S01]  /*a8b40*/  LDL.LU.64 R22, [R1+0x84b8] ;  /* 0x0084b80001167983 */ /* 0x001ee20000300a00 */
[----:B------:R-:W3:Y:S02]  /*a8b50*/  LDL.LU.64 R20, [R1+0x84b0] ;  /* 0x0084b00001147983 */ /* 0x000ee40000300a00 */
[----:B------:R-:W-:Y:S02]  /*a8b60*/  IMAD.MOV.U32 R8, RZ, RZ, R19 ;  /* 0x000000ffff087224 */ /* 0x000fe400078e0013 */
[----:B------:R-:W-:Y:S01]  /*a8b70*/  IMAD.MOV.U32 R9, RZ, RZ, R18 ;  /* 0x000000ffff097224 */ /* 0x000fe200078e0012 */
[C---:B---3--:R-:W-:Y:S01]  /*a8b80*/  HMMA.16816.F32 R20, R4.reuse, R24, R20 ;  /* 0x000000180414723c */ /* 0x048fe20000001814 */
[----:B------:R-:W-:Y:S11]  /*a8b90*/  IMAD.MOV.U32 R11, RZ, RZ, R25 ;  /* 0x000000ffff0b7224 */ /* 0x000ff600078e0019 */
[----:B------:R-:W-:Y:S11]  /*a8ba0*/  @!UPT UIADD3 URZ, URZ, URZ, URZ ;  /* 0x0000003f3f3ff290 */ /* 0x000ff6000fffe03f */
[----:B------:R0:W-:Y:S01]  /*a8bb0*/  STL.64 [R1+0x4f0], R20 ;  /* 0x0004f01401007387 */ /* 0x0001e20000100a00 */
[----:B------:R-:W-:Y:S03]  /*a8bc0*/  STL.64 [R1+0x4f8], R22 ;  /* 0x0004f81601007387 */ /* 0x000fe60000100a00 */
[----:B0-----:R-:W2:Y:S01]  /*a8bd0*/  LDL.LU.64 R20, [R1+0x84a8] ;  /* 0x0084a80001147983 */ /* 0x001ea20000300a00 */
[----:B------:R-:W-:Y:S02]  /*a8be0*/  STL [R1+0x8410], R11 ;  /* 0x0084100b01007387 */ /* 0x000fe40000100800 */
[----:B------:R-:W-:Y:S02]  /*a8bf0*/  IMAD.MOV.U32 R28, RZ, RZ, R24 ;  /* 0x000000ffff1c7224 */ /* 0x000fe400078e0018 */
[----:B------:R2:W-:Y:S01]  /*a8c00*/  STL.64 [R1+0x8408], R8 ;  /* 0x0084080801007387 */ /* 0x0005e20000100a00 */
[----:B------:R-:W3:Y:S01]  /*a8c10*/  LDL.64 R24, [R1] ;  /* 0x0000000001187983 */ /* 0x000ee20000100a00 */
[----:B--2---:R-:W-:Y:S01]  /*a8c20*/  HMMA.16816.F32 R8, R4, R20, R12 ;  /* 0x000000140408723c */ /* 0x004fe2000000180c */
[----:B------:R-:W-:-:S02]  /*a8c30*/  IMAD.MOV.U32 R19, RZ, RZ, R20 ;  /* 0x000000ffff137224 */ /* 0x000fc400078e0014 */
[----:B---3--:R-:W-:Y:S01]  /*a8c40*/  STL.64 [R1+0x83c8], R24 ;  /* 0x0083c81801007387 */ /* 0x008fe20000100a00 */
[----:B------:R-:W-:Y:S11]  /*a8c50*/  IMAD.MOV.U32 R18, RZ, RZ, R21 ;  /* 0x000000ffff127224 */ /* 0x000ff600078e0015 */
[----:B------:R-:W-:Y:S08]  /*a8c60*/  @!UPT UIADD3 URZ, URZ, URZ, URZ ;  /* 0x0000003f3f3ff290 */ /* 0x000ff0000fffe03f */
[----:B------:R0:W-:Y:S01]  /*a8c70*/  STL.64 [R1+0x4e0], R8 ;  /* 0x0004e00801007387 */ /* 0x0001e20000100a00 */
[----:B------:R-:W-:Y:S02]  /*a8c80*/  STL.64 [R1+0x4e8], R10 ;  /* 0x0004e80a01007387 */ /* 0x000fe40000100a00 */
[----:B------:R-:W2:Y:S02]  /*a8c90*/  LDL.LU R20, [R1+0x480] ;  /* 0x0004800001147983 */ /* 0x000ea40000300800 */
[----:B------:R-:W2:Y:S01]  /*a8ca0*/  LDL.LU R21, [R1+0x484] ;  /* 0x0004840001157983 */ /* 0x000ea20000300800 */
[----:B------:R-:W3:Y:S01]  /*a8cb0*/  LDL.LU R22, [R1+0x488] ;  /* 0x0004880001167983 */ /* 0x000ee20000300800 */
[----:B------:R-:W3:Y:S03]  /*a8cc0*/  LDL.LU R23, [R1+0x48c] ;  /* 0x00048c0001177983 */ /* 0x000ee60000300800 */
[----:B---3--:R-:W-:Y:S01]  /*a8cd0*/  STL.64 [R1+0x8420], R22 ;  /* 0x0084201601007387 */ /* 0x008fe20000100a00 */
[----:B--2---:R1:W-:Y:S02]  /*a8ce0*/  STL.64 [R1+0x8418], R20 ;  /* 0x0084181401007387 */ /* 0x0043e40000100a00 */
[----:B0-----:R-:W2:Y:S02]  /*a8cf0*/  LDL R8, [R1+0x170] ;  /* 0x0001700001087983 */ /* 0x001ea40000100800 */
[----:B------:R-:W-:-:S02]  /*a8d00*/  IMAD.MOV.U32 R9, RZ, RZ, R3 ;  /* 0x000000ffff097224 */ /* 0x000fc400078e0003 */
[----:B------:R-:W3:Y:S04]  /*a8d10*/  LDL.LU R3, [R1+0x84a4] ;  /* 0x0084a40001037983 */ /* 0x000ee80000300800 */
[----:B--2---:R0:W-:Y:S01]  /*a8d20*/  STL.64 [R1+0x8428], R8 ;  /* 0x0084280801007387 */ /* 0x0041e20000100a00 */
[----:B-1----:R-:W2:Y:S02]  /*a8d30*/  LDL.LU R20, [R1+0xc40] ;  /* 0x000c400001147983 */ /* 0x002ea40000300800 */
[----:B------:R-:W2:Y:S02]  /*a8d40*/  LDL.LU R21, [R1+0xc44] ;  /* 0x000c440001157983 */ /* 0x000ea40000300800 */
[----:B------:R-:W4:Y:S01]  /*a8d50*/  LDL.LU R22, [R1+0xc48] ;  /* 0x000c480001167983 */ /* 0x000f220000300800 */
[----:B------:R-:W4:Y:S01]  /*a8d60*/  LDL.LU R23, [R1+0xc4c] ;  /* 0x000c4c0001177983 */ /* 0x000f220000300800 */
[----:B0-----:R-:W-:-:S02]  /*a8d70*/  IMAD.MOV.U32 R8, RZ, RZ, R2 ;  /* 0x000000ffff087224 */ /* 0x001fc400078e0002 */
[----:B------:R-:W-:Y:S01]  /*a8d80*/  IMAD.MOV.U32 R9, RZ, RZ, R0 ;  /* 0x000000ffff097224 */ /* 0x000fe200078e0000 */
[----:B----4-:R-:W-:Y:S01]  /*a8d90*/  STL.64 [R1+0x8438], R22 ;  /* 0x0084381601007387 */ /* 0x010fe20000100a00 */
[----:B--2---:R0:W-:Y:S02]  /*a8da0*/  STL.64 [R1+0x8430], R20 ;  /* 0x0084301401007387 */ /* 0x0041e40000100a00 */
[----:B------:R-:W2:Y:S02]  /*a8db0*/  LDL.LU R2, [R1+0x84a0] ;  /* 0x0084a00001027983 */ /* 0x000ea40000300800 */
[----:B------:R-:W4:Y:S01]  /*a8dc0*/  LDL.LU R0, [R1+0x849c] ;  /* 0x00849c0001007983 */ /* 0x000f220000300800 */
[----:B------:R-:W-:Y:S04]  /*a8dd0*/  STL.64 [R1+0x8440], R8 ;  /* 0x0084400801007387 */ /* 0x000fe80000100a00 */
[----:B0-----:R-:W2:Y:S01]  /*a8de0*/  LDL.LU R20, [R1+0x490] ;  /* 0x0004900001147983 */ /* 0x001ea20000300800 */
[----:B------:R-:W2:Y:S02]  /*a8df0*/  LDL.LU R21, [R1+0x494] ;  /* 0x0004940001157983 */ /* 0x000ea40000300800 */
[----:B------:R-:W2:Y:S02]  /*a8e00*/  LDL.LU R22, [R1+0x498] ;  /* 0x0004980001167983 */ /* 0x000ea40000300800 */
[----:B------:R-:W2:Y:S02]  /*a8e10*/  LDL.LU R23, [R1+0x49c] ;  /* 0x00049c0001177983 */ /* 0x000ea40000300800 */
[----:B---3--:R-:W-:Y:S01]  /*a8e20*/  IMAD.MOV.U32 R13, RZ, RZ, R3 ;  /* 0x000000ffff0d7224 */ /* 0x008fe200078e0003 */
[----:B--2---:R-:W-:Y:S01]  /*a8e30*/  STL.64 [R1+0x8450], R22 ;  /* 0x0084501601007387 */ /* 0x004fe20000100a00 */
[----:B------:R4:W-:Y:S02]  /*a8e40*/  STL.64 [R1+0x8448], R20 ;  /* 0x0084481401007387 */ /* 0x0009e40000100a00 */
[----:B------:R-:W2:Y:S02]  /*a8e50*/  LDL R12, [R1+0x190] ;  /* 0x00019000010c7983 */ /* 0x000ea40000100800 */
[----:B------:R-:W3:Y:S02]  /*a8e60*/  LDL.LU R3, [R1+0x8498] ;  /* 0x0084980001037983 */ /* 0x000ee40000300800 */
[----:B----4-:R-:W-:-:S02]  /*a8e70*/  IMAD.MOV.U32 R20, RZ, RZ, R0 ;  /* 0x000000ffff147224 */ /* 0x010fc400078e0000 */
[----:B------:R-:W-:Y:S01]  /*a8e80*/  IMAD.MOV.U32 R21, RZ, RZ, R2 ;  /* 0x000000ffff157224 */ /* 0x000fe200078e0002 */
[----:B--2---:R0:W-:Y:S01]  /*a8e90*/  STL.64 [R1+0x8458], R12 ;  /* 0x0084580c01007387 */ /* 0x0041e20000100a00 */
[----:B------:R-:W2:Y:S02]  /*a8ea0*/  LDL.LU R0, [R1+0x8494] ;  /* 0x0084940001007983 */ /* 0x000ea40000300800 */
[----:B------:R-:W4:Y:S02]  /*a8eb0*/  LDL.LU R2, [R1+0x8490] ;  /* 0x0084900001027983 */ /* 0x000f240000300800 */
[----:B------:R3:W-:Y:S01]  /*a8ec0*/  STL.64 [R1+0x8460], R20 ;  /* 0x0084601401007387 */ /* 0x0007e20000100a00 */
        /* <DEDUP_REMOVED lines=8> */
[----:B--2---:R-:W-:Y:S01]  /*a8f50*/  STL.64 [R1+0x8478], R20 ;  /* 0x0084781401007387 */ /* 0x004fe20000100a00 */
[----:B0-----:R-:W2:Y:S02]  /*a8f60*/  LDL.LU R12, [R1+0x4c0] ;  /* 0x0004c000010c7983 */ /* 0x001ea40000300800 */
[----:B------:R-:W2:Y:S02]  /*a8f70*/  LDL.LU R13, [R1+0x4c4] ;  /* 0x0004c400010d7983 */ /* 0x000ea40000300800 */
[----:B------:R-:W3:Y:S01]  /*a8f80*/  LDL.LU R14, [R1+0x4c8] ;  /* 0x0004c800010e7983 */ /* 0x000ee20000300800 */
[----:B------:R-:W3:Y:S04]  /*a8f90*/  LDL.LU R15, [R1+0x4cc] ;  /* 0x0004cc00010f7983 */ /* 0x000ee80000300800 */
        /* <DEDUP_REMOVED lines=10> */
[----:B------:R-:W2:Y:S04]  /*a9040*/  LDL.64 R24, [R1+0x10] ;  /* 0x0000100001187983 */ /* 0x000ea80000100a00 */
[----:B--2---:R0:W-:Y:S04]  /*a9050*/  STL.64 [R1+0x83e0], R24 ;  /* 0x0083e01801007387 */ /* 0x0041e80000100a00 */
[----:B0-----:R-:W2:Y:S01]  /*a9060*/  LDL.64 R24, [R1+0x20] ;  /* 0x0000200001187983 */ /* 0x001ea20000100a00 */
        /* <DEDUP_REMOVED lines=12> */
[----:B----4-:R-:W-:-:S02]  /*a9130*/  IMAD.MOV.U32 R20, RZ, RZ, R2 ;  /* 0x000000ffff147224 */ /* 0x010fc400078e0002 */
[----:B------:R-:W-:-:S07]  /*a9140*/  IMAD.MOV.U32 R21, RZ, RZ, R0 ;  /* 0x000000ffff157224 */ /* 0x000fce00078e0000 */
[C---:B------:R-:W-:Y:S01]  /*a9150*/  HMMA.16816.F32 R20, R4.reuse, R20, R12 ;  /* 0x000000140414723c */ /* 0x040fe2000000180c */
[----:B--2---:R-:W-:Y:S01]  /*a9160*/  STL.64 [R1+0x83d8], R18 ;  /* 0x0083d81201007387 */ /* 0x004fe20000100a00 */
[----:B------:R0:W-:Y:S03]  /*a9170*/  STL.64 [R1+0x83d0], R16 ;  /* 0x0083d01001007387 */ /* 0x0001e60000100a00 */
        /* <DEDUP_REMOVED lines=23> */
[----:B------:R-:W3:Y:S11]  /*a92f0*/  LDL.LU.64 R12, [R1+0x8458] ;  /* 0x00845800010c7983 */ /* 0x000ef60000300a00 */
[----:B------:R-:W-:Y:S10]  /*a9300*/  @!UPT UIADD3 URZ, URZ, URZ, URZ ;  /* 0x0000003f3f3ff290 */ /* 0x000ff4000fffe03f */
        /* <DEDUP_REMOVED lines=26> */
[----:B0-----:R-:W2:Y:S01]  /*a94b0*/  LDL.LU R11, [R1+0x8410] ;  /* 0x00841000010b7983 */ /* 0x001ea20000300800 */
[----:B------:R-:W4:Y:S02]  /*a94c0*/  LDL.LU.64 R8, [R1+0x8408] ;  /* 0x0084080001087983 */ /* 0x000f240000300a00 */
[----:B----4-:R-:W-:Y:S01]  /*a94d0*/  HMMA.16816.F32 R4, R4, R8, R20 ;  /* 0x000000080404723c */ /* 0x010fe20000001814 */
[----:B------:R-:W2:Y:S01]  /*a94e0*/  LDL.LU.64 R22, [R1+0x8400] ;  /* 0x0084000001167983 */ /* 0x000ea20000300a00 */
[----:B------:R-:W2:Y:S02]  /*a94f0*/  LDL.LU.64 R20, [R1+0x83f8] ;  /* 0x0083f80001147983 */ /* 0x000ea40000300a00 */
[----:B------:R-:W-:-:S02]  /*a9500*/  IMAD.MOV.U32 R2, RZ, RZ, R24 ;  /* 0x000000ffff027224 */ /* 0x000fc400078e0018 */
[----:B------:R-:W-:Y:S11]  /*a9510*/  IMAD.MOV.U32 R0, RZ, RZ, R25 ;  /* 0x000000ffff007224 */ /* 0x000ff600078e0019 */
[----:B------:R-:W-:Y:S06]  /*a9520*/  @!UPT UIADD3 URZ, URZ, URZ, URZ ;  /* 0x0000003f3f3ff290 */ /* 0x000fec000fffe03f */
[----:B------:R0:W-:Y:S01]  /*a9530*/  STL.64 [R1+0x480], R4 ;  /* 0x0004800401007387 */ /* 0x0001e20000100a00 */
[----:B------:R1:W-:Y:S03]  /*a9540*/  STL.64 [R1+0x488], R6 ;  /* 0x0004880601007387 */ /* 0x0003e60000100a00 */
[----:B0-----:R-:W4:Y:S01]  /*a9550*/  LDL.LU R4, [R1+0x3b0] ;  /* 0x0003b00001047983 */ /* 0x001f220000300800 */
[----:B------:R-:W4:Y:S02]  /*a9560*/  LDL.LU R5, [R1+0x3b4] ;  /* 0x0003b40001057983 */ /* 0x000f240000300800 */
[----:B-1----:R-:W4:Y:S02]  /*a9570*/  LDL.LU R6, [R1+0x3b8] ;  /* 0x0003b80001067983 */ /* 0x002f240000300800 */
[----:B------:R-:W4:Y:S01]  /*a9580*/  LDL.LU R7, [R1+0x3bc] ;  /* 0x0003bc0001077983 */ /* 0x000f220000300800 */
[----:B------:R-:W-:Y:S01]  /*a9590*/  STL.64 [R1+0x82f0], R8 ;  /* 0x0082f00801007387 */ /* 0x000fe20000100a00 */
        /* <DEDUP_REMOVED lines=26> */
[----:B------:R-:W2:Y:S01]  /*a9740*/  LDL.LU.64 R24, [R1+0x83a8] ;  /* 0x0083a80001187983 */ /* 0x000ea20000300a00 */
[----:B------:R-:W-:Y:S01]  /*a9750*/  STL [R1+0x8378], R10 ;  /* 0x0083780a01007387 */ /* 0x000fe20000100800 */
[----:B------:R0:W-:Y:S03]  /*a9760*/  STL.64 [R1+0x8370], R8 ;  /* 0x0083700801007387 */ /* 0x0001e60000100a00 */
[----:B0-----:R-:W3:Y:S01]  /*a9770*/  LDL.64 R8, [R1+0x30] ;  /* 0x0000300001087983 */ /* 0x001ee20000100a00 */
        /* <DEDUP_REMOVED lines=8> */
[----:B------:R2:W-:Y:S01]  /*a9800*/  STL.64 [R1+0x8288], R24 ;  /* 0x0082881801007387 */ /* 0x0005e20000100a00 */
[----:B---3--:R-:W-:Y:S01]  /*a9810*/  HMMA.16816.F32 R12, R20, R16, R12 ;  /* 0x00000010140c723c */ /* 0x008fe2000000180c */
[----:B--2---:R-:W-:-:S02]  /*a9820*/  IMAD.MOV.U32 R24, RZ, RZ, R19 ;  /* 0x000000ffff187224 */ /* 0x004fc400078e0013 */
[----:B------:R-:W-:-:S05]  /*a9830*/  IMAD.MOV.U32 R25, RZ, RZ, R18 ;  /* 0x000000ffff197224 */ /* 0x000fca00078e0012 */
[----:B------:R0:W-:Y:S04]  /*a9840*/  STL.64 [R1+0x8380], R24 ;  /* 0x0083801801007387 */ /* 0x0001e80000100a00 */
[----:B0-----:R-:W2:Y:S01]  /*a9850*/  LDL.LU R24, [R1+0x3a0] ;  /* 0x0003a00001187983 */ /* 0x001ea20000300800 */
[----:B------:R-:W2:Y:S02]  /*a9860*/  LDL.LU R25, [R1+0x3a4] ;  /* 0x0003a40001197983 */ /* 0x000ea40000300800 */
[----:B------:R-:W2:Y:S02]  /*a9870*/  LDL.LU R26, [R1+0x3a8] ;  /* 0x0003a800011a7983 */ /* 0x000ea40000300800 */
[----:B------:R-:W2:Y:S06]  /*a9880*/  LDL.LU R27, [R1+0x3ac] ;  /* 0x0003ac00011b7983 */ /* 0x000eac0000300800 */
[----:B------:R-:W-:Y:S01]  /*a9890*/  STL.64 [R1+0x3c0], R12 ;  /* 0x0003c00c01007387 */ /* 0x000fe20000100a00 */
[----:B------:R0:W-:Y:S03]  /*a98a0*/  STL.64 [R1+0x3c8], R14 ;  /* 0x0003c80e01007387 */ /* 0x0001e60000100a00 */
[----:B0-----:R-:W3:Y:S01]  /*a98b0*/  LDL.LU.64 R14, [R1+0x8390] ;  /* 0x00839000010e7983 */ /* 0x001ee20000300a00 */
[----:B------:R-:W4:Y:S02]  /*a98c0*/  LDL.LU.64 R12, [R1+0x8388] ;  /* 0x00838800010c7983 */ /* 0x000f240000300a00 */
[----:B------:R0:W-:Y:S02]  /*a98d0*/  STL.64 [R1+0x8358], R16 ;  /* 0x0083581001007387 */ /* 0x0001e40000100a00 */
[----:B0-----:R-:W2:Y:S01]  /*a98e0*/  LDL.LU R16, [R1+0xb90] ;  /* 0x000b900001107983 */ /* 0x001ea20000300800 */
[----:B------:R-:W2:Y:S02]  /*a98f0*/  LDL.LU R17, [R1+0xb94] ;  /* 0x000b940001117983 */ /* 0x000ea40000300800 */
[----:B------:R-:W2:Y:S02]  /*a9900*/  LDL.LU R18, [R1+0xb98] ;  /* 0x000b980001127983 */ /* 0x000ea40000300800 */
[----:B------:R-:W2:Y:S01]  /*a9910*/  LDL.LU R19, [R1+0xb9c] ;  /* 0x000b9c0001137983 */ /* 0x000ea20000300800 */
[C---:B----4-:R-:W-:Y:S01]  /*a9920*/  HMMA.16816.F32 R4, R20.reuse, R12, R4 ;  /* 0x0000000c1404723c */ /* 0x050fe20000001804 */
[----:B---3--:R-:W-:Y:S01]  /*a9930*/  STL.64 [R1+0x8270], R14 ;  /* 0x0082700e01007387 */ /* 0x008fe20000100a00 */
[----:B------:R0:W-:Y:S11]  /*a9940*/  STL.64 [R1+0x8268], R12 ;  /* 0x0082680c01007387 */ /* 0x0001f60000100a00 */
[----:B------:R-:W-:Y:S10]  /*a9950*/  @!UPT UIADD3 URZ, URZ, URZ, URZ ;  /* 0x0000003f3f3ff290 */ /* 0x000ff4000fffe03f */
[----:B------:R-:W-:Y:S01]  /*a9960*/  STL.64 [R1+0x3b0], R4 ;  /* 0x0003b00401007387 */ /* 0x000fe20000100a00 */
[----:B------:R-:W-:Y:S02]  /*a9970*/  STL.64 [R1+0x3b8], R6 ;  /* 0x0003b80601007387 */ /* 0x000fe40000100a00 */
[----:B------:R-:W1:Y:S04]  /*a9980*/  LDSM.16.MT88.4 R4, [R29+0x10300] ;  /* 0x010300001d04783b */ /* 0x000e680000004200 */
[----:B0-----:R-:W3:Y:S01]  /*a9990*/  LDL.LU R12, [R1+0xba0] ;  /* 0x000ba000010c7983 */ /* 0x001ee20000300800 */
[----:B------:R-:W3:Y:S01]  /*a99a0*/  LDL.LU R13, [R1+0xba4] ;  /* 0x000ba400010d7983 */ /* 0x000ee20000300800 */
[----:B------:R-:W3:Y:S02]  /*a99b0*/  LDL.LU R14, [R1+0xba8] ;  /* 0x000ba800010e7983 */ /* 0x000ee40000300800 */
[----:B------:R-:W3:Y:S01]  /*a99c0*/  LDL.LU R15, [R1+0xbac] ;  /* 0x000bac00010f7983 */ /* 0x000ee20000300800 */
[C---:B--2---:R-:W-:Y:S01]  /*a99d0*/  HMMA.16816.F32 R24, R20.reuse, R8, R24 ;  /* 0x000000081418723c */ /* 0x044fe20000001818 */
[----:B-1----:R-:W-:Y:S01]  /*a99e0*/  STL.64 [R1+0x81a8], R6 ;  /* 0x0081a80601007387 */ /* 0x002fe20000100a00 */
[----:B------:R-:W-:Y:S11]  /*a99f0*/  STL.64 [R1+0x81a0], R4 ;  /* 0x0081a00401007387 */ /* 0x000ff60000100a00 */
[----:B------:R-:W-:Y:S10]  /*a9a00*/  @!UPT UIADD3 URZ, URZ, URZ, URZ ;  /* 0x0000003f3f3ff290 */ /* 0x000ff4000fffe03f */
[----:B------:R0:W-:Y:S02]  /*a9a10*/  STL.64 [R1+0x3a0], R24 ;  /* 0x0003a01801007387 */ /* 0x0001e40000100a00 */
[----:B------:R-:W-:Y:S01]  /*a9a20*/  STL.64 [R1+0x3a8], R26 ;  /* 0x0003a81a01007387 */ /* 0x000fe20000100a00 */
[----:B0-----:R-:W2:Y:S01]  /*a9a30*/  LDL.LU.64 R24, [R1+0x8380] ;  /* 0x0083800001187983 */ /* 0x001ea20000300a00 */
[----:B------:R-:W-:Y:S02]  /*a9a40*/  IMAD.MOV.U32 R4, RZ, RZ, R28 ;  /* 0x000000ffff047224 */ /* 0x000fe400078e001c */
[----:B------:R-:W-:Y:S02]  /*a9a50*/  IMAD.MOV.U32 R5, RZ, RZ, R11 ;  /* 0x000000ffff057224 */ /* 0x000fe400078e000b */
[----:B------:R-:W-:Y:S02]  /*a9a60*/  IMAD.MOV.U32 R7, RZ, RZ, R8 ;  /* 0x000000ffff077224 */ /* 0x000fe400078e0008 */
[----:B------:R-:W-:Y:S01]  /*a9a70*/  IMAD.MOV.U32 R6, RZ, RZ, R9 ;  /* 0x000000ffff067224 */ /* 0x000fe200078e0009 */
[----:B------:R-:W4:Y:S01]  /*a9a80*/  LDL.LU R10, [R1+0x8378] ;  /* 0x00837800010a7983 */ /* 0x000f220000300800 */
[----:B------:R-:W4:Y:S03]  /*a9a90*/  LDL.LU.64 R8, [R1+0x8370] ;  /* 0x0083700001087983 */ /* 0x000f260000300a00 */
[----:B------:R-:W-:Y:S01]  /*a9aa0*/  STL.64 [R1+0x8280], R6 ;  /* 0x0082800601007387 */ /* 0x000fe20000100a00 */
[----:B------:R0:W-:Y:S01]  /*a9ab0*/  STL.64 [R1+0x8278], R4 ;  /* 0x0082780401007387 */ /* 0x0001e20000100a00 */
[C---:B---3--:R-:W-:Y:S11]  /*a9ac0*/  HMMA.16816.F32 R12, R20.reuse, R4, R12 ;  /* 0x00000004140c723c */ /* 0x048ff6000000180c */
[----:B------:R-:W-:Y:S11]  /*a9ad0*/  @!UPT UIADD3 URZ, URZ, URZ, URZ ;  /* 0x0000003f3f3ff290 */ /* 0x000ff6000fffe03f */
[----:B------:R-:W-:Y:S01]  /*a9ae0*/  @!UPT UIADD3 URZ, URZ, URZ, URZ ;  /* 0x0000003f3f3ff290 */ /* 0x000fe2000fffe03f */
[----:B------:R-:W-:Y:S01]  /*a9af0*/  STL.64 [R1+0xba0], R12 ;  /* 0x000ba00c01007387 */ /* 0x000fe20000100a00 */
[----:B------:R2:W-:Y:S02]  /*a9b00*/  STL.64 [R1+0xba8], R14 ;  /* 0x000ba80e01007387 */ /* 0x0005e40000100a00 */
[----:B0-----:R-:W3:Y:S01]  /*a9b10*/  LDL.LU R4, [R1+0xa60] ;  /* 0x000a600001047983 */ /* 0x001ee20000300800 */
[----:B--2---:R-:W-:Y:S11]  /*a9b20*/  HMMA.16816.F32 R12, R20, R24, R16 ;  /* 0x00000018140c723c */ /* 0x004ff60000001810 */
[----:B------:R-:W-:Y:S11]  /*a9b30*/  @!UPT UIADD3 URZ, URZ, URZ, URZ ;  /* 0x0000003f3f3ff290 */ /* 0x000ff6000fffe03f */
[----:B------:R-:W-:Y:S01]  /*a9b40*/  @!UPT UIADD3 URZ, URZ, URZ, URZ ;  /* 0x0000003f3f3ff290 */ /* 0x000fe2000fffe03f */
[----:B------:R-:W-:Y:S01]  /*a9b50*/  STL.64 [R1+0xb90], R12 ;  /* 0x000b900c01007387 */ /* 0x000fe20000100a00 */
[----:B------:R-:W-:Y:S02]  /*a9b60*/  STL.64 [R1+0xb98], R14 ;  /* 0x000b980e01007387 */ /* 0x000fe40000100a00 */
[----:B------:R-:W3:Y:S02]  /*a9b70*/  LDL.LU R5, [R1+0xa64] ;  /* 0x000a640001057983 */ /* 0x000ee40000300800 */
[----:B------:R-:W2:Y:S01]  /*a9b80*/  LDL.LU R6, [R1+0xa68] ;  /* 0x000a680001067983 */ /* 0x000ea20000300800 */
[----:B------:R-:W2:Y:S01]  /*a9b90*/  LDL.LU R7, [R1+0xa6c] ;  /* 0x000a6c0001077983 */ /* 0x000ea20000300800 */
[----:B----4-:R-:W-:Y:S02]  /*a9ba0*/  IMAD.MOV.U32 R24, RZ, RZ, R10 ;  /* 0x000000ffff187224 */ /* 0x010fe400078e000a */
[----:B------:R-:W-:Y:S01]  /*a9bb0*/  IMAD.MOV.U32 R25, RZ, RZ, R9 ;  /* 0x000000ffff197224 */ /* 0x000fe200078e0009 */
[----:B--2---:R-:W-:Y:S01]  /*a9bc0*/  STL.64 [R1+0x82a0], R6 ;  /* 0x0082a00601007387 */ /* 0x004fe20000100a00 */
[----:B---3--:R0:W-:Y:S03]  /*a9bd0*/  STL.64 [R1+0x8298], R4 ;  /* 0x0082980401007387 */ /* 0x0081e60000100a00 */
[----:B------:R1:W-:Y:S01]  /*a9be0*/  STL.64 [R1+0x82a8], R24 ;  /* 0x0082a81801007387 */ /* 0x0003e20000100a00 */
[----:B0-----:R-:W2:Y:S01]  /*a9bf0*/  LDL.LU R4, [R1+0xa70] ;  /* 0x000a700001047983 */ /* 0x001ea20000300800 */
[----:B------:R-:W2:Y:S02]  /*a9c00*/  LDL.LU R5, [R1+0xa74] ;  /* 0x000a740001057983 */ /* 0x000ea40000300800 */
[----:B------:R-:W3:Y:S02]  /*a9c10*/  LDL.LU R6, [R1+0xa78] ;  /* 0x000a780001067983 */ /* 0x000ee40000300800 */
[----:B------:R-:W3:Y:S02]  /*a9c20*/  LDL.LU R7, [R1+0xa7c] ;  /* 0x000a7c0001077983 */ /* 0x000ee40000300800 */
[----:B-1----:R-:W-:-:S02]  /*a9c30*/  IMAD.MOV.U32 R24, RZ, RZ, R8 ;  /* 0x000000ffff187224 */ /* 0x002fc400078e0008 */
[----:B------:R-:W-:Y:S01]  /*a9c40*/  IMAD.MOV.U32 R25, RZ, RZ, R3 ;  /* 0x000000ffff197224 */ /* 0x000fe200078e0003 */
[----:B---3--:R-:W-:Y:S01]  /*a9c50*/  STL.64 [R1+0x82b8], R6 ;  /* 0x0082b80601007387 */ /* 0x008fe20000100a00 */
[----:B--2---:R-:W-:Y:S03]  /*a9c60*/  STL.64 [R1+0x82b0], R4 ;  /* 0x0082b00401007387 */ /* 0x004fe60000100a00 */
[----:B------:R0:W-:Y:S02]  /*a9c70*/  STL.64 [R1+0x82c0], R24 ;  /* 0x0082c01801007387 */ /* 0x0001e40000100a00 */
[----:B0-----:R-:W-:Y:S02]  /*a9c80*/  IMAD.MOV.U32 R24, RZ, RZ, R2 ;  /* 0x000000ffff187224 */ /* 0x001fe400078e0002 */
[----:B------:R-:W-:-:S05]  /*a9c90*/  IMAD.MOV.U32 R25, RZ, RZ, R0 ;  /* 0x000000ffff197224 */ /* 0x000fca00078e0000 */
[----:B------:R0:W-:Y:S01]  /*a9ca0*/  STL.64 [R1+0x82e8], R24 ;  /* 0x0082e81801007387 */ /* 0x0001e20000100a00 */
[----:B------:R-:W2:Y:S02]  /*a9cb0*/  LDL.LU R4, [R1+0xa80] ;  /* 0x000a800001047983 */ /* 0x000ea40000300800 */
[----:B------:R-:W2:Y:S02]  /*a9cc0*/  LDL.LU R5, [R1+0xa84] ;  /* 0x000a840001057983 */ /* 0x000ea40000300800 */
[----:B------:R-:W3:Y:S01]  /*a9cd0*/  LDL.LU R6, [R1+0xa88] ;  /* 0x000a880001067983 */ /* 0x000ee20000300800 */
[----:B------:R-:W3:Y:S04]  /*a9ce0*/  LDL.LU R7, [R1+0xa8c] ;  /* 0x000a8c0001077983 */ /* 0x000ee80000300800 */
        /* <DEDUP_REMOVED lines=21> */
[----:B----4-:R-:W-:Y:S02]  /*a9e40*/  STL.64 [R1+0x8310], R26 ;  /* 0x0083101a01007387 */ /* 0x010fe40000100a00 */
[----:B------:R0:W-:Y:S02]  /*a9e50*/  STL.64 [R1+0x8308], R24 ;  /* 0x0083081801007387 */ /* 0x0001e40000100a00 */
[----:B0-----:R-:W4:Y:S04]  /*a9e60*/  LDL.64 R24, [R1+0x180] ;  /* 0x0001800001187983 */ /* 0x001f280000100a00 */
[----:B----4-:R0:W-:Y:S04]  /*a9e70*/  STL.64 [R1+0x8320], R24 ;  /* 0x0083201801007387 */ /* 0x0101e80000100a00 */
[----:B0-----:R-:W4:Y:S04]  /*a9e80*/  LDL.64 R24, [R1+0x190] ;  /* 0x0001900001187983 */ /* 0x001f280000100a00 */
[----:B----4-:R0:W-:Y:S04]  /*a9e90*/  STL.64 [R1+0x8338], R24 ;  /* 0x0083381801007387 */ /* 0x0101e80000100a00 */
[----:B0-----:R-:W4:Y:S04]  /*a9ea0*/  LDL.64 R24, [R1+0x1a0] ;  /* 0x0001a00001187983 */ /* 0x001f280000100a00 */
[----:B----4-:R0:W-:Y:S01]  /*a9eb0*/  STL.64 [R1+0x8350], R24 ;  /* 0x0083501801007387 */ /* 0x0101e20000100a00 */
[----:B------:R-:W4:Y:S03]  /*a9ec0*/  LDL.64 R8, [R1+0x170] ;  /* 0x0001700001087983 */ /* 0x000f260000100a00 */
[----:B0-----:R-:W2:Y:S04]  /*a9ed0*/  LDL.64 R24, [R1+0x1b0] ;  /* 0x0001b00001187983 */ /* 0x001ea80000100a00 */
        /* <DEDUP_REMOVED lines=24> */
[----:B------:R-:W-:Y:S01]  /*aa060*/  STL.64 [R1+0xb80], R16 ;  /* 0x000b801001007387 */ /* 0x000fe20000100a00 */
[----:B------:R0:W-:Y:S03]  /*aa070*/  STL.64 [R1+0xb88], R18 ;  /* 0x000b881201007387 */ /* 0x0001e60000100a00 */
[----:B0-----:R-:W4:Y:S01]  /*aa080*/  LDL.LU.64 R18, [R1+0x8368] ;  /* 0x0083680001127983 */ /* 0x001f220000300a00 */
[----:B------:R-:W4:Y:S02]  /*aa090*/  LDL.LU.64 R16, [R1+0x8360] ;  /* 0x0083600001107983 */ /* 0x000f240000300a00 */
[----:B------:R-:W-:-:S02]  /*aa0a0*/  IMAD.MOV.U32 R3, RZ, RZ, R12 ;  /* 0x000000ffff037224 */ /* 0x000fc400078e000c */
[----:B------:R-:W-:Y:S01]  /*aa0b0*/  IMAD.MOV.U32 R2, RZ, RZ, R13 ;  /* 0x000000ffff027224 */ /* 0x000fe200078e000d */
[----:B------:R-:W2:Y:S01]  /*aa0c0*/  LDL.LU R12, [R1+0xa50] ;  /* 0x000a5000010c7983 */ /* 0x000ea20000300800 */
[----:B------:R-:W2:Y:S02]  /*aa0d0*/  LDL.LU R13, [R1+0xa54] ;  /* 0x000a5400010d7983 */ /* 0x000ea40000300800 */
[----:B------:R-:W2:Y:S02]  /*aa0e0*/  LDL.LU R14, [R1+0xa58] ;  /* 0x000a5800010e7983 */ /* 0x000ea40000300800 */
[----:B------:R-:W2:Y:S01]  /*aa0f0*/  LDL.LU R15, [R1+0xa5c] ;  /* 0x000a5c00010f7983 */ /* 0x000ea20000300800 */
[----:B------:R-:W-:Y:S01]  /*aa100*/  STL [R1+0x8254], R2 ;  /* 0x0082540201007387 */ /* 0x000fe20000100800 */
[----:B------:R-:W-:Y:S01]  /*aa110*/  STL [R1+0x8250], R3 ;  /* 0x0082500301007387 */ /* 0x000fe20000100800 */
        /* <DEDUP_REMOVED lines=8> */
[----:B------:R-:W2:Y:S03]  /*aa1a0*/  LDL.LU.64 R24, [R1+0x8350] ;  /* 0x0083500001187983 */ /* 0x000ea60000300a00 */
        /* <DEDUP_REMOVED lines=44> */
[----:B------:R-:W-:Y:S01]  /*aa470*/  STL.64 [R1+0x390], R20 ;  /* 0x0003901401007387 */ /* 0x000fe20000100a00 */
[----:B------:R0:W-:Y:S03]  /*aa480*/  STL.64 [R1+0x398], R22 ;  /* 0x0003981601007387 */ /* 0x0001e60000100a00 */
[----:B0-----:R-:W2:Y:S01]  /*aa490*/  LDL R23, [R1+0x11c4] ;  /* 0x0011c40001177983 */ /* 0x001ea20000100800 */
[C---:B---3--:R-:W-:Y:S03]  /*aa4a0*/  HMMA.16816.F32 R24, R8.reuse, R24, R4 ;  /* 0x000000180818723c */ /* 0x048fe60000001804 */
[----:B------:R-:W3:Y:S01]  /*aa4b0*/  LDL.LU.64 R6, [R1+0x82d0] ;  /* 0x0082d00001067983 */ /* 0x000ee20000300a00 */
[----:B------:R-:W3:Y:S11]  /*aa4c0*/  LDL.LU.64 R4, [R1+0x82c8] ;  /* 0x0082c80001047983 */ /* 0x000ef60000300a00 */
[----:B------:R-:W-:Y:S08]  /*aa4d0*/  @!UPT UIADD3 URZ, URZ, URZ, URZ ;  /* 0x0000003f3f3ff290 */ /* 0x000ff0000fffe03f */
[----:B------:R0:W-:Y:S01]  /*aa4e0*/  STL.64 [R1+0xa90], R24 ;  /* 0x000a901801007387 */ /* 0x0001e20000100a00 */
[----:B------:R3:W-:Y:S01]  /*aa4f0*/  STL.64 [R1+0xa98], R26 ;  /* 0x000a981a01007387 */ /* 0x0007e20000100a00 */
[C---:B----4-:R-:W-:Y:S02]  /*aa500*/  HMMA.16816.F32 R12, R8.reuse, R16, R12 ;  /* 0x00000010080c723c */ /* 0x050fe4000000180c */
[----:B--2---:R-:W1:Y:S04]  /*aa510*/  LDSM.16.MT88.4 R20, [R23+0x10380] ;  /* 0x010380001714783b */ /* 0x004e680000004200 */
[----:B0-----:R-:W3:Y:S02]  /*aa520*/  LDL.LU.64 R24, [R1+0x82c0] ;  /* 0x0082c00001187983 */ /* 0x001ee40000300a00 */
[C---:B---3--:R-:W-:Y:S02]  /*aa530*/  HMMA.16816.F32 R24, R8.reuse, R24, R4 ;  /* 0x000000180818723c */ /* 0x048fe40000001804 */
        /* <DEDUP_REMOVED lines=28> */
[----:B------:R0:W-:Y:S03]  /*aa700*/  STL.64 [R1+0xa58], R14 ;  /* 0x000a580e01007387 */ /* 0x0001e60000100a00 */
[----:B0-----:R-:W2:Y:S01]  /*aa710*/  LDL.LU.64 R14, [R1+0x8270] ;  /* 0x00827000010e7983 */ /* 0x001ea20000300a00 */
[----:B------:R-:W3:Y:S02]  /*aa720*/  LDL.LU.64 R12, [R1+0x8268] ;  /* 0x00826800010c7983 */ /* 0x000ee40000300a00 */
[----:B------:R-:W-:Y:S01]  /*aa730*/  STL.64 [R1+0x8158], R16 ;  /* 0x0081581001007387 */ /* 0x000fe20000100a00 */
[----:B---3--:R-:W-:Y:S01]  /*aa740*/  HMMA.16816.F32 R24, R8, R12, R24 ;  /* 0x0000000c0818723c */ /* 0x008fe20000001818 */
[----:B--2---:R-:W-:Y:S01]  /*aa750*/  STL.64 [R1+0x8150], R14 ;  /* 0x0081500e01007387 */ /* 0x004fe20000100a00 */
[----:B------:R0:W-:Y:S11]  /*aa760*/  STL.64 [R1+0x8148], R12 ;  /* 0x0081480c01007387 */ /* 0x0001f60000100a00 */
[----:B------:R-:W-:Y:S10]  /*aa770*/  @!UPT UIADD3 URZ, URZ, URZ, URZ ;  /* 0x0000003f3f3ff290 */ /* 0x000ff4000fffe03f */
[----:B------:R2:W-:Y:S01]  /*aa780*/  STL.64 [R1+0xa40], R24 ;  /* 0x000a401801007387 */ /* 0x0005e20000100a00 */
[----:B------:R-:W-:Y:S02]  /*aa790*/  STL.64 [R1+0xa48], R26 ;  /* 0x000a481a01007387 */ /* 0x000fe40000100a00 */
[----:B0-----:R-:W4:Y:S02]  /*aa7a0*/  LDL.LU R12, [R1+0xa20] ;  /* 0x000a2000010c7983 */ /* 0x001f240000300800 */
[----:B------:R-:W4:Y:S01]  /*aa7b0*/  LDL.LU R13, [R1+0xa24] ;  /* 0x000a2400010d7983 */ /* 0x000f220000300800 */
[----:B------:R-:W4:Y:S01]  /*aa7c0*/  LDL.LU R14, [R1+0xa28] ;  /* 0x000a2800010e7983 */ /* 0x000f220000300800 */
[----:B------:R-:W4:Y:S03]  /*aa7d0*/  LDL.LU R15, [R1+0xa2c] ;  /* 0x000a2c00010f7983 */ /* 0x000f260000300800 */
[----:B--2---:R-:W2:Y:S04]  /*aa7e0*/  LDL.LU.64 R24, [R1] ;  /* 0x0000000001187983 */ /* 0x004ea80000300a00 */
[----:B--2---:R-:W-:Y:S01]  /*aa7f0*/  STL.64 [R1+0x8180], R24 ;  /* 0x0081801801007387 */ /* 0x004fe20000100a00 */
[----:B-1----:R-:W-:Y:S02]  /*aa800*/  STL.64 [R1+0x8088], R22 ;  /* 0x0080881601007387 */ /* 0x002fe40000100a00 */
[----:B------:R0:W-:Y:S02]  /*aa810*/  STL.64 [R1+0x8080], R20 ;  /* 0x0080801401007387 */ /* 0x0001e40000100a00 */
[----:B0-----:R-:W2:Y:S01]  /*aa820*/  LDL.LU.64 R20, [R1+0x160] ;  /* 0x0001600001147983 */ /* 0x001ea20000300a00 */
[----:B------:R-:W-:-:S02]  /*aa830*/  IMAD.MOV.U32 R24, RZ, RZ, R7 ;  /* 0x000000ffff187224 */ /* 0x000fc400078e0007 */
[----:B------:R-:W-:Y:S01]  /*aa840*/  IMAD.MOV.U32 R25, RZ, RZ, R6 ;  /* 0x000000ffff197224 */ /* 0x000fe200078e0006 */
[----:B--2---:R0:W-:Y:S04]  /*aa850*/  STL.64 [R1+0x81b0], R20 ;  /* 0x0081b01401007387 */ /* 0x0041e80000100a00 */
[----:B0-----:R-:W2:Y:S01]  /*aa860*/  LDL.LU R20, [R1+0xa30] ;  /* 0x000a300001147983 */ /* 0x001ea20000300800 */
[----:B------:R-:W2:Y:S02]  /*aa870*/  LDL.LU R21, [R1+0xa34] ;  /* 0x000a340001157983 */ /* 0x000ea40000300800 */
[----:B------:R-:W2:Y:S02]  /*aa880*/  LDL.LU R22, [R1+0xa38] ;  /* 0x000a380001167983 */ /* 0x000ea40000300800 */
[----:B------:R-:W2:Y:S01]  /*aa890*/  LDL.LU R23, [R1+0xa3c] ;  /* 0x000a3c0001177983 */ /* 0x000ea20000300800 */
[C---:B----4-:R-:W-:Y:S01]  /*aa8a0*/  HMMA.16816.F32 R12, R8.reuse, R4, R12 ;  /* 0x00000004080c723c */ /* 0x050fe2000000180c */
[----:B------:R-:W3:Y:S07]  /*aa8b0*/  LDL.LU R4, [R1+0x310] ;  /* 0x0003100001047983 */ /* 0x000eee0000300800 */
[----:B--2---:R-:W-:Y:S11]  /*aa8c0*/  HMMA.16816.F32 R20, R8, R24, R20 ;  /* 0x000000180814723c */ /* 0x004ff60000001814 */
[----:B------:R-:W-:Y:S11]  /*aa8d0*/  @!UPT UIADD3 URZ, URZ, URZ, URZ ;  /* 0x0000003f3f3ff290 */ /* 0x000ff6000fffe03f */
[----:B------:R-:W-:Y:S01]  /*aa8e0*/  @!UPT UIADD3 URZ, URZ, URZ, URZ ;  /* 0x0000003f3f3ff290 */ /* 0x000fe2000fffe03f */
[----:B------:R0:W-:Y:S01]  /*aa8f0*/  STL.64 [R1+0xa30], R20 ;  /* 0x000a301401007387 */ /* 0x0001e20000100a00 */
[----:B------:R-:W-:Y:S02]  /*aa900*/  STL.64 [R1+0xa38], R22 ;  /* 0x000a381601007387 */ /* 0x000fe40000100a00 */
[----:B------:R-:W-:Y:S02]  /*aa910*/  STL.64 [R1+0xa20], R12 ;  /* 0x000a200c01007387 */ /* 0x000fe40000100a00 */
[----:B------:R-:W-:Y:S01]  /*aa920*/  STL.64 [R1+0xa28], R14 ;  /* 0x000a280e01007387 */ /* 0x000fe20000100a00 */
[----:B------:R-:W3:Y:S01]  /*aa930*/  LDL.LU R5, [R1+0x314] ;  /* 0x0003140001057983 */ /* 0x000ee20000300800 */
[----:B------:R-:W2:Y:S02]  /*aa940*/  LDL.LU R6, [R1+0x318] ;  /* 0x0003180001067983 */ /* 0x000ea40000300800 */
[----:B------:R-:W2:Y:S02]  /*aa950*/  LDL.LU R7, [R1+0x31c] ;  /* 0x00031c0001077983 */ /* 0x000ea40000300800 */
[----:B0-----:R-:W-:-:S02]  /*aa960*/  IMAD.MOV.U32 R20, RZ, RZ, R28 ;  /* 0x000000ffff147224 */ /* 0x001fc400078e001c */
[----:B------:R-:W-:Y:S01]  /*aa970*/  IMAD.MOV.U32 R21, RZ, RZ, R18 ;  /* 0x000000ffff157224 */ /* 0x000fe200078e0012 */
[----:B--2---:R-:W-:Y:S01]  /*aa980*/  STL.64 [R1+0x81c0], R6 ;  /* 0x0081c00601007387 */ /* 0x004fe20000100a00 */
        /* <DEDUP_REMOVED lines=14> */
[----:B------:R0:W-:Y:S01]  /*aaa70*/  STL.64 [R1+0x81e0], R20 ;  /* 0x0081e01401007387 */ /* 0x0001e20000100a00 */
[----:B---3--:R-:W-:Y:S02]  /*aaa80*/  IMAD.MOV.U32 R13, RZ, RZ, R18 ;  /* 0x000000ffff0d7224 */ /* 0x008fe400078e0012 */
[----:B0-----:R-:W-:-:S02]  /*aaa90*/  IMAD.MOV.U32 R20, RZ, RZ, R3 ;  /* 0x000000ffff147224 */ /* 0x001fc400078e0003 */
[----:B------:R-:W-:Y:S01]  /*aaaa0*/  IMAD.MOV.U32 R21, RZ, RZ, R0 ;  /* 0x000000ffff157224 */ /* 0x000fe200078e0000 */
[----:B------:R-:W3:Y:S01]  /*aaab0*/  LDL.LU R3, [R1+0x8250] ;  /* 0x0082500001037983 */ /* 0x000ee20000300800 */
[----:B------:R-:W3:Y:S03]  /*aaac0*/  LDL.LU R0, [R1+0x824c] ;  /* 0x00824c0001007983 */ /* 0x000ee60000300800 */
[----:B------:R0:W-:Y:S01]  /*aaad0*/  STL.64 [R1+0x81f8], R20 ;  /* 0x0081f81401007387 */ /* 0x0001e20000100a00 */
[----:B------:R-:W4:Y:S02]  /*aaae0*/  LDL.LU R4, [R1+0x9c0] ;  /* 0x0009c00001047983 */ /* 0x000f240000300800 */
[----:B------:R-:W4:Y:S02]  /*aaaf0*/  LDL.LU R5, [R1+0x9c4] ;  /* 0x0009c40001057983 */ /* 0x000f240000300800 */
[----:B------:R-:W4:Y:S01]  /*aab00*/  LDL.LU R6, [R1+0x9c8] ;  /* 0x0009c80001067983 */ /* 0x000f220000300800 */
[----:B------:R-:W4:Y:S01]  /*aab10*/  LDL.LU R7, [R1+0x9cc] ;  /* 0x0009cc0001077983 */ /* 0x000f220000300800 */
[----:B0-----:R-:W-:-:S02]  /*aab20*/  IMAD.MOV.U32 R20, RZ, RZ, R28 ;  /* 0x000000ffff147224 */ /* 0x001fc400078e001c */
[----:B------:R-:W-:Y:S01]  /*aab30*/  IMAD.MOV.U32 R21, RZ, RZ, R29 ;  /* 0x000000ffff157224 */ /* 0x000fe200078e001d */
[----:B------:R-:W4:Y:S04]  /*aab40*/  LDL.LU R28, [R1+0x8248] ;  /* 0x00824800011c7983 */ /* 0x000f280000300800 */
[----:B------:R0:W-:Y:S01]  /*aab50*/  STL.64 [R1+0x8210], R20 ;  /* 0x0082101401007387 */ /* 0x0001e20000100a00 */
[----:B--2---:R-:W-:-:S05]  /*aab60*/  IMAD.MOV.U32 R12, RZ, RZ, R19 ;  /* 0x000000ffff0c7224 */ /* 0x004fca00078e0013 */
[----:B------:R3:W-:Y:S01]  /*aab70*/  STL.64 [R1+0x8218], R12 ;  /* 0x0082180c01007387 */ /* 0x0007e20000100a00 */
[----:B0-----:R-:W2:Y:S02]  /*aab80*/  LDL.LU R20, [R1+0x9f0] ;  /* 0x0009f00001147983 */ /* 0x001ea40000300800 */
[----:B------:R-:W2:Y:S02]  /*aab90*/  LDL.LU R21, [R1+0x9f4] ;  /* 0x0009f40001157983 */ /* 0x000ea40000300800 */
[----:B------:R-:W2:Y:S01]  /*aaba0*/  LDL.LU R22, [R1+0x9f8] ;  /* 0x0009f80001167983 */ /* 0x000ea20000300800 */
[----:B------:R-:W2:Y:S01]  /*aabb0*/  LDL.LU R23, [R1+0x9fc] ;  /* 0x0009fc0001177983 */ /* 0x000ea20000300800 */
[----:B---3--:R-:W-:Y:S02]  /*aabc0*/  IMAD.MOV.U32 R12, RZ, RZ, R3 ;  /* 0x000000ffff0c7224 */ /* 0x008fe400078e0003 */
[----:B----4-:R-:W-:Y:S01]  /*aabd0*/  IMAD.MOV.U32 R13, RZ, RZ, R2 ;  /* 0x000000ffff0d7224 */ /* 0x010fe200078e0002 */
[----:B--2---:R-:W-:Y:S01]  /*aabe0*/  STL.64 [R1+0x8228], R22 ;  /* 0x0082281601007387 */ /* 0x004fe20000100a00 */
[----:B------:R0:W-:Y:S03]  /*aabf0*/  STL.64 [R1+0x8220], R20 ;  /* 0x0082201401007387 */ /* 0x0001e60000100a00 */
[----:B------:R-:W-:Y:S01]  /*aac00*/  STL.64 [R1+0x8230], R12 ;  /* 0x0082300c01007387 */ /* 0x000fe20000100a00 */
        /* <DEDUP_REMOVED lines=10> */
[----:B------:R-:W2:Y:S01]  /*aacb0*/  LDL.LU.64 R12, [R1+0x1d0] ;  /* 0x0001d000010c7983 */ /* 0x000ea20000300a00 */
[----:B------:R-:W-:Y:S02]  /*aacc0*/  STL.64 [R1+0x81f0], R6 ;  /* 0x0081f00601007387 */ /* 0x000fe40000100a00 */
        /* <DEDUP_REMOVED lines=11> */
[----:B------:R-:W4:Y:S04]  /*aad80*/  LDL.LU.64 R24, [R1+0x10] ;  /* 0x0000100001187983 */ /* 0x000f280000300a00 */
[----:B----4-:R0:W-:Y:S04]  /*aad90*/  STL.64 [R1+0x8198], R24 ;  /* 0x0081981801007387 */ /* 0x0101e80000100a00 */
[----:B0-----:R-:W4:Y:S01]  /*aada0*/  LDL.LU.64 R24, [R1+0x20] ;  /* 0x0000200001187983 */ /* 0x001f220000300a00 */
[----:B------:R-:W3:Y:S02]  /*aadb0*/  LDL.LU R16, [R1+0x260] ;  /* 0x0002600001107983 */ /* 0x000ee40000300800 */
[----:B------:R-:W3:Y:S02]  /*aadc0*/  LDL.LU R17, [R1+0x264] ;  /* 0x0002640001117983 */ /* 0x000ee40000300800 */
[----:B------:R-:W3:Y:S01]  /*aadd0*/  LDL.LU R18, [R1+0x268] ;  /* 0x0002680001127983 */ /* 0x000ee20000300800 */
[----:B------:R-:W3:Y:S01]  /*aade0*/  LDL.LU R19, [R1+0x26c] ;  /* 0x00026c0001137983 */ /* 0x000ee20000300800 */
[----:B--2---:R-:W-:Y:S03]  /*aadf0*/  HMMA.16816.F32 R20, R8, R12, R20 ;  /* 0x0000000c0814723c */ /* 0x004fe60000001814 */
        /* <DEDUP_REMOVED lines=63> */
[----:B---3--:R-:W-:Y:S02]  /*ab1f0*/  HMMA.16816.F32 R8, R8, R20, R4 ;  /* 0x000000140808723c */ /* 0x008fe40000001804 */
[----:B------:R-:W4:Y:S01]  /*ab200*/  LDL.LU.64 R6, [R1+0x81a8] ;  /* 0x0081a80001067983 */ /* 0x000f220000300a00 */
[----:B------:R-:W4:Y:S11]  /*ab210*/  LDL.LU.64 R4, [R1+0x81a0] ;  /* 0x0081a00001047983 */ /* 0x000f360000300a00 */
[----:B------:R-:W-:Y:S09]  /*ab220*/  @!UPT UIADD3 URZ, URZ, URZ, URZ ;  /* 0x0000003f3f3ff290 */ /* 0x000ff2000fffe03f */
[----:B------:R0:W-:Y:S01]  /*ab230*/  STL.64 [R1+0x310], R8 ;  /* 0x0003100801007387 */ /* 0x0001e20000100a00 */
[----:B------:R-:W-:Y:S03]  /*ab240*/  STL.64 [R1+0x318], R10 ;  /* 0x0003180a01007387 */ /* 0x000fe60000100a00 */
[----:B0-----:R-:W3:Y:S01]  /*ab250*/  LDL.LU.64 R8, [R1+0x30] ;  /* 0x0000300001087983 */ /* 0x001ee20000300a00 */
[----:B------:R0:W-:Y:S03]  /*ab260*/  STL.64 [R1+0x80a0], R20 ;  /* 0x0080a01401007387 */ /* 0x0001e60000100a00 */
[----:B0-----:R-:W4:Y:S01]  /*ab270*/  LDL.LU R20, [R1+0x290] ;  /* 0x0002900001147983 */ /* 0x001f220000300800 */
[----:B------:R-:W4:Y:S02]  /*ab280*/  LDL.LU R21, [R1+0x294] ;  /* 0x0002940001157983 */ /* 0x000f240000300800 */
[----:B------:R-:W4:Y:S02]  /*ab290*/  LDL.LU R22, [R1+0x298] ;  /* 0x0002980001167983 */ /* 0x000f240000300800 */
        /* <DEDUP_REMOVED lines=8> */
[----:B------:R-:W2:Y:S01]  /*ab320*/  LDL.LU.64 R24, [R1+0x8198] ;  /* 0x0081980001187983 */ /* 0x000ea20000300a00 */
[----:B------:R-:W-:Y:S01]  /*ab330*/  STL [R1+0x80b4], R21 ;  /* 0x0080b41501007387 */ /* 0x000fe20000100800 */
        /* <DEDUP_REMOVED lines=17> */
[----:B------:R-:W4:Y:S02]  /*ab450*/  LDL.LU.64 R26, [R1+0x8168] ;  /* 0x00816800011a7983 */ /* 0x000f240000300a00 */
[----:B------:R-:W2:Y:S01]  /*ab460*/  LDL.LU.64 R24, [R1+0x8160] ;  /* 0x0081600001187983 */ /* 0x000ea20000300a00 */
[----:B------:R-:W-:Y:S01]  /*ab470*/  STL.64 [R1+0x80c0], R22 ;  /* 0x0080c01601007387 */ /* 0x000fe20000100a00 */
        /* <DEDUP_REMOVED lines=9> */
[----:B------:R-:W-:Y:S03]  /*ab510*/  STL.64 [R1+0x268], R18 ;  /* 0x0002681201007387 */ /* 0x000fe60000100a00 */
[----:B0-----:R-:W2:Y:S01]  /*ab520*/  LDL.LU.64 R16, [R1+0x8158] ;  /* 0x0081580001107983 */ /* 0x001ea20000300a00 */
[----:B----4-:R0:W-:Y:S02]  /*ab530*/  STL.64 [R1+0x8038], R26 ;  /* 0x0080381a01007387 */ /* 0x0101e40000100a00 */
[----:B------:R1:W-:Y:S02]  /*ab540*/  STL.64 [R1+0x8030], R24 ;  /* 0x0080301801007387 */ /* 0x0003e40000100a00 */
[----:B0-----:R-:W-:Y:S01]  /*ab550*/  IMAD.MOV.U32 R26, RZ, RZ, R28 ;  /* 0x000000ffff1a7224 */ /* 0x001fe200078e001c */
[----:B-1----:R-:W4:Y:S01]  /*ab560*/  LDL.LU R24, [R1+0x230] ;  /* 0x0002300001187983 */ /* 0x002f220000300800 */
[----:B------:R-:W4:Y:S02]  /*ab570*/  LDL.LU R25, [R1+0x234] ;  /* 0x0002340001197983 */ /* 0x000f240000300800 */
[----:B------:R-:W-:Y:S01]  /*ab580*/  IMAD.MOV.U32 R27, RZ, RZ, R0 ;  /* 0x000000ffff1b7224 */ /* 0x000fe200078e0000 */
[C---:B--2---:R-:W-:Y:S11]  /*ab590*/  HMMA.16816.F32 R12, R4.reuse, R16, R12 ;  /* 0x00000010040c723c */ /* 0x044ff6000000180c */
[----:B------:R-:W-:Y:S11]  /*ab5a0*/  @!UPT UIADD3 URZ, URZ, URZ, URZ ;  /* 0x0000003f3f3ff290 */ /* 0x000ff6000fffe03f */
[----:B------:R-:W-:Y:S01]  /*ab5b0*/  @!UPT UIADD3 URZ, URZ, URZ, URZ ;  /* 0x0000003f3f3ff290 */ /* 0x000fe2000fffe03f */
[----:B------:R0:W-:Y:S01]  /*ab5c0*/  STL.64 [R1+0x250], R12 ;  /* 0x0002500c01007387 */ /* 0x0001e20000100a00 */
[----:B------:R-:W-:Y:S02]  /*ab5d0*/  IMAD.MOV.U32 R28, RZ, RZ, R14 ;  /* 0x000000ffff1c7224 */ /* 0x000fe400078e000e */
[----:B------:R-:W-:Y:S02]  /*ab5e0*/  IMAD.MOV.U32 R0, RZ, RZ, R15 ;  /* 0x000000ffff007224 */ /* 0x000fe400078e000f */
[----:B------:R-:W2:Y:S04]  /*ab5f0*/  LDL.LU.64 R14, [R1+0x8150] ;  /* 0x00815000010e7983 */ /* 0x000ea80000300a00 */
[----:B0-----:R-:W3:Y:S01]  /*ab600*/  LDL.LU.64 R12, [R1+0x8148] ;  /* 0x00814800010c7983 */ /* 0x001ee20000300a00 */
[----:B------:R3:W-:Y:S02]  /*ab610*/  STL.64 [R1+0x8110], R16 ;  /* 0x0081101001007387 */ /* 0x0007e40000100a00 */
[----:B------:R-:W-:Y:S02]  /*ab620*/  STL [R1+0x70e4], R0 ;  /* 0x0070e40001007387 */ /* 0x000fe40000100800 */
[----:B------:R-:W-:Y:S01]  /*ab630*/  STL [R1+0x70e0], R28 ;  /* 0x0070e01c01007387 */ /* 0x000fe20000100800 */
[C---:B---3--:R-:W-:Y:S01]  /*ab640*/  HMMA.16816.F32 R16, R4.reuse, R12, R20 ;  /* 0x0000000c0410723c */ /* 0x048fe20000001814 */
[----:B------:R-:W3:Y:S04]  /*ab650*/  LDL.LU.64 R20, [R1+0x190] ;  /* 0x0001900001147983 */ /* 0x000ee80000300a00 */
[----:B---3--:R-:W-:Y:S11]  /*ab660*/  STL.64 [R1+0x80d0], R20 ;  /* 0x0080d01401007387 */ /* 0x008ff60000100a00 */
[----:B------:R-:W-:Y:S07]  /*ab670*/  @!UPT UIADD3 URZ, URZ, URZ, URZ ;  /* 0x0000003f3f3ff290 */ /* 0x000fee000fffe03f */
[----:B------:R-:W-:Y:S02]  /*ab680*/  STL.64 [R1+0x240], R16 ;  /* 0x0002401001007387 */ /* 0x000fe40000100a00 */
[----:B------:R-:W-:Y:S02]  /*ab690*/  STL.64 [R1+0x248], R18 ;  /* 0x0002481201007387 */ /* 0x000fe40000100a00 */
[----:B--2---:R-:W-:Y:S01]  /*ab6a0*/  STL.64 [R1+0x8018], R14 ;  /* 0x0080180e01007387 */ /* 0x004fe20000100a00 */
[----:B------:R4:W-:Y:S02]  /*ab6b0*/  STL.64 [R1+0x8010], R12 ;  /* 0x0080100c01007387 */ /* 0x0009e40000100a00 */
[----:B----4-:R-:W-:Y:S11]  /*ab6c0*/  HMMA.16816.F32 R12, R4, R8, R24 ;  /* 0x00000008040c723c */ /* 0x010ff60000001818 */
[----:B------:R-:W-:Y:S11]  /*ab6d0*/  @!UPT UIADD3 URZ, URZ, URZ, URZ ;  /* 0x0000003f3f3ff290 */ /* 0x000ff6000fffe03f */
[----:B------:R-:W-:Y:S01]  /*ab6e0*/  @!UPT UIADD3 URZ, URZ, URZ, URZ ;  /* 0x0000003f3f3ff290 */ /* 0x000fe2000fffe03f */
[----:B------:R-:W-:Y:S01]  /*ab6f0*/  STL.64 [R1+0x230], R12 ;  /* 0x0002300c01007387 */ /* 0x000fe20000100a00 */
[----:B------:R-:W-:Y:S02]  /*ab700*/  STL.64 [R1+0x238], R14 ;  /* 0x0002380e01007387 */ /* 0x000fe40000100a00 */
[----:B------:R-:W2:Y:S02]  /*ab710*/  LDL.64 R20, [R1+0x1a0] ;  /* 0x0001a00001147983 */ /* 0x000ea40000100a00 */
[----:B--2---:R0:W-:Y:S04]  /*ab720*/  STL.64 [R1+0x80e8], R20 ;  /* 0x0080e81401007387 */ /* 0x0041e80000100a00 */
        /* <DEDUP_REMOVED lines=8> */
[----:B------:R-:W3:Y:S04]  /*ab7b0*/  LDL R11, [R1+0x11c0] ;  /* 0x0011c000010b7983 */ /* 0x000ee80000100800 */
        /* <DEDUP_REMOVED lines=8> */
[----:B0-----:R-:W2:Y:S04]  /*ab840*/  LDL R16, [R1+0x1e0] ;  /* 0x0001e00001107983 */ /* 0x001ea80000100800 */
[----:B------:R-:W2:Y:S01]  /*ab850*/  LDL R17, [R1+0x1e4] ;  /* 0x0001e40001117983 */ /* 0x000ea20000100800 */
[----:B---3--:R-:W-:Y:S02]  /*ab860*/  STL.64 [R1+0x8108], R22 ;  /* 0x0081081601007387 */ /* 0x008fe40000100a00 */
[----:B------:R0:W-:Y:S02]  /*ab870*/  STL.64 [R1+0x8100], R20 ;  /* 0x0081001401007387 */ /* 0x0001e40000100a00 */
[----:B0-----:R-:W3:Y:S01]  /*ab880*/  LDL.LU.64 R20, [R1+0x1c0] ;  /* 0x0001c00001147983 */ /* 0x001ee20000300a00 */
[----:B------:R-:W-:-:S02]  /*ab890*/  IMAD.MOV.U32 R27, RZ, RZ, R8 ;  /* 0x000000ffff1b7224 */ /* 0x000fc400078e0008 */
[----:B------:R-:W-:Y:S02]  /*ab8a0*/  IMAD.MOV.U32 R26, RZ, RZ, R9 ;  /* 0x000000ffff1a7224 */ /* 0x000fe400078e0009 */
[----:B------:R-:W0:Y:S04]  /*ab8b0*/  LDSM.16.MT88.4 R8, [R11+0x14000] ;  /* 0x014000000b08783b */ /* 0x000e280000004200 */
[----:B---3--:R1:W-:Y:S04]  /*ab8c0*/  STL.64 [R1+0x8138], R20 ;  /* 0x0081381401007387 */ /* 0x0083e80000100a00 */
[----:B-1----:R-:W2:Y:S01]  /*ab8d0*/  LDL.LU R20, [R1+0x220] ;  /* 0x0002200001147983 */ /* 0x002ea20000300800 */
[----:B------:R-:W2:Y:S02]  /*ab8e0*/  LDL.LU R21, [R1+0x224] ;  /* 0x0002240001157983 */ /* 0x000ea40000300800 */
[----:B------:R-:W2:Y:S02]  /*ab8f0*/  LDL.LU R22, [R1+0x228] ;  /* 0x0002280001167983 */ /* 0x000ea40000300800 */
[----:B------:R-:W2:Y:S01]  /*ab900*/  LDL.LU R23, [R1+0x22c] ;  /* 0x00022c0001177983 */ /* 0x000ea20000300800 */
[----:B------:R1:W-:Y:S01]  /*ab910*/  STL.64 [R1+0x80c8], R26 ;  /* 0x0080c81a01007387 */ /* 0x0003e20000100a00 */
        /* <DEDUP_REMOVED lines=12> */
[----:B---3--:R1:W-:Y:S02]  /*ab9e0*/  STL.64 [R1+0x80f0], R24 ;  /* 0x0080f01801007387 */ /* 0x0083e40000100a00 */
[----:B------:R-:W2:Y:S01]  /*ab9f0*/  LDL.64 R12, [R1+0x180] ;  /* 0x00018000010c7983 */ /* 0x000ea20000100a00 */
[----:B-1----:R-:W3:Y:S01]  /*aba00*/  LDL.64 R24, [R1+0x1b0] ;  /* 0x0001b00001187983 */ /* 0x002ee20000100a00 */
[----:B0-----:R-:W-:Y:S02]  /*aba10*/  STL.64 [R1+0x7f38], R10 ;  /* 0x007f380a01007387 */ /* 0x001fe40000100a00 */
[----:B------:R0:W-:Y:S02]  /*aba20*/  STL.64 [R1+0x7f30], R8 ;  /* 0x007f300801007387 */ /* 0x0001e40000100a00 */
[----:B0-----:R-:W-:-:S02]  /*aba30*/  IMAD.MOV.U32 R8, RZ, RZ, R2 ;  /* 0x000000ffff087224 */ /* 0x001fc400078e0002 */
[----:B------:R-:W-:Y:S01]  /*aba40*/  IMAD.MOV.U32 R9, RZ, RZ, R3 ;  /* 0x000000ffff097224 */ /* 0x000fe200078e0003 */
[----:B------:R-:W4:Y:S01]  /*aba50*/  LDL.LU R2, [R1+0x8144] ;  /* 0x0081440001027983 */ /* 0x000f220000300800 */
[----:B------:R-:W2:Y:S02]  /*aba60*/  LDL.LU R3, [R1+0x8140] ;  /* 0x0081400001037983 */ /* 0x000ea40000300800 */
[----:B------:R-:W2:Y:S07]  /*aba70*/  LDL.LU.64 R20, [R1+0x8138] ;  /* 0x0081380001147983 */ /* 0x000eae0000300a00 */
[----:B------:R-:W-:Y:S01]  /*aba80*/  STL.64 [R1+0x220], R16 ;  /* 0x0002201001007387 */ /* 0x000fe20000100a00 */
[----:B------:R0:W-:Y:S04]  /*aba90*/  STL.64 [R1+0x228], R18 ;  /* 0x0002281201007387 */ /* 0x0001e80000100a00 */
        /* <DEDUP_REMOVED lines=9> */
[----:B------:R0:W-:Y:S02]  /*abb30*/  STL.64 [R1+0x7fe8], R8 ;  /* 0x007fe80801007387 */ /* 0x0001e40000100a00 */
[----:B------:R-:W-:Y:S01]  /*abb40*/  IMAD.MOV.U32 R28, RZ, RZ, R21 ;  /* 0x000000ffff1c7224 */ /* 0x000fe200078e0015 */
[----:B0-----:R-:W3:Y:S01]  /*abb50*/  LDL.LU R8, [R1+0x1130] ;  /* 0x0011300001087983 */ /* 0x001ee20000300800 */
[----:B------:R-:W3:Y:S01]  /*abb60*/  LDL.LU R9, [R1+0x1134] ;  /* 0x0011340001097983 */ /* 0x000ee20000300800 */
[C---:B--2---:R-:W-:Y:S11]  /*abb70*/  HMMA.16816.F32 R16, R4.reuse, R20, R16 ;  /* 0x000000140410723c */ /* 0x044ff60000001810 */
[----:B------:R-:W-:Y:S11]  /*abb80*/  @!UPT UIADD3 URZ, URZ, URZ, URZ ;  /* 0x0000003f3f3ff290 */ /* 0x000ff6000fffe03f */
[----:B------:R-:W-:Y:S01]  /*abb90*/  @!UPT UIADD3 URZ, URZ, URZ, URZ ;  /* 0x0000003f3f3ff290 */ /* 0x000fe2000fffe03f */
[----:B------:R0:W-:Y:S01]  /*abba0*/  STL.64 [R1+0x200], R16 ;  /* 0x0002001001007387 */ /* 0x0001e20000100a00 */
[----:B------:R1:W-:Y:S03]  /*abbb0*/  STL.64 [R1+0x208], R18 ;  /* 0x0002081201007387 */ /* 0x0003e60000100a00 */
[----:B0-----:R-:W2:Y:S01]  /*abbc0*/  LDL.LU.64 R16, [R1+0x8110] ;  /* 0x0081100001107983 */ /* 0x001ea20000300a00 */
[----:B-1----:R-:W-:Y:S02]  /*abbd0*/  IMAD.MOV.U32 R18, RZ, RZ, R20 ;  /* 0x000000ffff127224 */ /* 0x002fe400078e0014 */
[----:B------:R-:W2:Y:S02]  /*abbe0*/  LDL.LU.64 R22, [R1+0x8108] ;  /* 0x0081080001167983 */ /* 0x000ea40000300a00 */
[----:B------:R-:W2:Y:S02]  /*abbf0*/  LDL.LU.64 R20, [R1+0x8100] ;  /* 0x0081000001147983 */ /* 0x000ea40000300a00 */
[----:B---3--:R-:W-:Y:S01]  /*abc00*/  IMAD.MOV.U32 R19, RZ, RZ, R25 ;  /* 0x000000ffff137224 */ /* 0x008fe200078e0019 */
[----:B------:R-:W-:Y:S01]  /*abc10*/  STL [R1+0x7fd4], R18 ;  /* 0x007fd41201007387 */ /* 0x000fe20000100800 */
[----:B------:R-:W-:Y:S02]  /*abc20*/  STL [R1+0x7fd0], R28 ;  /* 0x007fd01c01007387 */ /* 0x000fe40000100800 */
[----:B------:R-:W3:Y:S01]  /*abc30*/  LDL.LU.64 R26, [R1+0x80f8] ;  /* 0x0080f800011a7983 */ /* 0x000ee20000300a00 */
[C---:B--2---:R-:W-:Y:S01]  /*abc40*/  HMMA.16816.F32 R20, R4.reuse, R24, R20 ;  /* 0x000000180414723c */ /* 0x044fe20000001814 */
[----:B------:R-:W3:Y:S11]  /*abc50*/  LDL.LU.64 R24, [R1+0x80f0] ;  /* 0x0080f00001187983 */ /* 0x000ef60000300a00 */
[----:B------:R-:W-:Y:S11]  /*abc60*/  @!UPT UIADD3 URZ, URZ, URZ, URZ ;  /* 0x0000003f3f3ff290 */ /* 0x000ff6000fffe03f */
[----:B------:R0:W-:Y:S04]  /*abc70*/  STL.64 [R1+0x1f0], R20 ;  /* 0x0001f01401007387 */ /* 0x0001e80000100a00 */
[----:B0-----:R-:W3:Y:S01]  /*abc80*/  LDL.LU.64 R20, [R1+0x80e8] ;  /* 0x0080e80001147983 */ /* 0x001ee20000300a00 */
[----:B----4-:R-:W-:Y:S02]  /*abc90*/  IMAD.MOV.U32 R11, RZ, RZ, R2 ;  /* 0x000000ffff0b7224 */ /* 0x010fe400078e0002 */
[----:B------:R-:W-:Y:S02]  /*abca0*/  IMAD.MOV.U32 R2, RZ, RZ, R23 ;  /* 0x000000ffff027224 */ /* 0x000fe400078e0017 */
[----:B------:R-:W-:Y:S02]  /*abcb0*/  IMAD.MOV.U32 R10, RZ, RZ, R3 ;  /* 0x000000ffff0a7224 */ /* 0x000fe400078e0003 */
[----:B------:R-:W-:Y:S01]  /*abcc0*/  IMAD.MOV.U32 R3, RZ, RZ, R22 ;  /* 0x000000ffff037224 */ /* 0x000fe200078e0016 */
[----:B------:R-:W-:Y:S01]  /*abcd0*/  STL [R1+0x7fd8], R19 ;  /* 0x007fd81301007387 */ /* 0x000fe20000100800 */
[----:B------:R0:W-:Y:S03]  /*abce0*/  STL [R1+0x70ec], R2 ;  /* 0x0070ec0201007387 */ /* 0x0001e60000100800 */
[----:B0-----:R-:W2:Y:S01]  /*abcf0*/  LDL R2, [R1+0x11c0] ;  /* 0x0011c00001027983 */ /* 0x001ea20000100800 */
        /* <DEDUP_REMOVED lines=9> */
[----:B------:R-:W-:Y:S01]  /*abd90*/  STL [R1+0x7fdc], R28 ;  /* 0x007fdc1c01007387 */ /* 0x000fe20000100800 */
[----:B---3--:R-:W-:Y:S01]  /*abda0*/  HMMA.16816.F32 R24, R4, R20, R24 ;  /* 0x000000140418723c */ /* 0x008fe20000001818 */
[----:B------:R-:W-:-:S02]  /*abdb0*/  IMAD.MOV.U32 R19, RZ, RZ, R20 ;  /* 0x000000ffff137224 */ /* 0x000fc400078e0014 */
[----:B------:R-:W-:Y:S11]  /*abdc0*/  IMAD.MOV.U32 R18, RZ, RZ, R21 ;  /* 0x000000ffff127224 */ /* 0x000ff600078e0015 */
[----:B------:R-:W-:Y:S09]  /*abdd0*/  @!UPT UIADD3 URZ, URZ, URZ, URZ ;  /* 0x0000003f3f3ff290 */ /* 0x000ff2000fffe03f */
[----:B------:R-:W-:Y:S01]  /*abde0*/  STL.64 [R1+0x140], R24 ;  /* 0x0001401801007387 */ /* 0x000fe20000100a00 */
[----:B------:R0:W-:Y:S03]  /*abdf0*/  STL.64 [R1+0x148], R26 ;  /* 0x0001481a01007387 */ /* 0x0001e60000100a00 */
[----:B0-----:R-:W3:Y:S01]  /*abe00*/  LDL.LU.64 R26, [R1+0x80c8] ;  /* 0x0080c800011a7983 */ /* 0x001ee20000300a00 */
[----:B------:R-:W4:Y:S02]  /*abe10*/  LDL.LU.64 R22, [R1+0x80c0] ;  /* 0x0080c00001167983 */ /* 0x000f240000300a00 */
[----:B------:R-:W2:Y:S02]  /*abe20*/  LDL.LU.64 R20, [R1+0x80b8] ;  /* 0x0080b80001147983 */ /* 0x000ea40000300a00 */
[----:B------:R-:W-:Y:S01]  /*abe30*/  STL [R1+0x7fe4], R18 ;  /* 0x007fe41201007387 */ /* 0x000fe20000100800 */
[----:B------:R-:W-:Y:S01]  /*abe40*/  STL [R1+0x7fe0], R19 ;  /* 0x007fe01301007387 */ /* 0x000fe20000100800 */
[----:B------:R0:W-:Y:S02]  /*abe50*/  STL.64 [R1+0x80a8], R16 ;  /* 0x0080a81001007387 */ /* 0x0001e40000100a00 */
[----:B0-----:R-:W-:Y:S01]  /*abe60*/  HMMA.16816.F32 R16, R4, R12, R8 ;  /* 0x0000000c0410723c */ /* 0x001fe20000001808 */
[----:B------:R-:W3:Y:S01]  /*abe70*/  LDL.LU R8, [R1+0x10c0] ;  /* 0x0010c00001087983 */ /* 0x000ee20000300800 */
[----:B------:R-:W-:-:S02]  /*abe80*/  IMAD.MOV.U32 R25, RZ, RZ, R29 ;  /* 0x000000ffff197224 */ /* 0x000fc400078e001d */
[----:B------:R-:W-:Y:S11]  /*abe90*/  IMAD.MOV.U32 R28, RZ, RZ, R13 ;  /* 0x000000ffff1c7224 */ /* 0x000ff600078e000d */
[----:B------:R-:W-:Y:S08]  /*abea0*/  @!UPT UIADD3 URZ, URZ, URZ, URZ ;  /* 0x0000003f3f3ff290 */ /* 0x000ff0000fffe03f */
[----:B------:R-:W-:Y:S01]  /*abeb0*/  STL.64 [R1+0x130], R16 ;  /* 0x0001301001007387 */ /* 0x000fe20000100a00 */
[----:B------:R-:W-:Y:S02]  /*abec0*/  STL.64 [R1+0x138], R18 ;  /* 0x0001381201007387 */ /* 0x000fe40000100a00 */
[----:B------:R-:W3:Y:S02]  /*abed0*/  LDL.LU R9, [R1+0x10c4] ;  /* 0x0010c40001097983 */ /* 0x000ee40000300800 */
[----:B------:R-:W3:Y:S01]  /*abee0*/  LDL.LU R10, [R1+0x10c8] ;  /* 0x0010c800010a7983 */ /* 0x000ee20000300800 */
[----:B------:R-:W3:Y:S01]  /*abef0*/  LDL.LU R11, [R1+0x10cc] ;  /* 0x0010cc00010b7983 */ /* 0x000ee20000300800 */
[----:B--2---:R-:W-:-:S03]  /*abf00*/  IMAD.MOV.U32 R24, RZ, RZ, R21 ;  /* 0x000000ffff187224 */ /* 0x004fc600078e0015 */
[----:B------:R-:W2:Y:S01]  /*abf10*/  LDL.LU R21, [R1+0x80b4] ;  /* 0x0080b40001157983 */ /* 0x000ea20000300800 */
[----:B------:R-:W2:Y:S02]  /*abf20*/  LDL.LU R29, [R1+0x80b0] ;  /* 0x0080b000011d7983 */ /* 0x000ea40000300800 */
[----:B------:R4:W-:Y:S02]  /*abf30*/  STL.64 [R1+0x8050], R24 ;  /* 0x0080501801007387 */ /* 0x0009e40000100a00 */
[----:B------:R-:W2:Y:S01]  /*abf40*/  LDL.LU R12, [R1+0x50] ;  /* 0x00005000010c7983 */ /* 0x000ea20000300800 */
[----:B------:R-:W2:Y:S01]  /*abf50*/  LDL.LU R13, [R1+0x54] ;  /* 0x00005400010d7983 */ /* 0x000ea20000300800 */
[----:B------:R-:W2:Y:S02]  /*abf60*/  LDL.LU R14, [R1+0x58] ;  /* 0x00005800010e7983 */ /* 0x000ea40000300800 */
[----:B------:R-:W2:Y:S02]  /*abf70*/  LDL.LU R15, [R1+0x5c] ;  /* 0x00005c00010f7983 */ /* 0x000ea40000300800 */
[----:B----4-:R-:W-:-:S02]  /*abf80*/  IMAD.MOV.U32 R24, RZ, RZ, R23 ;  /* 0x000000ffff187224 */ /* 0x010fc400078e0017 */
[----:B------:R-:W-:-:S05]  /*abf90*/  IMAD.MOV.U32 R25, RZ, RZ, R22 ;  /* 0x000000ffff197224 */ /* 0x000fca00078e0016 */
[----:B------:R-:W-:Y:S04]  /*abfa0*/  STL.64 [R1+0x8068], R24 ;  /* 0x0080681801007387 */ /* 0x000fe80000100a00 */
[----:B--2---:R-:W-:Y:S01]  /*abfb0*/  STL.64 [R1+0x8028], R14 ;  /* 0x0080280e01007387 */ /* 0x004fe20000100a00 */
[----:B------:R0:W-:Y:S03]  /*abfc0*/  STL.64 [R1+0x8020], R12 ;  /* 0x0080200c01007387 */ /* 0x0001e60000100a00 */
[----:B0-----:R-:W2:Y:S01]  /*abfd0*/  LDL.LU R12, [R1+0x60] ;  /* 0x00006000010c7983 */ /* 0x001ea20000300800 */
[----:B------:R-:W2:Y:S02]  /*abfe0*/  LDL.LU R13, [R1+0x64] ;  /* 0x00006400010d7983 */ /* 0x000ea40000300800 */
[----:B------:R-:W4:Y:S02]  /*abff0*/  LDL.LU R14, [R1+0x68] ;  /* 0x00006800010e7983 */ /* 0x000f240000300800 */
[----:B------:R-:W4:Y:S02]  /*ac000*/  LDL.LU R15, [R1+0x6c] ;  /* 0x00006c00010f7983 */ /* 0x000f240000300800 */
[----:B------:R-:W-:-:S02]  /*ac010*/  IMAD.MOV.U32 R24, RZ, RZ, R21 ;  /* 0x000000ffff187224 */ /* 0x000fc400078e0015 */
[----:B------:R-:W-:Y:S01]  /*ac020*/  IMAD.MOV.U32 R25, RZ, RZ, R20 ;  /* 0x000000ffff197224 */ /* 0x000fe200078e0014 */
[----:B---3--:R-:W-:Y:S04]  /*ac030*/  STL.64 [R1+0x8098], R26 ;  /* 0x0080981a01007387 */ /* 0x008fe80000100a00 */
[----:B------:R0:W-:Y:S04]  /*ac040*/  STL.64 [R1+0x8090], R24 ;  /* 0x0080901801007387 */ /* 0x0001e80000100a00 */
        /* <DEDUP_REMOVED lines=8> */
[----:B------:R-:W3:Y:S04]  /*ac0d0*/  LDL.LU.64 R20, [R1+0x170] ;  /* 0x0001700001147983 */ /* 0x000ee80000300a00 */
        /* <DEDUP_REMOVED lines=32> */
[----:B------:R1:W-:Y:S03]  /*ac2e0*/  STL.64 [R1+0x128], R18 ;  /* 0x0001281201007387 */ /* 0x0003e60000100a00 */
[----:B0-----:R-:W4:Y:S01]  /*ac2f0*/  LDL.LU.64 R16, [R1+0x80a8] ;  /* 0x0080a80001107983 */ /* 0x001f220000300a00 */
[----:B-1----:R-:W-:-:S02]  /*ac300*/  IMAD.MOV.U32 R18, RZ, RZ, R20 ;  /* 0x000000ffff127224 */ /* 0x002fc400078e0014 */
[----:B------:R-:W-:Y:S02]  /*ac310*/  IMAD.MOV.U32 R19, RZ, RZ, R21 ;  /* 0x000000ffff137224 */ /* 0x000fe400078e0015 */
[----:B------:R-:W2:Y:S02]  /*ac320*/  LDL.LU.64 R20, [R1+0x80a0] ;  /* 0x0080a00001147983 */ /* 0x000ea40000300a00 */
[----:B--2---:R-:W-:Y:S02]  /*ac330*/  HMMA.16816.F32 R4, R4, R20, R24 ;  /* 0x000000140404723c */ /* 0x004fe40000001818 */
[----:B------:R-:W2:Y:S01]  /*ac340*/  LDL.LU.64 R26, [R1+0x8098] ;  /* 0x00809800011a7983 */ /* 0x000ea20000300a00 */
[----:B------:R-:W3:Y:S02]  /*ac350*/  LDL.LU.64 R24, [R1+0x8090] ;  /* 0x0080900001187983 */ /* 0x000ee40000300a00 */
[----:B------:R-:W-:Y:S02]  /*ac360*/  IMAD.MOV.U32 R3, RZ, RZ, R20 ;  /* 0x000000ffff037224 */ /* 0x000fe400078e0014 */
[----:B------:R-:W-:Y:S11]  /*ac370*/  IMAD.MOV.U32 R0, RZ, RZ, R21 ;  /* 0x000000ffff007224 */ /* 0x000ff600078e0015 */
[----:B------:R-:W-:Y:S05]  /*ac380*/  @!UPT UIADD3 URZ, URZ, URZ, URZ ;  /* 0x0000003f3f3ff290 */ /* 0x000fea000fffe03f */
[----:B------:R2:W-:Y:S01]  /*ac390*/  STL.64 [R1+0xa0], R4 ;  /* 0x0000a00401007387 */ /* 0x0005e20000100a00 */
[----:B------:R-:W-:Y:S02]  /*ac3a0*/  STL.64 [R1+0xa8], R6 ;  /* 0x0000a80601007387 */ /* 0x000fe40000100a00 */
[----:B------:R-:W3:Y:S02]  /*ac3b0*/  LDL.LU.64 R22, [R1+0x8088] ;  /* 0x0080880001167983 */ /* 0x000ee40000300a00 */
[----:B------:R-:W3:Y:S02]  /*ac3c0*/  LDL.LU.64 R20, [R1+0x8080] ;  /* 0x0080800001147983 */ /* 0x000ee40000300a00 */
[----:B--2---:R-:W-:Y:S02]  /*ac3d0*/  IMAD.MOV.U32 R4, RZ, RZ, R27 ;  /* 0x000000ffff047224 */ /* 0x004fe400078e001b */
[----:B------:R-:W-:Y:S02]  /*ac3e0*/  IMAD.MOV.U32 R5, RZ, RZ, R26 ;  /* 0x000000ffff057224 */ /* 0x000fe400078e001a */
        /* <DEDUP_REMOVED lines=25> */
[----:B------:R0:W-:Y:S01]  /*ac580*/  STL.64 [R1+0x60], R12 ;  /* 0x0000600c01007387 */ /* 0x0001e20000100a00 */
[----:B------:R-:W-:Y:S02]  /*ac590*/  IMAD.MOV.U32 R25, RZ, RZ, R14 ;  /* 0x000000ffff197224 */ /* 0x000fe400078e000e */
[----:B------:R-:W-:Y:S02]  /*ac5a0*/  IMAD.MOV.U32 R24, RZ, RZ, R15 ;  /* 0x000000ffff187224 */ /* 0x000fe400078e000f */
[----:B------:R-:W4:Y:S04]  /*ac5b0*/  LDL.LU.64 R14, [R1+0x8028] ;  /* 0x00802800010e7983 */ /* 0x000f280000300a00 */
[----:B0-----:R-:W4:Y:S01]  /*ac5c0*/  LDL.LU.64 R12, [R1+0x8020] ;  /* 0x00802000010c7983 */ /* 0x001f220000300a00 */
[----:B---3--:R-:W-:Y:S02]  /*ac5d0*/  STL.64 [R1+0x7f10], R26 ;  /* 0x007f101a01007387 */ /* 0x008fe40000100a00 */
[----:B------:R0:W-:Y:S02]  /*ac5e0*/  STL.64 [R1+0x7f08], R24 ;  /* 0x007f081801007387 */ /* 0x0001e40000100a00 */
[----:B0-----:R-:W2:Y:S01]  /*ac5f0*/  LDL.LU R24, [R1+0x10b0] ;  /* 0x0010b00001187983 */ /* 0x001ea20000300800 */
[----:B------:R-:W2:Y:S02]  /*ac600*/  LDL.LU R25, [R1+0x10b4] ;  /* 0x0010b40001197983 */ /* 0x000ea40000300800 */
[----:B------:R-:W2:Y:S01]  /*ac610*/  LDL.LU R26, [R1+0x10b8] ;  /* 0x0010b800011a7983 */ /* 0x000ea20000300800 */
[C---:B----4-:R-:W-:Y:S11]  /*ac620*/  HMMA.16816.F32 R12, R20.reuse, R16, R12 ;  /* 0x00000010140c723c */ /* 0x050ff6000000180c */
[----:B------:R-:W-:Y:S11]  /*ac630*/  @!UPT UIADD3 URZ, URZ, URZ, URZ ;  /* 0x0000003f3f3ff290 */ /* 0x000ff6000fffe03f */
[----:B------:R-:W-:Y:S01]  /*ac640*/  @!UPT UIADD3 URZ, URZ, URZ, URZ ;  /* 0x0000003f3f3ff290 */ /* 0x000fe2000fffe03f */
[----:B------:R-:W-:Y:S01]  /*ac650*/  STL.64 [R1+0x50], R12 ;  /* 0x0000500c01007387 */ /* 0x000fe20000100a00 */
[----:B------:R0:W-:Y:S03]  /*ac660*/  STL.64 [R1+0x58], R14 ;  /* 0x0000580e01007387 */ /* 0x0001e60000100a00 */
[----:B0-----:R-:W3:Y:S01]  /*ac670*/  LDL.LU.64 R14, [R1+0x8018] ;  /* 0x00801800010e7983 */ /* 0x001ee20000300a00 */
[----:B------:R-:W4:Y:S02]  /*ac680*/  LDL.LU.64 R12, [R1+0x8010] ;  /* 0x00801000010c7983 */ /* 0x000f240000300a00 */
[----:B------:R-:W-:Y:S01]  /*ac690*/  IMAD.MOV.U32 R27, RZ, RZ, R29 ;  /* 0x000000ffff1b7224 */ /* 0x000fe200078e001d */
[C---:B----4-:R-:W-:Y:S11]  /*ac6a0*/  HMMA.16816.F32 R8, R20.reuse, R12, R8 ;  /* 0x0000000c1408723c */ /* 0x050ff60000001808 */
[----:B------:R-:W-:Y:S11]  /*ac6b0*/  @!UPT UIADD3 URZ, URZ, URZ, URZ ;  /* 0x0000003f3f3ff290 */ /* 0x000ff6000fffe03f */
[----:B------:R-:W-:Y:S01]  /*ac6c0*/  @!UPT UIADD3 URZ, URZ, URZ, URZ ;  /* 0x0000003f3f3ff290 */ /* 0x000fe2000fffe03f */
[----:B------:R-:W-:Y:S01]  /*ac6d0*/  STL.64 [R1+0x40], R8 ;  /* 0x0000400801007387 */ /* 0x000fe20000100a00 */
[----:B------:R0:W-:Y:S02]  /*ac6e0*/  STL [R1+0x48], R10 ;  /* 0x0000480a01007387 */ /* 0x0001e40000100800 */
[----:B------:R-:W-:Y:S02]  /*ac6f0*/  IMAD.MOV.U32 R29, RZ, RZ, R11 ;  /* 0x000000ffff1d7224 */ /* 0x000fe400078e000b */
[----:B0-----:R-:W4:Y:S01]  /*ac700*/  LDL.LU.64 R10, [R1+0x8008] ;  /* 0x00800800010a7983 */ /* 0x001f220000300a00 */
[----:B------:R-:W4:Y:S02]  /*ac710*/  LDL.LU.64 R8, [R1+0x8000] ;  /* 0x0080000001087983 */ /* 0x000f240000300a00 */
[----:B------:R-:W-:Y:S01]  /*ac720*/  STL [R1+0x6ed8], R29 ;  /* 0x006ed81d01007387 */ /* 0x000fe20000100800 */
[C---:B----4-:R-:W-:Y:S01]  /*ac730*/  HMMA.16816.F32 R4, R20.reuse, R4, R8 ;  /* 0x000000041404723c */ /* 0x050fe20000001808 */
[----:B------:R-:W4:Y:S01]  /*ac740*/  LDL.LU.64 R10, [R1+0x7ff8] ;  /* 0x007ff800010a7983 */ /* 0x000f220000300a00 */
[----:B------:R-:W4:Y:S11]  /*ac750*/  LDL.LU.64 R8, [R1+0x7ff0] ;  /* 0x007ff00001087983 */ /* 0x000f360000300a00 */
[----:B------:R-:W-:Y:S10]  /*ac760*/  @!UPT UIADD3 URZ, URZ, URZ, URZ ;  /* 0x0000003f3f3ff290 */ /* 0x000ff4000fffe03f */
[----:B------:R-:W-:Y:S01]  /*ac770*/  STL.64 [R1+0x1080], R4 ;  /* 0x0010800401007387 */ /* 0x000fe20000100a00 */
[----:B------:R-:W-:Y:S02]  /*ac780*/  STL [R1+0x108c], R7 ;  /* 0x00108c0701007387 */ /* 0x000fe40000100800 */
[----:B------:R-:W-:Y:S02]  /*ac790*/  IMAD.MOV.U32 R13, RZ, RZ, R6 ;  /* 0x000000ffff0d7224 */ /* 0x000fe400078e0006 */
[----:B------:R-:W0:Y:S04]  /*ac7a0*/  LDSM.16.MT88.4 R4, [R2+0x14080] ;  /* 0x014080000204783b */ /* 0x000e280000004200 */
[----:B------:R-:W-:Y:S04]  /*ac7b0*/  STL [R1+0x7520], R13 ;  /* 0x0075200d01007387 */ /* 0x000fe80000100800 */
[----:B0-----:R-:W-:Y:S01]  /*ac7c0*/  STL.64 [R1+0x7e28], R6 ;  /* 0x007e280601007387 */ /* 0x001fe20000100a00 */
[----:B------:R0:W-:Y:S03]  /*ac7d0*/  STL.64 [R1+0x7e20], R4 ;  /* 0x007e200401007387 */ /* 0x0001e60000100a00 */
[----:B0-----:R-:W4:Y:S01]  /*ac7e0*/  LDL.LU R4, [R1+0x1e0] ;  /* 0x0001e00001047983 */ /* 0x001f220000300800 */
[----:B------:R-:W4:Y:S02]  /*ac7f0*/  LDL.LU R5, [R1+0x1e4] ;  /* 0x0001e40001057983 */ /* 0x000f240000300800 */
[C---:B----4-:R-:W-:Y:S01]  /*ac800*/  HMMA.16816.F32 R4, R20.reuse, R4, R8 ;  /* 0x000000041404723c */ /* 0x050fe20000001808 */
[----:B------:R-:W2:Y:S11]  /*ac810*/  LDL.LU.64 R8, [R1+0x7fe8] ;  /* 0x007fe80001087983 */ /* 0x000eb60000300a00 */
[----:B------:R-:W-:Y:S11]  /*ac820*/  @!UPT UIADD3 URZ, URZ, URZ, URZ ;  /* 0x0000003f3f3ff290 */ /* 0x000ff6000fffe03f */
[----:B------:R-:W-:Y:S01]  /*ac830*/  @!UPT UIADD3 URZ, URZ, URZ, URZ ;  /* 0x0000003f3f3ff290 */ /* 0x000fe2000fffe03f */
[----:B------:R-:W-:Y:S02]  /*ac840*/  IMAD.MOV.U32 R12, RZ, RZ, R7 ;  /* 0x000000ffff0c7224 */ /* 0x000fe400078e0007 */
[----:B------:R-:W-:Y:S02]  /*ac850*/  IMAD.MOV.U32 R16, RZ, RZ, R6 ;  /* 0x000000ffff107224 */ /* 0x000fe400078e0006 */
[----:B------:R-:W-:Y:S01]  /*ac860*/  IMAD.MOV.U32 R17, RZ, RZ, R5 ;  /* 0x000000ffff117224 */ /* 0x000fe200078e0005 */
[----:B------:R0:W-:Y:S01]  /*ac870*/  STL [R1+0x1750], R4 ;  /* 0x0017500401007387 */ /* 0x0001e20000100800 */
[----:B------:R-:W-:Y:S02]  /*ac880*/  STL [R1+0x6dd8], R12 ;  /* 0x006dd80c01007387 */ /* 0x000fe40000100800 */
[----:B---3--:R-:W-:Y:S02]  /*ac890*/  STL.64 [R1+0x7fc0], R14 ;  /* 0x007fc00e01007387 */ /* 0x008fe40000100a00 */
[----:B------:R-:W-:Y:S01]  /*ac8a0*/  STL [R1+0x6dd4], R16 ;  /* 0x006dd41001007387 */ /* 0x000fe20000100800 */
[----:B------:R-:W-:Y:S04]  /*ac8b0*/  STL [R1+0x6dd0], R17 ;  /* 0x006dd01101007387 */ /* 0x000fe80000100800 */
[----:B0-----:R-:W3:Y:S01]  /*ac8c0*/  LDL.LU R4, [R1+0x860] ;  /* 0x0008600001047983 */ /* 0x001ee20000300800 */
[----:B--2---:R-:W-:Y:S11]  /*ac8d0*/  HMMA.16816.F32 R8, R20, R8, R24 ;  /* 0x000000081408723c */ /* 0x004ff60000001818 */
[----:B------:R-:W-:Y:S11]  /*ac8e0*/  @!UPT UIADD3 URZ, URZ, URZ, URZ ;  /* 0x0000003f3f3ff290 */ /* 0x000ff6000fffe03f */
[----:B------:R-:W-:Y:S01]  /*ac8f0*/  @!UPT UIADD3 URZ, URZ, URZ, URZ ;  /* 0x0000003f3f3ff290 */ /* 0x000fe2000fffe03f */
[----:B------:R0:W-:Y:S01]  /*ac900*/  STL.64 [R1+0x1740], R8 ;  /* 0x0017400801007387 */ /* 0x0001e20000100a00 */
[----:B------:R1:W-:Y:S02]  /*ac910*/  STL.64 [R1+0x1748], R10 ;  /* 0x0017480a01007387 */ /* 0x0003e40000100a00 */
[----:B------:R-:W3:Y:S02]  /*ac920*/  LDL.LU R5, [R1+0x864] ;  /* 0x0008640001057983 */ /* 0x000ee40000300800 */
[----:B------:R-:W2:Y:S01]  /*ac930*/  LDL.LU R6, [R1+0x868] ;  /* 0x0008680001067983 */ /* 0x000ea20000300800 */
[----:B------:R-:W2:Y:S04]  /*ac940*/  LDL.LU R7, [R1+0x86c] ;  /* 0x00086c0001077983 */ /* 0x000ea80000300800 */
[----:B0-----:R-:W4:Y:S01]  /*ac950*/  LDL.LU R8, [R1+0x880] ;  /* 0x0008800001087983 */ /* 0x001f220000300800 */
[----:B------:R-:W4:Y:S02]  /*ac960*/  LDL.LU R9, [R1+0x884] ;  /* 0x0008840001097983 */ /* 0x000f240000300800 */
[----:B-1----:R-:W2:Y:S02]  /*ac970*/  LDL.LU R10, [R1+0x888] ;  /* 0x00088800010a7983 */ /* 0x002ea40000300800 */
[----:B------:R-:W2:Y:S02]  /*ac980*/  LDL.LU R11, [R1+0x88c] ;  /* 0x00088c00010b7983 */ /* 0x000ea40000300800 */
[----:B--2---:R-:W-:Y:S01]  /*ac990*/  STL.64 [R1+0x7f48], R10 ;  /* 0x007f480a01007387 */ /* 0x004fe20000100a00 */
[----:B----4-:R0:W-:Y:S02]  /*ac9a0*/  STL.64 [R1+0x7f40], R8 ;  /* 0x007f400801007387 */ /* 0x0101e40000100a00 */
[----:B0-----:R-:W-:-:S02]  /*ac9b0*/  IMAD.MOV.U32 R8, RZ, RZ, R18 ;  /* 0x000000ffff087224 */ /* 0x001fc400078e0012 */
[----:B------:R-:W-:Y:S01]  /*ac9c0*/  IMAD.MOV.U32 R9, RZ, RZ, R19 ;  /* 0x000000ffff097224 */ /* 0x000fe200078e0013 */
[----:B------:R-:W2:Y:S01]  /*ac9d0*/  LDL.LU R18, [R1+0x7fe4] ;  /* 0x007fe40001127983 */ /* 0x000ea20000300800 */
[----:B------:R-:W4:Y:S03]  /*ac9e0*/  LDL.LU R19, [R1+0x7fe0] ;  /* 0x007fe00001137983 */ /* 0x000f260000300800 */
[----:B------:R0:W-:Y:S04]  /*ac9f0*/  STL.64 [R1+0x7f58], R8 ;  /* 0x007f580801007387 */ /* 0x0001e80000100a00 */
[----:B0-----:R-:W2:Y:S01]  /*aca00*/  LDL.LU R8, [R1+0x180] ;  /* 0x0001800001087983 */ /* 0x001ea20000300800 */
[----:B------:R-:W-:-:S02]  /*aca10*/  IMAD.MOV.U32 R9, RZ, RZ, R28 ;  /* 0x000000ffff097224 */ /* 0x000fc400078e001c */
[----:B------:R-:W3:Y:S03]  /*aca20*/  LDL.LU R28, [R1+0x7fdc] ;  /* 0x007fdc00011c7983 */ /* 0x000ee60000300800 */
[----:B--2---:R-:W-:Y:S01]  /*aca30*/  STL.64 [R1+0x7f70], R8 ;  /* 0x007f700801007387 */ /* 0x004fe20000100a00 */
[----:B------:R0:W-:Y:S02]  /*aca40*/  STL.64 [R1+0x7f20], R6 ;  /* 0x007f200601007387 */ /* 0x0001e40000100a00 */
[----:B---3--:R1:W-:Y:S01]  /*aca50*/  STL.64 [R1+0x7f18], R4 ;  /* 0x007f180401007387 */ /* 0x0083e20000100a00 */
[----:B0-----:R-:W2:Y:S01]  /*aca60*/  LDL.64 R6, [R1+0x28] ;  /* 0x0000280001067983 */ /* 0x001ea20000100a00 */
[----:B----4-:R-:W-:Y:S02]  /*aca70*/  IMAD.MOV.U32 R8, RZ, RZ, R19 ;  /* 0x000000ffff087224 */ /* 0x010fe400078e0013 */
[----:B------:R-:W-:Y:S01]  /*aca80*/  IMAD.MOV.U32 R9, RZ, RZ, R18 ;  /* 0x000000ffff097224 */ /* 0x000fe200078e0012 */
[----:B--2---:R0:W-:Y:S01]  /*aca90*/  STL.64 [R1+0x7f50], R6 ;  /* 0x007f500601007387 */ /* 0x0041e20000100a00 */
[----:B-1----:R-:W2:Y:S02]  /*acaa0*/  LDL.LU R4, [R1+0x1040] ;  /* 0x0010400001047983 */ /* 0x002ea40000300800 */
[----:B------:R-:W2:Y:S01]  /*acab0*/  LDL.LU R5, [R1+0x1044] ;  /* 0x0010440001057983 */ /* 0x000ea20000300800 */
[----:B0-----:R-:W3:Y:S01]  /*acac0*/  LDL.LU R6, [R1+0x1048] ;  /* 0x0010480001067983 */ /* 0x001ee20000300800 */
[----:B------:R-:W3:Y:S02]  /*acad0*/  LDL.LU R7, [R1+0x104c] ;  /* 0x00104c0001077983 */ /* 0x000ee40000300800 */
[----:B------:R-:W4:Y:S02]  /*acae0*/  LDL.LU R19, [R1+0x7fd8] ;  /* 0x007fd80001137983 */ /* 0x000f240000300800 */
[----:B------:R-:W2:Y:S01]  /*acaf0*/  LDL.LU R18, [R1+0x7fd4] ;  /* 0x007fd40001127983 */ /* 0x000ea20000300800 */
[----:B------:R0:W-:Y:S02]  /*acb00*/  STL.64 [R1+0x7f88], R8 ;  /* 0x007f880801007387 */ /* 0x0001e40000100a00 */
[----:B0-----:R-:W-:-:S02]  /*acb10*/  IMAD.MOV.U32 R8, RZ, RZ, R28 ;  /* 0x000000ffff087224 */ /* 0x001fc400078e001c */
[----:B------:R-:W2:Y:S01]  /*acb20*/  LDL.LU R28, [R1+0x7fd0] ;  /* 0x007fd000011c7983 */ /* 0x000ea20000300800 */
[----:B------:R-:W2:Y:S03]  /*acb30*/  LDL.LU R9, [R1+0x1a4] ;  /* 0x0001a40001097983 */ /* 0x000ea60000300800 */
[----:B--2---:R0:W-:Y:S04]  /*acb40*/  STL.64 [R1+0x7fa0], R8 ;  /* 0x007fa00801007387 */ /* 0x0041e80000100a00 */
[----:B0-----:R-:W2:Y:S01]  /*acb50*/  LDL.LU R8, [R1+0x1b0] ;  /* 0x0001b00001087983 */ /* 0x001ea20000300800 */
[----:B----4-:R-:W-:Y:S02]  /*acb60*/  IMAD.MOV.U32 R9, RZ, RZ, R19 ;  /* 0x000000ffff097224 */ /* 0x010fe400078e0013 */
[----:B------:R-:W4:Y:S03]  /*acb70*/  LDL.LU R19, [R1+0x7fcc] ;  /* 0x007fcc0001137983 */ /* 0x000f260000300800 */
[----:B--2---:R0:W-:Y:S02]  /*acb80*/  STL.64 [R1+0x7fb8], R8 ;  /* 0x007fb80801007387 */ /* 0x0041e40000100a00 */
[----:B0-----:R-:W-:-:S02]  /*acb90*/  IMAD.MOV.U32 R8, RZ, RZ, R18 ;  /* 0x000000ffff087224 */ /* 0x001fc400078e0012 */
[----:B------:R-:W4:Y:S01]  /*acba0*/  LDL.LU R18, [R1+0x7fc8] ;  /* 0x007fc80001127983 */ /* 0x000f220000300800 */
[----:B------:R-:W2:Y:S02]  /*acbb0*/  LDL.LU R12, [R1+0x10a0] ;  /* 0x0010a000010c7983 */ /* 0x000ea40000300800 */
[----:B------:R-:W2:Y:S02]  /*acbc0*/  LDL.LU R13, [R1+0x10a4] ;  /* 0x0010a400010d7983 */ /* 0x000ea40000300800 */
[----:B------:R-:W2:Y:S01]  /*acbd0*/  LDL.LU R14, [R1+0x10a8] ;  /* 0x0010a800010e7983 */ /* 0x000ea20000300800 */
[----:B------:R-:W2:Y:S01]  /*acbe0*/  LDL.LU R15, [R1+0x10ac] ;  /* 0x0010ac00010f7983 */ /* 0x000ea20000300800 */
        /* <DEDUP_REMOVED lines=18> */
[----:B------:R-:W-:-:S07]  /*acd10*/  IMAD.MOV.U32 R9, RZ, RZ, R28 ;  /* 0x000000ffff097224 */ /* 0x000fce00078e001c */
[----:B------:R-:W-:Y:S01]  /*acd20*/  HMMA.16816.F32 R8, R20, R8, R12 ;  /* 0x000000081408723c */ /* 0x000fe2000000180c */
[----:B---3--:R-:W-:Y:S01]  /*acd30*/  STL.64 [R1+0x7fb0], R6 ;  /* 0x007fb00601007387 */ /* 0x008fe20000100a00 */
[----:B--2---:R0:W-:Y:S03]  /*acd40*/  STL.64 [R1+0x7fa8], R4 ;  /* 0x007fa80401007387 */ /* 0x0041e60000100a00 */
[----:B0-----:R-:W2:Y:S01]  /*acd50*/  LDL.LU R4, [R1+0x1090] ;  /* 0x0010900001047983 */ /* 0x001ea20000300800 */
[----:B------:R-:W2:Y:S02]  /*acd60*/  LDL.LU R5, [R1+0x1094] ;  /* 0x0010940001057983 */ /* 0x000ea40000300800 */
[----:B------:R-:W2:Y:S02]  /*acd70*/  LDL.LU R6, [R1+0x1098] ;  /* 0x0010980001067983 */ /* 0x000ea40000300800 */
[----:B------:R-:W2:Y:S01]  /*acd80*/  LDL.LU R7, [R1+0x109c] ;  /* 0x00109c0001077983 */ /* 0x000ea20000300800 */
[----:B------:R-:W3:Y:S11]  /*acd90*/  LDL.64 R26, [R1+0x18] ;  /* 0x00001800011a7983 */ /* 0x000ef60000100a00 */
[----:B------:R-:W-:Y:S02]  /*acda0*/  @!UPT UIADD3 URZ, URZ, URZ, URZ ;  /* 0x0000003f3f3ff290 */ /* 0x000fe4000fffe03f */
[----:B------:R-:W-:Y:S01]  /*acdb0*/  IMAD.MOV.U32 R12, RZ, RZ, R9 ;  /* 0x000000ffff0c7224 */ /* 0x000fe200078e0009 */
[----:B---3--:R0:W-:Y:S01]  /*acdc0*/  STL.64 [R1+0x7f28], R26 ;  /* 0x007f281a01007387 */ /* 0x0081e20000100a00 */
[----:B------:R-:W3:Y:S02]  /*acdd0*/  LDL.LU R24, [R1+0x870] ;  /* 0x0008700001187983 */ /* 0x000ee40000300800 */
[----:B------:R-:W3:Y:S01]  /*acde0*/  LDL.LU R25, [R1+0x874] ;  /* 0x0008740001197983 */ /* 0x000ee20000300800 */
[----:B0-----:R-:W3:Y:S01]  /*acdf0*/  LDL.LU R26, [R1+0x878] ;  /* 0x00087800011a7983 */ /* 0x001ee20000300800 */
[----:B------:R-:W3:Y:S02]  /*ace00*/  LDL.LU R27, [R1+0x87c] ;  /* 0x00087c00011b7983 */ /* 0x000ee40000300800 */
[----:B------:R-:W2:Y:S02]  /*ace10*/  LDL.LU.64 R14, [R1+0x7fc0] ;  /* 0x007fc000010e7983 */ /* 0x000ea40000300a00 */
[----:B------:R0:W-:Y:S02]  /*ace20*/  STL [R1+0x1730], R8 ;  /* 0x0017300801007387 */ /* 0x0001e40000100800 */
[----:B0-----:R-:W2:Y:S01]  /*ace30*/  LDL.LU.64 R8, [R1+0x7fb8] ;  /* 0x007fb80001087983 */ /* 0x001ea20000300a00 */
[----:B------:R-:W-:-:S02]  /*ace40*/  IMAD.MOV.U32 R16, RZ, RZ, R10 ;  /* 0x000000ffff107224 */ /* 0x000fc400078e000a */
[----:B------:R-:W-:-:S05]  /*ace50*/  IMAD.MOV.U32 R17, RZ, RZ, R11 ;  /* 0x000000ffff117224 */ /* 0x000fca00078e000b */
[----:B------:R-:W-:Y:S01]  /*ace60*/  STL [R1+0x6de4], R17 ;  /* 0x006de41101007387 */ /* 0x000fe20000100800 */
[----:B------:R-:W-:Y:S02]  /*ace70*/  STL [R1+0x6de0], R16 ;  /* 0x006de01001007387 */ /* 0x000fe40000100800 */
[----:B------:R-:W-:Y:S01]  /*ace80*/  STL [R1+0x6ddc], R12 ;  /* 0x006ddc0c01007387 */ /* 0x000fe20000100800 */
[C---:B--2---:R-:W-:Y:S01]  /*ace90*/  HMMA.16816.F32 R8, R20.reuse, R8, R4 ;  /* 0x000000081408723c */ /* 0x044fe20000001804 */
[----:B------:R0:W-:Y:S04]  /*acea0*/  STL.64 [R1+0x7ee0], R14 ;  /* 0x007ee00e01007387 */ /* 0x0001e80000100a00 */
[----:B0-----:R-:W2:Y:S01]  /*aceb0*/  LDL.64 R14, [R1+0x8] ;  /* 0x00000800010e7983 */ /* 0x001ea20000100a00 */
[----:B------:R-:W2:Y:S02]  /*acec0*/  LDL.LU.64 R6, [R1+0x7fb0] ;  /* 0x007fb00001067983 */ /* 0x000ea40000300a00 */
[----:B------:R-:W2:Y:S11]  /*aced0*/  LDL.LU.64 R4, [R1+0x7fa8] ;  /* 0x007fa80001047983 */ /* 0x000eb60000300a00 */
[----:B------:R-:W-:Y:S04]  /*acee0*/  @!UPT UIADD3 URZ, URZ, URZ, URZ ;  /* 0x0000003f3f3ff290 */ /* 0x000fe8000fffe03f */
[----:B------:R0:W-:Y:S01]  /*acef0*/  STL.64 [R1+0x1720], R8 ;  /* 0x0017200801007387 */ /* 0x0001e20000100a00 */
[----:B------:R2:W-:Y:S03]  /*acf00*/  STL.64 [R1+0x1728], R10 ;  /* 0x0017280a01007387 */ /* 0x0005e60000100a00 */
[----:B0-----:R-:W2:Y:S02]  /*acf10*/  LDL.LU.64 R8, [R1+0x7fa0] ;  /* 0x007fa00001087983 */ /* 0x001ea40000300a00 */
[----:B--2---:R-:W-:Y:S02]  /*acf20*/  HMMA.16816.F32 R8, R20, R8, R4 ;  /* 0x000000081408723c */ /* 0x004fe40000001804 */
[----:B------:R-:W2:Y:S01]  /*acf30*/  LDL.LU.64 R6, [R1+0x7f98] ;  /* 0x007f980001067983 */ /* 0x000ea20000300a00 */
[----:B------:R-:W2:Y:S11]  /*acf40*/  LDL.LU.64 R4, [R1+0x7f90] ;  /* 0x007f900001047983 */ /* 0x000eb60000300a00 */
[----:B------:R-:W-:Y:S09]  /*acf50*/  @!UPT UIADD3 URZ, URZ, URZ, URZ ;  /* 0x0000003f3f3ff290 */ /* 0x000ff2000fffe03f */
[----:B------:R0:W-:Y:S04]  /*acf60*/  STL.64 [R1+0x1710], R8 ;  /* 0x0017100801007387 */ /* 0x0001e80000100a00 */
[----:B0-----:R-:W2:Y:S01]  /*acf70*/  LDL.LU.64 R8, [R1+0x7f88] ;  /* 0x007f880001087983 */ /* 0x001ea20000300a00 */
[----:B------:R-:W-:Y:S02]  /*acf80*/  IMAD.MOV.U32 R17, RZ, RZ, R10 ;  /* 0x000000ffff117224 */ /* 0x000fe400078e000a */
[----:B------:R-:W-:-:S03]  /*acf90*/  IMAD.MOV.U32 R16, RZ, RZ, R11 ;  /* 0x000000ffff107224 */ /* 0x000fc600078e000b */
[----:B------:R-:W-:Y:S02]  /*acfa0*/  STL [R1+0x6df0], R17 ;  /* 0x006df01101007387 */ /* 0x000fe40000100800 */
[----:B------:R-:W-:Y:S02]  /*acfb0*/  STL [R1+0x6dec], R16 ;  /* 0x006dec1001007387 */ /* 0x000fe40000100800 */
[----:B----4-:R-:W-:Y:S01]  /*acfc0*/  STL.64 [R1+0x7ef0], R18 ;  /* 0x007ef01201007387 */ /* 0x010fe20000100a00 */
        /* <DEDUP_REMOVED lines=21> */
[----:B------:R-:W-:Y:S02]  /*ad120*/  IMAD.MOV.U32 R16, RZ, RZ, R3 ;  /* 0x000000ffff107224 */ /* 0x000fe400078e0003 */
[----:B------:R-:W-:-:S07]  /*ad130*/  IMAD.MOV.U32 R17, RZ, RZ, R0 ;  /* 0x000000ffff117224 */ /* 0x000fce00078e0000 */
[----:B----4-:R-:W-:Y:S01]  /*ad140*/  HMMA.16816.F32 R16, R20, R16, R8 ;  /* 0x000000101410723c */ /* 0x010fe20000001808 */
[----:B------:R-:W3:Y:S01]  /*ad150*/  LDL.LU.64 R10, [R1+0x7f38] ;  /* 0x007f3800010a7983 */ /* 0x000ee20000300a00 */
[----:B------:R-:W3:Y:S02]  /*ad160*/  LDL.LU.64 R8, [R1+0x7f30] ;  /* 0x007f300001087983 */ /* 0x000ee40000300a00 */
[----:B------:R-:W4:Y:S02]  /*ad170*/  LDL.LU R20, [R1+0x850] ;  /* 0x0008500001147983 */ /* 0x000f240000300800 */
[----:B--2---:R-:W-:Y:S02]  /*ad180*/  IMAD.MOV.U32 R29, RZ, RZ, R6 ;  /* 0x000000ffff1d7224 */ /* 0x004fe400078e0006 */
[----:B------:R-:W-:Y:S11]  /*ad190*/  IMAD.MOV.U32 R28, RZ, RZ, R7 ;  /* 0x000000ffff1c7224 */ /* 0x000ff600078e0007 */
[----:B------:R-:W-:Y:S04]  /*ad1a0*/  @!UPT UIADD3 URZ, URZ, URZ, URZ ;  /* 0x0000003f3f3ff290 */ /* 0x000fe8000fffe03f */
[----:B------:R0:W-:Y:S01]  /*ad1b0*/  STL.64 [R1+0x10b0], R16 ;  /* 0x0010b01001007387 */ /* 0x0001e20000100a00 */
[----:B------:R1:W-:Y:S02]  /*ad1c0*/  STL.64 [R1+0x10b8], R18 ;  /* 0x0010b81201007387 */ /* 0x0003e40000100a00 */
[----:B------:R-:W4:Y:S02]  /*ad1d0*/  LDL.LU R21, [R1+0x854] ;  /* 0x0008540001157983 */ /* 0x000f240000300800 */
[----:B------:R-:W4:Y:S01]  /*ad1e0*/  LDL.LU R22, [R1+0x858] ;  /* 0x0008580001167983 */ /* 0x000f220000300800 */
[----:B------:R-:W4:Y:S04]  /*ad1f0*/  LDL.LU R23, [R1+0x85c] ;  /* 0x00085c0001177983 */ /* 0x000f280000300800 */
[----:B0-----:R-:W2:Y:S01]  /*ad200*/  LDL.LU R16, [R1+0x840] ;  /* 0x0008400001107983 */ /* 0x001ea20000300800 */
[----:B------:R-:W2:Y:S02]  /*ad210*/  LDL.LU R17, [R1+0x844] ;  /* 0x0008440001117983 */ /* 0x000ea40000300800 */
[----:B-1----:R-:W2:Y:S02]  /*ad220*/  LDL.LU R18, [R1+0x848] ;  /* 0x0008480001127983 */ /* 0x002ea40000300800 */
        /* <DEDUP_REMOVED lines=8> */
[----:B------:R-:W3:Y:S01]  /*ad2b0*/  LDL.LU.64 R4, [R1+0x7f18] ;  /* 0x007f180001047983 */ /* 0x000ee20000300a00 */
[C---:B----4-:R-:W-:Y:S08]  /*ad2c0*/  HMMA.16816.F32 R20, R8.reuse, R14, R20 ;  /* 0x0000000e0814723c */ /* 0x050ff00000001814 */
[----:B---3--:R-:W-:Y:S11]  /*ad2d0*/  HMMA.16816.F32 R4, R8, R26, R4 ;  /* 0x0000001a0804723c */ /* 0x008ff60000001804 */
[----:B------:R-:W-:Y:S11]  /*ad2e0*/  @!UPT UIADD3 URZ, URZ, URZ, URZ ;  /* 0x0000003f3f3ff290 */ /* 0x000ff6000fffe03f */
[----:B------:R-:W-:Y:S01]  /*ad2f0*/  @!UPT UIADD3 URZ, URZ, URZ, URZ ;  /* 0x0000003f3f3ff290 */ /* 0x000fe2000fffe03f */
[----:B------:R0:W-:Y:S01]  /*ad300*/  STL.64 [R1+0x1090], R4 ;  /* 0x0010900401007387 */ /* 0x0001e20000100a00 */
[----:B------:R1:W-:Y:S02]  /*ad310*/  STL.64 [R1+0x1098], R6 ;  /* 0x0010980601007387 */ /* 0x0003e40000100a00 */
[----:B0-----:R-:W-:Y:S02]  /*ad320*/  IMAD.MOV.U32 R5, RZ, RZ, R26 ;  /* 0x000000ffff057224 */ /* 0x001fe400078e001a */
[----:B------:R-:W-:Y:S02]  /*ad330*/  IMAD.MOV.U32 R4, RZ, RZ, R27 ;  /* 0x000000ffff047224 */ /* 0x000fe400078e001b */
[----:B------:R-:W3:Y:S01]  /*ad340*/  LDL.LU.64 R26, [R1+0x7f10] ;  /* 0x007f1000011a7983 */ /* 0x000ee20000300a00 */
[----:B-1----:R-:W-:Y:S02]  /*ad350*/  IMAD.MOV.U32 R7, RZ, RZ, R14 ;  /* 0x000000ffff077224 */ /* 0x002fe400078e000e */
[----:B------:R-:W-:-:S02]  /*ad360*/  IMAD.MOV.U32 R6, RZ, RZ, R15 ;  /* 0x000000ffff067224 */ /* 0x000fc400078e000f */
[----:B------:R-:W4:Y:S01]  /*ad370*/  LDL.LU.64 R24, [R1+0x7f08] ;  /* 0x007f080001187983 */ /* 0x000f220000300a00 */
[----:B------:R-:W-:Y:S01]  /*ad380*/  STL.64 [R1+0x1070], R20 ;  /* 0x0010701401007387 */ /* 0x000fe20000100a00 */
[----:B------:R-:W-:Y:S02]  /*ad390*/  STL.64 [R1+0x1078], R22 ;  /* 0x0010781601007387 */ /* 0x000fe40000100a00 */
[----:B------:R-:W-:Y:S02]  /*ad3a0*/  STL.64 [R1+0x7e90], R6 ;  /* 0x007e900601007387 */ /* 0x000fe40000100a00 */
[----:B------:R0:W-:Y:S02]  /*ad3b0*/  STL.64 [R1+0x7e88], R4 ;  /* 0x007e880401007387 */ /* 0x0001e40000100a00 */
[----:B0-----:R-:W2:Y:S01]  /*ad3c0*/  LDL.LU R4, [R1+0x1000] ;  /* 0x0010000001047983 */ /* 0x001ea20000300800 */
[----:B------:R-:W2:Y:S02]  /*ad3d0*/  LDL.LU R5, [R1+0x1004] ;  /* 0x0010040001057983 */ /* 0x000ea40000300800 */
[----:B---3--:R-:W-:-:S02]  /*ad3e0*/  IMAD.MOV.U32 R6, RZ, RZ, R27 ;  /* 0x000000ffff067224 */ /* 0x008fc400078e001b */
[----:B------:R-:W-:Y:S01]  /*ad3f0*/  IMAD.MOV.U32 R7, RZ, RZ, R26 ;  /* 0x000000ffff077224 */ /* 0x000fe200078e001a */
[----:B------:R-:W3:Y:S01]  /*ad400*/  LDL.LU R27, [R1+0x7f04] ;  /* 0x007f0400011b7983 */ /* 0x000ee20000300800 */
[----:B------:R-:W2:Y:S02]  /*ad410*/  LDL.LU R26, [R1+0x7f00] ;  /* 0x007f0000011a7983 */ /* 0x000ea40000300800 */
[----:B------:R-:W4:Y:S02]  /*ad420*/  LDL.LU R20, [R1+0x820] ;  /* 0x0008200001147983 */ /* 0x000f240000300800 */
[----:B------:R-:W4:Y:S01]  /*ad430*/  LDL.LU R21, [R1+0x824] ;  /* 0x0008240001157983 */ /* 0x000f220000300800 */
[----:B------:R-:W4:Y:S01]  /*ad440*/  LDL.LU R22, [R1+0x828] ;  /* 0x0008280001167983 */ /* 0x000f220000300800 */
[----:B------:R-:W4:Y:S02]  /*ad450*/  LDL.LU R23, [R1+0x82c] ;  /* 0x00082c0001177983 */ /* 0x000f240000300800 */
[----:B------:R-:W4:Y:S02]  /*ad460*/  LDL.LU R12, [R1+0x830] ;  /* 0x00083000010c7983 */ /* 0x000f240000300800 */
[----:B------:R-:W4:Y:S02]  /*ad470*/  LDL.LU R13, [R1+0x834] ;  /* 0x00083400010d7983 */ /* 0x000f240000300800 */
[----:B---3--:R-:W-:-:S02]  /*ad480*/  IMAD.MOV.U32 R15, RZ, RZ, R27 ;  /* 0x000000ffff0f7224 */ /* 0x008fc400078e001b */
[----:B--2---:R-:W-:Y:S02]  /*ad490*/  IMAD.MOV.U32 R14, RZ, RZ, R26 ;  /* 0x000000ffff0e7224 */ /* 0x004fe400078e001a */
[----:B------:R-:W2:Y:S01]  /*ad4a0*/  LDL.LU R26, [R1+0x7efc] ;  /* 0x007efc00011a7983 */ /* 0x000ea20000300800 */
[----:B------:R-:W2:Y:S02]  /*ad4b0*/  LDL.LU R27, [R1+0x7ef8] ;  /* 0x007ef800011b7983 */ /* 0x000ea40000300800 */
[----:B------:R0:W-:Y:S02]  /*ad4c0*/  STL.64 [R1+0x7ea0], R6 ;  /* 0x007ea00601007387 */ /* 0x0001e40000100a00 */
[----:B------:R-:W-:Y:S01]  /*ad4d0*/  STL.64 [R1+0x7e98], R4 ;  /* 0x007e980401007387 */ /* 0x000fe20000100a00 */
[----:B0-----:R-:W3:Y:S04]  /*ad4e0*/  LDL.64 R6, [R1+0x1d8] ;  /* 0x0001d80001067983 */ /* 0x001ee80000100a00 */
[----:B---3--:R0:W-:Y:S04]  /*ad4f0*/  STL.64 [R1+0x7eb0], R6 ;  /* 0x007eb00601007387 */ /* 0x0081e80000100a00 */
[----:B0-----:R-:W3:Y:S04]  /*ad500*/  LDL R6, [R1+0x1e8] ;  /* 0x0001e80001067983 */ /* 0x001ee80000100800 */
[----:B------:R-:W3:Y:S01]  /*ad510*/  LDL R7, [R1+0x1ec] ;  /* 0x0001ec0001077983 */ /* 0x000ee20000100800 */
[----:B--2---:R-:W-:Y:S03]  /*ad520*/  HMMA.16816.F32 R16, R8, R26, R16 ;  /* 0x0000001a0810723c */ /* 0x004fe60000001810 */
[----:B---3--:R0:W-:Y:S04]  /*ad530*/  STL.64 [R1+0x7ec8], R6 ;  /* 0x007ec80601007387 */ /* 0x0081e80000100a00 */
[----:B0-----:R-:W2:Y:S11]  /*ad540*/  LDL.64 R6, [R1+0x38] ;  /* 0x0000380001067983 */ /* 0x001eb60000100a00 */
[----:B------:R-:W-:Y:S05]  /*ad550*/  @!UPT UIADD3 URZ, URZ, URZ, URZ ;  /* 0x0000003f3f3ff290 */ /* 0x000fea000fffe03f */
[----:B------:R-:W-:Y:S02]  /*ad560*/  STL.64 [R1+0x1060], R16 ;  /* 0x0010601001007387 */ /* 0x000fe40000100a00 */
[----:B------:R0:W-:Y:S02]  /*ad570*/  STL.64 [R1+0x1068], R18 ;  /* 0x0010681201007387 */ /* 0x0001e40000100a00 */
[----:B0-----:R-:W3:Y:S01]  /*ad580*/  LDL.LU.64 R18, [R1+0x7ef0] ;  /* 0x007ef00001127983 */ /* 0x001ee20000300a00 */
[----:B------:R0:W-:Y:S02]  /*ad590*/  STL.64 [R1+0x7dd8], R26 ;  /* 0x007dd81a01007387 */ /* 0x0001e40000100a00 */
[----:B----4-:R1:W-:Y:S01]  /*ad5a0*/  STL.64 [R1+0x7dd0], R24 ;  /* 0x007dd01801007387 */ /* 0x0103e20000100a00 */
[----:B0-----:R-:W4:Y:S04]  /*ad5b0*/  LDL R26, [R1+0x1c8] ;  /* 0x0001c800011a7983 */ /* 0x001f280000100800 */
[----:B------:R-:W4:Y:S04]  /*ad5c0*/  LDL R27, [R1+0x1cc] ;  /* 0x0001cc00011b7983 */ /* 0x000f280000100800 */
[----:B----4-:R0:W-:Y:S01]  /*ad5d0*/  STL.64 [R1+0x7ea8], R26 ;  /* 0x007ea81a01007387 */ /* 0x0101e20000100a00 */
[----:B-1----:R-:W4:Y:S02]  /*ad5e0*/  LDL.LU R24, [R1+0x1010] ;  /* 0x0010100001187983 */ /* 0x002f240000300800 */
[----:B------:R-:W4:Y:S01]  /*ad5f0*/  LDL.LU R25, [R1+0x1014] ;  /* 0x0010140001197983 */ /* 0x000f220000300800 */
[----:B0-----:R-:W2:Y:S01]  /*ad600*/  LDL.LU R26, [R1+0x1018] ;  /* 0x00101800011a7983 */ /* 0x001ea20000300800 */
[----:B------:R-:W2:Y:S03]  /*ad610*/  LDL.LU R27, [R1+0x101c] ;  /* 0x00101c00011b7983 */ /* 0x000ea60000300800 */
[----:B--2---:R3:W-:Y:S01]  /*ad620*/  STL.64 [R1+0x7ec0], R26 ;  /* 0x007ec01a01007387 */ /* 0x0047e20000100a00 */
[----:B----4-:R0:W-:Y:S02]  /*ad630*/  STL.64 [R1+0x7eb8], R24 ;  /* 0x007eb81801007387 */ /* 0x0101e40000100a00 */
[----:B---3--:R-:W-:Y:S01]  /*ad640*/  IMAD.MOV.U32 R26, RZ, RZ, R18 ;  /* 0x000000ffff1a7224 */ /* 0x008fe200078e0012 */
[----:B0-----:R-:W2:Y:S01]  /*ad650*/  LDL.LU R24, [R1+0x1020] ;  /* 0x0010200001187983 */ /* 0x001ea20000300800 */
[----:B------:R-:W2:Y:S02]  /*ad660*/  LDL.LU R25, [R1+0x1024] ;  /* 0x0010240001197983 */ /* 0x000ea40000300800 */
[----:B------:R-:W3:Y:S02]  /*ad670*/  LDL.LU R18, [R1+0x7eec] ;  /* 0x007eec0001127983 */ /* 0x000ee40000300800 */
[----:B------:R-:W-:-:S02]  /*ad680*/  IMAD.MOV.U32 R27, RZ, RZ, R19 ;  /* 0x000000ffff1b7224 */ /* 0x000fc400078e0013 */
[----:B------:R-:W3:Y:S03]  /*ad690*/  LDL.LU R19, [R1+0x7ee8] ;  /* 0x007ee80001137983 */ /* 0x000ee60000300800 */
[----:B------:R-:W-:Y:S01]  /*ad6a0*/  STL.64 [R1+0x7ed8], R26 ;  /* 0x007ed81a01007387 */ /* 0x000fe20000100a00 */
[C---:B---3--:R-:W-:Y:S01]  /*ad6b0*/  HMMA.16816.F32 R12, R8.reuse, R18, R12 ;  /* 0x00000012080c723c */ /* 0x048fe2000000180c */
[----:B--2---:R0:W-:Y:S04]  /*ad6c0*/  STL.64 [R1+0x7ed0], R24 ;  /* 0x007ed01801007387 */ /* 0x0041e80000100a00 */
[----:B0-----:R-:W2:Y:S01]  /*ad6d0*/  LDL.LU R24, [R1+0x1030] ;  /* 0x0010300001187983 */ /* 0x001ea20000300800 */
[----:B------:R-:W2:Y:S02]  /*ad6e0*/  LDL.LU R25, [R1+0x1034] ;  /* 0x0010340001197983 */ /* 0x000ea40000300800 */
[----:B------:R-:W2:Y:S02]  /*ad6f0*/  LDL.LU R26, [R1+0x1038] ;  /* 0x00103800011a7983 */ /* 0x000ea40000300800 */
[----:B------:R-:W2:Y:S11]  /*ad700*/  LDL.LU R27, [R1+0x103c] ;  /* 0x00103c00011b7983 */ /* 0x000eb60000300800 */
[----:B------:R-:W-:Y:S02]  /*ad710*/  @!UPT UIADD3 URZ, URZ, URZ, URZ ;  /* 0x0000003f3f3ff290 */ /* 0x000fe4000fffe03f */
[----:B------:R-:W-:Y:S01]  /*ad720*/  STL.64 [R1+0x1050], R12 ;  /* 0x0010500c01007387 */ /* 0x000fe20000100a00 */
[----:B------:R0:W-:Y:S03]  /*ad730*/  STL.64 [R1+0x1058], R14 ;  /* 0x0010580e01007387 */ /* 0x0001e60000100a00 */
[----:B0-----:R-:W3:Y:S02]  /*ad740*/  LDL.LU.64 R14, [R1+0x7ee0] ;  /* 0x007ee000010e7983 */ /* 0x001ee40000300a00 */
[C---:B---3--:R-:W-:Y:S11]  /*ad750*/  HMMA.16816.F32 R20, R8.reuse, R14, R20 ;  /* 0x0000000e0814723c */ /* 0x048ff60000001814 */
[----:B------:R-:W-:Y:S11]  /*ad760*/  @!UPT UIADD3 URZ, URZ, URZ, URZ ;  /* 0x0000003f3f3ff290 */ /* 0x000ff6000fffe03f */
[----:B------:R-:W-:Y:S01]  /*ad770*/  @!UPT UIADD3 URZ, URZ, URZ, URZ ;  /* 0x0000003f3f3ff290 */ /* 0x000fe2000fffe03f */
[----:B------:R-:W-:Y:S01]  /*ad780*/  STL.64 [R1+0x1040], R20 ;  /* 0x0010401401007387 */ /* 0x000fe20000100a00 */
[----:B------:R-:W-:Y:S02]  /*ad790*/  STL.64 [R1+0x1048], R22 ;  /* 0x0010481601007387 */ /* 0x000fe40000100a00 */
[----:B------:R-:W0:Y:S04]  /*ad7a0*/  LDSM.16.MT88.4 R20, [R2+0x14100] ;  /* 0x014100000214783b */ /* 0x000e280000004200 */
[----:B------:R-:W-:Y:S01]  /*ad7b0*/  STL [R1+0x7dbc], R2 ;  /* 0x007dbc0201007387 */ /* 0x000fe20000100800 */
[----:B0-----:R0:W-:Y:S01]  /*ad7c0*/  STL.64 [R1+0x7cf0], R22 ;  /* 0x007cf01601007387 */ /* 0x0011e20000100a00 */
[----:B------:R-:W-:Y:S03]  /*ad7d0*/  STL.64 [R1+0x7ce8], R20 ;  /* 0x007ce81401007387 */ /* 0x000fe60000100a00 */
[----:B0-----:R-:W3:Y:S01]  /*ad7e0*/  LDL.64 R22, [R1+0x168] ;  /* 0x0001680001167983 */ /* 0x001ee20000100a00 */
[----:B--2---:R-:W-:Y:S01]  /*ad7f0*/  HMMA.16816.F32 R24, R8, R6, R24 ;  /* 0x000000060818723c */ /* 0x004fe20000001818 */
[----:B------:R-:W-:-:S02]  /*ad800*/  IMAD.MOV.U32 R13, RZ, RZ, R6 ;  /* 0x000000ffff0d7224 */ /* 0x000fc400078e0006 */
[----:B------:R-:W-:Y:S01]  /*ad810*/  IMAD.MOV.U32 R12, RZ, RZ, R7 ;  /* 0x000000ffff0c7224 */ /* 0x000fe200078e0007 */
[----:B---3--:R0:W-:Y:S04]  /*ad820*/  STL.64 [R1+0x7e30], R22 ;  /* 0x007e301601007387 */ /* 0x0081e80000100a00 */
[----:B0-----:R-:W2:Y:S11]  /*ad830*/  LDL.64 R22, [R1+0x1b8] ;  /* 0x0001b80001167983 */ /* 0x001eb60000100a00 */
[----:B------:R-:W-:Y:S04]  /*ad840*/  @!UPT UIADD3 URZ, URZ, URZ, URZ ;  /* 0x0000003f3f3ff290 */ /* 0x000fe8000fffe03f */
[----:B------:R-:W-:Y:S02]  /*ad850*/  STL.64 [R1+0x10c0], R24 ;  /* 0x0010c01801007387 */ /* 0x000fe40000100a00 */
[----:B------:R0:W-:Y:S02]  /*ad860*/  STL.64 [R1+0x10c8], R26 ;  /* 0x0010c81a01007387 */ /* 0x0001e40000100a00 */
[----:B0-----:R-:W3:Y:S01]  /*ad870*/  LDL.LU.64 R26, [R1+0x7ed8] ;  /* 0x007ed800011a7983 */ /* 0x001ee20000300a00 */
[----:B------:R-:W3:Y:S02]  /*ad880*/  LDL.LU.64 R24, [R1+0x7ed0] ;  /* 0x007ed00001187983 */ /* 0x000ee40000300a00 */
[----:B------:R-:W3:Y:S02]  /*ad890*/  LDL.LU.64 R6, [R1+0x7ec8] ;  /* 0x007ec80001067983 */ /* 0x000ee40000300a00 */
[----:B------:R0:W-:Y:S01]  /*ad8a0*/  STL [R1+0x7db4], R12 ;  /* 0x007db40c01007387 */ /* 0x0001e20000100800 */
[----:B------:R1:W-:Y:S01]  /*ad8b0*/  STL [R1+0x7db0], R13 ;  /* 0x007db00d01007387 */ /* 0x0003e20000100800 */
[----:B------:R4:W-:Y:S03]  /*ad8c0*/  STL.64 [R1+0x7e68], R14 ;  /* 0x007e680e01007387 */ /* 0x0009e60000100a00 */
[----:B0-----:R-:W2:Y:S01]  /*ad8d0*/  LDL.LU R12, [R1+0xff0] ;  /* 0x000ff000010c7983 */ /* 0x001ea20000300800 */
[----:B-1----:R-:W2:Y:S03]  /*ad8e0*/  LDL.LU R13, [R1+0xff4] ;  /* 0x000ff400010d7983 */ /* 0x002ea60000300800 */
[----:B----4-:R-:W2:Y:S01]  /*ad8f0*/  LDL.LU R14, [R1+0xff8] ;  /* 0x000ff800010e7983 */ /* 0x010ea20000300800 */
[----:B------:R-:W2:Y:S01]  /*ad900*/  LDL.LU R15, [R1+0xffc] ;  /* 0x000ffc00010f7983 */ /* 0x000ea20000300800 */
        /* <DEDUP_REMOVED lines=17> */
[C---:B--2---:R-:W-:Y:S08]  /*ada20*/  HMMA.16816.F32 R12, R8.reuse, R22, R12 ;  /* 0x00000016080c723c */ /* 0x044ff0000000180c */
[----:B---3--:R-:W-:Y:S01]  /*ada30*/  HMMA.16816.F32 R24, R8, R26, R4 ;  /* 0x0000001a0818723c */ /* 0x008fe20000001804 */
[----:B------:R-:W2:Y:S01]  /*ada40*/  LDL.LU.64 R6, [R1+0x7e90] ;  /* 0x007e900001067983 */ /* 0x000ea20000300a00 */
[----:B------:R-:W3:Y:S02]  /*ada50*/  LDL.LU.64 R4, [R1+0x7e88] ;  /* 0x007e880001047983 */ /* 0x000ee40000300a00 */
[----:B------:R-:W-:-:S02]  /*ada60*/  IMAD.MOV.U32 R17, RZ, RZ, R22 ;  /* 0x000000ffff117224 */ /* 0x000fc400078e0016 */
[----:B------:R-:W-:Y:S11]  /*ada70*/  IMAD.MOV.U32 R16, RZ, RZ, R23 ;  /* 0x000000ffff107224 */ /* 0x000ff600078e0017 */
[----:B------:R-:W-:Y:S06]  /*ada80*/  @!UPT UIADD3 URZ, URZ, URZ, URZ ;  /* 0x0000003f3f3ff290 */ /* 0x000fec000fffe03f */
[----:B------:R-:W-:Y:S01]  /*ada90*/  STL.64 [R1+0x16c0], R24 ;  /* 0x0016c01801007387 */ /* 0x000fe20000100a00 */
[----:B------:R2:W-:Y:S02]  /*adaa0*/  STL.64 [R1+0x16c8], R26 ;  /* 0x0016c81a01007387 */ /* 0x0005e40000100a00 */
[----:B--2---:R-:W-:Y:S02]  /*adab0*/  IMAD.MOV.U32 R26, RZ, RZ, R7 ;  /* 0x000000ffff1a7224 */ /* 0x004fe400078e0007 */
[----:B------:R-:W-:-:S05]  /*adac0*/  IMAD.MOV.U32 R27, RZ, RZ, R6 ;  /* 0x000000ffff1b7224 */ /* 0x000fca00078e0006 */
[----:B------:R3:W-:Y:S01]  /*adad0*/  STL.64 [R1+0x7df0], R26 ;  /* 0x007df01a01007387 */ /* 0x0007e20000100a00 */
[----:B------:R-:W-:Y:S02]  /*adae0*/  STL.64 [R1+0x16b0], R12 ;  /* 0x0016b00c01007387 */ /* 0x000fe40000100a00 */
[----:B------:R-:W-:Y:S02]  /*adaf0*/  STL.64 [R1+0x16b8], R14 ;  /* 0x0016b80e01007387 */ /* 0x000fe40000100a00 */
[----:B---3--:R-:W-:Y:S02]  /*adb00*/  IMAD.MOV.U32 R26, RZ, RZ, R5 ;  /* 0x000000ffff1a7224 */ /* 0x008fe400078e0005 */
        /* <DEDUP_REMOVED lines=8> */
[----:B------:R-:W4:Y:S04]  /*adb90*/  LDL R22, [R1+0x178] ;  /* 0x0001780001167983 */ /* 0x000f280000100800 */
[----:B------:R-:W4:Y:S04]  /*adba0*/  LDL R23, [R1+0x17c] ;  /* 0x00017c0001177983 */ /* 0x000f280000100800 */
[----:B----4-:R0:W-:Y:S01]  /*adbb0*/  STL.64 [R1+0x7e48], R22 ;  /* 0x007e481601007387 */ /* 0x0101e20000100a00 */
[----:B------:R-:W4:Y:S02]  /*adbc0*/  LDL.LU R4, [R1+0x810] ;  /* 0x0008100001047983 */ /* 0x000f240000300800 */
[----:B------:R-:W4:Y:S02]  /*adbd0*/  LDL.LU R5, [R1+0x814] ;  /* 0x0008140001057983 */ /* 0x000f240000300800 */
[----:B------:R-:W2:Y:S01]  /*adbe0*/  LDL.LU R6, [R1+0x818] ;  /* 0x0008180001067983 */ /* 0x000ea20000300800 */
[----:B------:R-:W2:Y:S01]  /*adbf0*/  LDL.LU R7, [R1+0x81c] ;  /* 0x00081c0001077983 */ /* 0x000ea20000300800 */
[----:B------:R-:W2:Y:S02]  /*adc00*/  LDL.LU R12, [R1+0xfd0] ;  /* 0x000fd000010c7983 */ /* 0x000ea40000300800 */
[----:B------:R-:W2:Y:S02]  /*adc10*/  LDL.LU R13, [R1+0xfd4] ;  /* 0x000fd400010d7983 */ /* 0x000ea40000300800 */
[----:B------:R-:W2:Y:S01]  /*adc20*/  LDL.LU R14, [R1+0xfd8] ;  /* 0x000fd800010e7983 */ /* 0x000ea20000300800 */
[----:B------:R-:W2:Y:S04]  /*adc30*/  LDL.LU R15, [R1+0xfdc] ;  /* 0x000fdc00010f7983 */ /* 0x000ea80000300800 */
[----:B--2---:R1:W-:Y:S01]  /*adc40*/  STL.64 [R1+0x7e78], R14 ;  /* 0x007e780e01007387 */ /* 0x0043e20000100a00 */
[----:B------:R-:W-:Y:S02]  /*adc50*/  STL.64 [R1+0x7e70], R12 ;  /* 0x007e700c01007387 */ /* 0x000fe40000100a00 */
[----:B0-----:R-:W2:Y:S01]  /*adc60*/  LDL.64 R22, [R1+0x188] ;  /* 0x0001880001167983 */ /* 0x001ea20000100a00 */
[----:B-1----:R-:W3:Y:S04]  /*adc70*/  LDL.64 R14, [R1+0x1a8] ;  /* 0x0001a800010e7983 */ /* 0x002ee80000100a00 */
[----:B--2---:R0:W-:Y:S04]  /*adc80*/  STL.64 [R1+0x7e60], R22 ;  /* 0x007e601601007387 */ /* 0x0041e80000100a00 */
[----:B0-----:R-:W2:Y:S04]  /*adc90*/  LDL.64 R22, [R1+0x198] ;  /* 0x0001980001167983 */ /* 0x001ea80000100a00 */
[----:B--2---:R0:W-:Y:S01]  /*adca0*/  STL.64 [R1+0x7e80], R22 ;  /* 0x007e801601007387 */ /* 0x0041e20000100a00 */
[----:B------:R-:W2:Y:S02]  /*adcb0*/  LDL.LU R20, [R1+0xfe0] ;  /* 0x000fe00001147983 */ /* 0x000ea40000300800 */
[----:B------:R-:W2:Y:S01]  /*adcc0*/  LDL.LU R21, [R1+0xfe4] ;  /* 0x000fe40001157983 */ /* 0x000ea20000300800 */
[----:B0-----:R-:W2:Y:S01]  /*adcd0*/  LDL.LU R22, [R1+0xfe8] ;  /* 0x000fe80001167983 */ /* 0x001ea20000300800 */
[----:B------:R-:W2:Y:S02]  /*adce0*/  LDL.LU R23, [R1+0xfec] ;  /* 0x000fec0001177983 */ /* 0x000ea40000300800 */
[----:B------:R-:W-:Y:S02]  /*adcf0*/  STL.64 [R1+0x7e40], R6 ;  /* 0x007e400601007387 */ /* 0x000fe40000100a00 */
[----:B----4-:R0:W-:Y:S02]  /*add00*/  STL.64 [R1+0x7e38], R4 ;  /* 0x007e380401007387 */ /* 0x0101e40000100a00 */
        /* <DEDUP_REMOVED lines=23> */
[----:B------:R-:W-:-:S02]  /*ade80*/  IMAD.MOV.U32 R26, RZ, RZ, R29 ;  /* 0x000000ffff1a7224 */ /* 0x000fc400078e001d */
[----:B------:R-:W-:Y:S02]  /*ade90*/  IMAD.MOV.U32 R27, RZ, RZ, R28 ;  /* 0x000000ffff1b7224 */ /* 0x000fe400078e001c */
[----:B------:R-:W-:Y:S02]  /*adea0*/  IMAD.MOV.U32 R29, RZ, RZ, R14 ;  /* 0x000000ffff1d7224 */ /* 0x000fe400078e000e */
        /* <DEDUP_REMOVED lines=48> */
[----:B------:R-:W2:Y:S02]  /*ae1b0*/  LDL.LU R20, [R1+0x750] ;  /* 0x0007500001147983 */ /* 0x000ea40000300800 */
[----:B------:R-:W2:Y:S01]  /*ae1c0*/  LDL.LU R21, [R1+0x754] ;  /* 0x0007540001157983 */ /* 0x000ea20000300800 */
[----:B0-----:R-:W2:Y:S01]  /*ae1d0*/  LDL.LU R22, [R1+0x758] ;  /* 0x0007580001167983 */ /* 0x001ea20000300800 */
        /* <DEDUP_REMOVED lines=32> */
[----:B--2---:R-:W-:Y:S04]  /*ae3e0*/  STL.64 [R1+0x7cb0], R24 ;  /* 0x007cb01801007387 */ /* 0x004fe80000100a00 */
[----:B---3--:R-:W-:Y:S01]  /*ae3f0*/  HMMA.16816.F32 R20, R4, R18, R20 ;  /* 0x000000120414723c */ /* 0x008fe20000001814 */
[----:B------:R-:W-:Y:S11]  /*ae400*/  STL.64 [R1+0x7d70], R18 ;  /* 0x007d701201007387 */ /* 0x000ff60000100a00 */
[----:B------:R-:W-:Y:S11]  /*ae410*/  @!UPT UIADD3 URZ, URZ, URZ, URZ ;  /* 0x0000003f3f3ff290 */ /* 0x000ff6000fffe03f */
[----:B------:R0:W-:Y:S01]  /*ae420*/  STL.64 [R1+0x850], R20 ;  /* 0x0008501401007387 */ /* 0x0001e20000100a00 */
[----:B------:R1:W-:Y:S02]  /*ae430*/  STL.64 [R1+0x858], R22 ;  /* 0x0008581601007387 */ /* 0x0003e40000100a00 */
[----:B------:R-:W-:Y:S01]  /*ae440*/  STL.64 [R1+0x7d98], R14 ;  /* 0x007d980e01007387 */ /* 0x000fe20000100a00 */
[----:B0-----:R-:W2:Y:S01]  /*ae450*/  LDL.LU R20, [R1+0xe90] ;  /* 0x000e900001147983 */ /* 0x001ea20000300800 */
[----:B------:R-:W-:Y:S02]  /*ae460*/  STL.64 [R1+0x840], R8 ;  /* 0x0008400801007387 */ /* 0x000fe40000100a00 */
[----:B------:R-:W-:Y:S02]  /*ae470*/  STL.64 [R1+0x848], R10 ;  /* 0x0008480a01007387 */ /* 0x000fe40000100a00 */
[----:B------:R-:W2:Y:S01]  /*ae480*/  LDL.LU R21, [R1+0xe94] ;  /* 0x000e940001157983 */ /* 0x000ea20000300800 */
[----:B-1----:R-:W3:Y:S01]  /*ae490*/  LDL.LU R22, [R1+0xe98] ;  /* 0x000e980001167983 */ /* 0x002ee20000300800 */
[----:B------:R-:W3:Y:S03]  /*ae4a0*/  LDL.LU R23, [R1+0xe9c] ;  /* 0x000e9c0001177983 */ /* 0x000ee60000300800 */
[----:B---3--:R0:W-:Y:S01]  /*ae4b0*/  STL.64 [R1+0x7d10], R22 ;  /* 0x007d101601007387 */ /* 0x0081e20000100a00 */
[----:B--2---:R-:W-:Y:S02]  /*ae4c0*/  STL.64 [R1+0x7d08], R20 ;  /* 0x007d081401007387 */ /* 0x004fe40000100a00 */
[----:B0-----:R-:W-:-:S02]  /*ae4d0*/  IMAD.MOV.U32 R22, RZ, RZ, R2 ;  /* 0x000000ffff167224 */ /* 0x001fc400078e0002 */
[----:B------:R-:W2:Y:S01]  /*ae4e0*/  LDL.LU R2, [R1+0x7dbc] ;  /* 0x007dbc0001027983 */ /* 0x000ea20000300800 */
[----:B------:R-:W-:Y:S02]  /*ae4f0*/  IMAD.MOV.U32 R23, RZ, RZ, R3 ;  /* 0x000000ffff177224 */ /* 0x000fe400078e0003 */
[----:B------:R-:W3:Y:S03]  /*ae500*/  LDL.LU R3, [R1+0x7db8] ;  /* 0x007db80001037983 */ /* 0x000ee60000300800 */
[----:B------:R0:W-:Y:S02]  /*ae510*/  STL.64 [R1+0x7d20], R22 ;  /* 0x007d201601007387 */ /* 0x0001e40000100a00 */
[----:B0-----:R-:W-:Y:S02]  /*ae520*/  IMAD.MOV.U32 R22, RZ, RZ, R12 ;  /* 0x000000ffff167224 */ /* 0x001fe400078e000c */
[----:B------:R-:W-:Y:S01]  /*ae530*/  IMAD.MOV.U32 R23, RZ, RZ, R13 ;  /* 0x000000ffff177224 */ /* 0x000fe200078e000d */
[----:B------:R-:W3:Y:S01]  /*ae540*/  LDL.LU R12, [R1+0x7db4] ;  /* 0x007db400010c7983 */ /* 0x000ee20000300800 */
[----:B------:R-:W3:Y:S03]  /*ae550*/  LDL.LU R13, [R1+0x7db0] ;  /* 0x007db000010d7983 */ /* 0x000ee60000300800 */
[----:B------:R-:W-:Y:S01]  /*ae560*/  STL.64 [R1+0x7d38], R22 ;  /* 0x007d381601007387 */ /* 0x000fe20000100a00 */
[----:B------:R-:W3:Y:S03]  /*ae570*/  LDL.64 R26, [R1+0x8] ;  /* 0x00000800011a7983 */ /* 0x000ee60000100a00 */
[----:B--2---:R-:W0:Y:S04]  /*ae580*/  LDSM.16.MT88.4 R8, [R2+0x14180] ;  /* 0x014180000208783b */ /* 0x004e280000004200 */
[----:B---3--:R-:W-:Y:S04]  /*ae590*/  STL.64 [R1+0x7cd0], R26 ;  /* 0x007cd01a01007387 */ /* 0x008fe80000100a00 */
[----:B0-----:R0:W-:Y:S01]  /*ae5a0*/  STL.64 [R1+0x7c10], R10 ;  /* 0x007c100a01007387 */ /* 0x0011e20000100a00 */
[----:B------:R1:W-:Y:S03]  /*ae5b0*/  STL.64 [R1+0x7c08], R8 ;  /* 0x007c080801007387 */ /* 0x0003e60000100a00 */
[----:B0-----:R-:W2:Y:S01]  /*ae5c0*/  LDL.64 R10, [R1+0x178] ;  /* 0x00017800010a7983 */ /* 0x001ea20000100a00 */
[----:B------:R-:W-:-:S02]  /*ae5d0*/  IMAD.MOV.U32 R22, RZ, RZ, R29 ;  /* 0x000000ffff167224 */ /* 0x000fc400078e001d */
[----:B------:R-:W-:Y:S01]  /*ae5e0*/  IMAD.MOV.U32 R23, RZ, RZ, R28 ;  /* 0x000000ffff177224 */ /* 0x000fe200078e001c */
[----:B--2---:R0:W-:Y:S01]  /*ae5f0*/  STL.64 [R1+0x7d18], R10 ;  /* 0x007d180a01007387 */ /* 0x0041e20000100a00 */
[----:B-1----:R-:W2:Y:S02]  /*ae600*/  LDL.LU R8, [R1+0xea0] ;  /* 0x000ea00001087983 */ /* 0x002ea40000300800 */
[----:B------:R-:W2:Y:S01]  /*ae610*/  LDL.LU R9, [R1+0xea4] ;  /* 0x000ea40001097983 */ /* 0x000ea20000300800 */
[----:B0-----:R-:W3:Y:S01]  /*ae620*/  LDL.LU R10, [R1+0xea8] ;  /* 0x000ea800010a7983 */ /* 0x001ee20000300800 */
[----:B------:R-:W3:Y:S02]  /*ae630*/  LDL.LU R11, [R1+0xeac] ;  /* 0x000eac00010b7983 */ /* 0x000ee40000300800 */
[----:B------:R4:W-:Y:S02]  /*ae640*/  STL.64 [R1+0x7d50], R22 ;  /* 0x007d501601007387 */ /* 0x0009e40000100a00 */
[----:B----4-:R-:W-:-:S02]  /*ae650*/  IMAD.MOV.U32 R23, RZ, RZ, R16 ;  /* 0x000000ffff177224 */ /* 0x010fc400078e0010 */
        /* <DEDUP_REMOVED lines=13> */
[----:B--2---:R0:W-:Y:S01]  /*ae730*/  STL.64 [R1+0x7d80], R18 ;  /* 0x007d801201007387 */ /* 0x0041e20000100a00 */
[----:B----4-:R-:W-:Y:S02]  /*ae740*/  STL.64 [R1+0x7d78], R16 ;  /* 0x007d781001007387 */ /* 0x010fe40000100a00 */
        /* <DEDUP_REMOVED lines=8> */
[----:B0-----:R-:W2:Y:S01]  /*ae7d0*/  LDL.LU R12, [R1+0xf10] ;  /* 0x000f1000010c7983 */ /* 0x001ea20000300800 */
[----:B------:R-:W2:Y:S02]  /*ae7e0*/  LDL.LU R13, [R1+0xf14] ;  /* 0x000f1400010d7983 */ /* 0x000ea40000300800 */
[----:B------:R-:W2:Y:S02]  /*ae7f0*/  LDL.LU R14, [R1+0xf18] ;  /* 0x000f1800010e7983 */ /* 0x000ea40000300800 */
[----:B------:R-:W2:Y:S01]  /*ae800*/  LDL.LU R15, [R1+0xf1c] ;  /* 0x000f1c00010f7983 */ /* 0x000ea20000300800 */
[----:B------:R0:W-:Y:S04]  /*ae810*/  STL.64 [R1+0x7d90], R18 ;  /* 0x007d901201007387 */ /* 0x0001e80000100a00 */
[----:B0-----:R-:W4:Y:S01]  /*ae820*/  LDL.64 R18, [R1+0x1e8] ;  /* 0x0001e80001127983 */ /* 0x001f220000100a00 */
[----:B------:R0:W-:Y:S03]  /*ae830*/  STL.64 [R1+0x7d68], R22 ;  /* 0x007d681601007387 */ /* 0x0001e60000100a00 */
[----:B0-----:R-:W2:Y:S04]  /*ae840*/  LDL.64 R22, [R1+0x1c8] ;  /* 0x0001c80001167983 */ /* 0x001ea80000100a00 */
[----:B--2---:R0:W-:Y:S01]  /*ae850*/  STL.64 [R1+0x7d88], R22 ;  /* 0x007d881601007387 */ /* 0x0041e20000100a00 */
        /* <DEDUP_REMOVED lines=21> */
[----:B0-----:R-:W3:Y:S01]  /*ae9b0*/  LDL.LU R24, [R1+0x6a0] ;  /* 0x0006a00001187983 */ /* 0x001ee20000300800 */
[----:B------:R-:W3:Y:S02]  /*ae9c0*/  LDL.LU R25, [R1+0x6a4] ;  /* 0x0006a40001197983 */ /* 0x000ee40000300800 */
[----:B-1----:R-:W2:Y:S02]  /*ae9d0*/  LDL.LU R26, [R1+0x6a8] ;  /* 0x0006a800011a7983 */ /* 0x002ea40000300800 */
[----:B------:R-:W2:Y:S02]  /*ae9e0*/  LDL.LU R27, [R1+0x6ac] ;  /* 0x0006ac00011b7983 */ /* 0x000ea40000300800 */
[----:B--2---:R0:W-:Y:S01]  /*ae9f0*/  STL.64 [R1+0x7ce0], R26 ;  /* 0x007ce01a01007387 */ /* 0x0041e20000100a00 */
[----:B---3--:R1:W-:Y:S03]  /*aea00*/  STL.64 [R1+0x7cd8], R24 ;  /* 0x007cd81801007387 */ /* 0x0083e60000100a00 */
        /* <DEDUP_REMOVED lines=8> */
[----:B------:R0:W-:Y:S02]  /*aea90*/  STL.64 [R1+0x15c0], R12 ;  /* 0x0015c00c01007387 */ /* 0x0001e40000100a00 */
[----:B------:R1:W-:Y:S02]  /*aeaa0*/  STL.64 [R1+0x15c8], R14 ;  /* 0x0015c80e01007387 */ /* 0x0003e40000100a00 */
[----:B0-----:R-:W-:Y:S01]  /*aeab0*/  IMAD.MOV.U32 R13, RZ, RZ, R18 ;  /* 0x000000ffff0d7224 */ /* 0x001fe200078e0012 */
[----:B-1----:R-:W3:Y:S01]  /*aeac0*/  LDL.LU.64 R14, [R1+0x7d98] ;  /* 0x007d9800010e7983 */ /* 0x002ee20000300a00 */
[----:B------:R-:W-:Y:S02]  /*aead0*/  IMAD.MOV.U32 R12, RZ, RZ, R19 ;  /* 0x000000ffff0c7224 */ /* 0x000fe400078e0013 */
[----:B------:R-:W4:Y:S02]  /*aeae0*/  LDL.LU.64 R18, [R1+0x7d90] ;  /* 0x007d900001127983 */ /* 0x000f240000300a00 */
[C---:B----4-:R-:W-:Y:S01]  /*aeaf0*/  HMMA.16816.F32 R16, R4.reuse, R18, R20 ;  /* 0x000000120410723c */ /* 0x050fe20000001814 */
[----:B---3--:R-:W-:Y:S01]  /*aeb00*/  STL.64 [R1+0x7cc8], R14 ;  /* 0x007cc80e01007387 */ /* 0x008fe20000100a00 */
[----:B------:R0:W-:Y:S03]  /*aeb10*/  STL.64 [R1+0x7cc0], R12 ;  /* 0x007cc00c01007387 */ /* 0x0001e60000100a00 */
[----:B0-----:R-:W3:Y:S01]  /*aeb20*/  LDL.LU R12, [R1+0x690] ;  /* 0x00069000010c7983 */ /* 0x001ee20000300800 */
[----:B------:R-:W3:Y:S02]  /*aeb30*/  LDL.LU R13, [R1+0x694] ;  /* 0x00069400010d7983 */ /* 0x000ee40000300800 */
[----:B------:R-:W3:Y:S02]  /*aeb40*/  LDL.LU R14, [R1+0x698] ;  /* 0x00069800010e7983 */ /* 0x000ee40000300800 */
[----:B------:R-:W3:Y:S01]  /*aeb50*/  LDL.LU R15, [R1+0x69c] ;  /* 0x00069c00010f7983 */ /* 0x000ee20000300800 */
[----:B------:R-:W4:Y:S11]  /*aeb60*/  LDL.LU.64 R22, [R1+0x7d88] ;  /* 0x007d880001167983 */ /* 0x000f360000300a00 */
[----:B------:R-:W-:Y:S01]  /*aeb70*/  @!UPT UIADD3 URZ, URZ, URZ, URZ ;  /* 0x0000003f3f3ff290 */ /* 0x000fe2000fffe03f */
        /* <DEDUP_REMOVED lines=47> */
[----:B------:R0:W-:Y:S02]  /*aee70*/  STL.64 [R1+0x7c28], R10 ;  /* 0x007c280a01007387 */ /* 0x0001e40000100a00 */
[----:B------:R-:W3:Y:S02]  /*aee80*/  LDL.LU R8, [R1+0x6b0] ;  /* 0x0006b00001087983 */ /* 0x000ee40000300800 */
[----:B------:R-:W3:Y:S01]  /*aee90*/  LDL.LU R9, [R1+0x6b4] ;  /* 0x0006b40001097983 */ /* 0x000ee20000300800 */
[----:B0-----:R-:W3:Y:S01]  /*aeea0*/  LDL.LU R10, [R1+0x6b8] ;  /* 0x0006b800010a7983 */ /* 0x001ee20000300800 */
[----:B------:R-:W3:Y:S01]  /*aeeb0*/  LDL.LU R11, [R1+0x6bc] ;  /* 0x0006bc00010b7983 */ /* 0x000ee20000300800 */
[----:B--2---:R-:W-:Y:S02]  /*aeec0*/  HMMA.16816.F32 R4, R4, R22, R24 ;  /* 0x000000160404723c */ /* 0x004fe40000001818 */
[----:B------:R-:W2:Y:S01]  /*aeed0*/  LDL.LU.64 R26, [R1+0x7cf8] ;  /* 0x007cf800011a7983 */ /* 0x000ea20000300a00 */
[----:B------:R-:W-:-:S02]  /*aeee0*/  IMAD.MOV.U32 R28, RZ, RZ, R22 ;  /* 0x000000ffff1c7224 */ /* 0x000fc400078e0016 */
[----:B------:R-:W-:Y:S11]  /*aeef0*/  IMAD.MOV.U32 R3, RZ, RZ, R23 ;  /* 0x000000ffff037224 */ /* 0x000ff600078e0017 */
[----:B------:R-:W-:Y:S07]  /*aef00*/  @!UPT UIADD3 URZ, URZ, URZ, URZ ;  /* 0x0000003f3f3ff290 */ /* 0x000fee000fffe03f */
[----:B------:R0:W-:Y:S01]  /*aef10*/  STL.64 [R1+0x830], R4 ;  /* 0x0008300401007387 */ /* 0x0001e20000100a00 */
[----:B------:R1:W-:Y:S02]  /*aef20*/  STL.64 [R1+0x838], R6 ;  /* 0x0008380601007387 */ /* 0x0003e40000100a00 */
[----:B------:R-:W3:Y:S02]  /*aef30*/  LDL.LU.64 R22, [R1+0x7cf0] ;  /* 0x007cf00001167983 */ /* 0x000ee40000300a00 */
[----:B------:R-:W3:Y:S01]  /*aef40*/  LDL.LU.64 R20, [R1+0x7ce8] ;  /* 0x007ce80001147983 */ /* 0x000ee20000300a00 */
[----:B0-----:R-:W4:Y:S01]  /*aef50*/  LDL.LU R4, [R1+0x670] ;  /* 0x0006700001047983 */ /* 0x001f220000300800 */
[----:B------:R-:W4:Y:S02]  /*aef60*/  LDL.LU R5, [R1+0x674] ;  /* 0x0006740001057983 */ /* 0x000f240000300800 */
[----:B-1----:R-:W4:Y:S02]  /*aef70*/  LDL.LU R6, [R1+0x678] ;  /* 0x0006780001067983 */ /* 0x002f240000300800 */
[----:B------:R-:W4:Y:S02]  /*aef80*/  LDL.LU R7, [R1+0x67c] ;  /* 0x00067c0001077983 */ /* 0x000f240000300800 */
[----:B--2---:R-:W-:Y:S01]  /*aef90*/  IMAD.MOV.U32 R0, RZ, RZ, R27 ;  /* 0x000000ffff007224 */ /* 0x004fe200078e001b */
[C---:B---3--:R-:W-:Y:S11]  /*aefa0*/  HMMA.16816.F32 R8, R20.reuse, R26, R8 ;  /* 0x0000001a1408723c */ /* 0x048ff60000001808 */
[----:B------:R-:W-:Y:S11]  /*aefb0*/  @!UPT UIADD3 URZ, URZ, URZ, URZ ;  /* 0x0000003f3f3ff290 */ /* 0x000ff6000fffe03f */
[----:B------:R-:W-:Y:S01]  /*aefc0*/  @!UPT UIADD3 URZ, URZ, URZ, URZ ;  /* 0x0000003f3f3ff290 */ /* 0x000fe2000fffe03f */
[----:B------:R0:W-:Y:S01]  /*aefd0*/  STL.64 [R1+0x740], R8 ;  /* 0x0007400801007387 */ /* 0x0001e20000100a00 */
[----:B------:R1:W-:Y:S02]  /*aefe0*/  STL.64 [R1+0x748], R10 ;  /* 0x0007480a01007387 */ /* 0x0003e40000100a00 */
[----:B0-----:R-:W-:Y:S02]  /*aeff0*/  IMAD.MOV.U32 R8, RZ, RZ, R26 ;  /* 0x000000ffff087224 */ /* 0x001fe400078e001a */
[----:B------:R-:W2:Y:S01]  /*af000*/  LDL.LU.64 R26, [R1+0x7ce0] ;  /* 0x007ce000011a7983 */ /* 0x000ea20000300a00 */
[----:B------:R-:W2:Y:S02]  /*af010*/  LDL.LU.64 R24, [R1+0x7cd8] ;  /* 0x007cd80001187983 */ /* 0x000ea40000300a00 */
[----:B------:R-:W-:Y:S02]  /*af020*/  STL [R1+0x7c3c], R0 ;  /* 0x007c3c0001007387 */ /* 0x000fe40000100800 */
[----:B------:R-:W-:Y:S01]  /*af030*/  STL [R1+0x7c38], R8 ;  /* 0x007c380801007387 */ /* 0x000fe20000100800 */
[----:B-1----:R-:W2:Y:S02]  /*af040*/  LDL.64 R10, [R1+0x18] ;  /* 0x00001800010a7983 */ /* 0x002ea40000100a00 */
[C---:B--2---:R-:W-:Y:S11]  /*af050*/  HMMA.16816.F32 R24, R20.reuse, R10, R24 ;  /* 0x0000000a1418723c */ /* 0x044ff60000001818 */
[----:B------:R-:W-:Y:S11]  /*af060*/  @!UPT UIADD3 URZ, URZ, URZ, URZ ;  /* 0x0000003f3f3ff290 */ /* 0x000ff6000fffe03f */
[----:B------:R-:W-:Y:S01]  /*af070*/  @!UPT UIADD3 URZ, URZ, URZ, URZ ;  /* 0x0000003f3f3ff290 */ /* 0x000fe2000fffe03f */
[----:B------:R-:W-:Y:S01]  /*af080*/  STL.64 [R1+0x730], R24 ;  /* 0x0007301801007387 */ /* 0x000fe20000100a00 */
[----:B------:R0:W-:Y:S03]  /*af090*/  STL.64 [R1+0x738], R26 ;  /* 0x0007381a01007387 */ /* 0x0001e60000100a00 */
[----:B0-----:R-:W2:Y:S01]  /*af0a0*/  LDL.LU.64 R26, [R1+0x7cd0] ;  /* 0x007cd000011a7983 */ /* 0x001ea20000300a00 */
[----:B------:R-:W-:Y:S01]  /*af0b0*/  IMAD.MOV.U32 R9, RZ, RZ, R11 ;  /* 0x000000ffff097224 */ /* 0x000fe200078e000b */
[----:B--2---:R-:W-:Y:S01]  /*af0c0*/  HMMA.16816.F32 R12, R20, R26, R12 ;  /* 0x0000001a140c723c */ /* 0x004fe2000000180c */
[----:B------:R-:W-:Y:S02]  /*af0d0*/  IMAD.MOV.U32 R8, RZ, RZ, R27 ;  /* 0x000000ffff087224 */ /* 0x000fe400078e001b */
[----:B------:R-:W-:Y:S11]  /*af0e0*/  IMAD.MOV.U32 R0, RZ, RZ, R26 ;  /* 0x000000ffff007224 */ /* 0x000ff600078e001a */
[----:B------:R-:W-:Y:S09]  /*af0f0*/  @!UPT UIADD3 URZ, URZ, URZ, URZ ;  /* 0x0000003f3f3ff290 */ /* 0x000ff2000fffe03f */
[----:B------:R-:W-:Y:S01]  /*af100*/  STL.64 [R1+0x790], R12 ;  /* 0x0007900c01007387 */ /* 0x000fe20000100a00 */
[----:B------:R0:W-:Y:S03]  /*af110*/  STL.64 [R1+0x798], R14 ;  /* 0x0007980e01007387 */ /* 0x0001e60000100a00 */
[----:B0-----:R-:W2:Y:S01]  /*af120*/  LDL.LU.64 R14, [R1+0x7cc8] ;  /* 0x007cc800010e7983 */ /* 0x001ea20000300a00 */
[----:B------:R-:W3:Y:S02]  /*af130*/  LDL.LU.64 R12, [R1+0x7cc0] ;  /* 0x007cc000010c7983 */ /* 0x000ee40000300a00 */
[----:B------:R-:W2:Y:S02]  /*af140*/  LDL.LU.64 R26, [R1+0x7cb8] ;  /* 0x007cb800011a7983 */ /* 0x000ea40000300a00 */
[----:B------:R-:W2:Y:S01]  /*af150*/  LDL.LU.64 R24, [R1+0x7cb0] ;  /* 0x007cb00001187983 */ /* 0x000ea20000300a00 */
[----:B------:R-:W-:Y:S01]  /*af160*/  STL.64 [R1+0x7c40], R8 ;  /* 0x007c400801007387 */ /* 0x000fe20000100a00 */
[----:B------:R-:W2:Y:S03]  /*af170*/  LDL.64 R10, [R1+0x1a8] ;  /* 0x0001a800010a7983 */ /* 0x000ea60000100a00 */
[----:B--2---:R0:W-:Y:S04]  /*af180*/  STL.64 [R1+0x7c50], R10 ;  /* 0x007c500a01007387 */ /* 0x0041e80000100a00 */
[----:B0-----:R-:W2:Y:S04]  /*af190*/  LDL.64 R10, [R1+0x1b8] ;  /* 0x0001b800010a7983 */ /* 0x001ea80000100a00 */
[----:B--2---:R0:W-:Y:S02]  /*af1a0*/  STL.64 [R1+0x7c60], R10 ;  /* 0x007c600a01007387 */ /* 0x0041e40000100a00 */
[----:B0-----:R-:W-:-:S02]  /*af1b0*/  IMAD.MOV.U32 R10, RZ, RZ, R17 ;  /* 0x000000ffff0a7224 */ /* 0x001fc400078e0011 */
[----:B------:R-:W-:-:S05]  /*af1c0*/  IMAD.MOV.U32 R11, RZ, RZ, R16 ;  /* 0x000000ffff0b7224 */ /* 0x000fca00078e0010 */
[----:B------:R0:W-:Y:S04]  /*af1d0*/  STL.64 [R1+0x7c78], R10 ;  /* 0x007c780a01007387 */ /* 0x0001e80000100a00 */
[----:B0-----:R-:W2:Y:S04]  /*af1e0*/  LDL.64 R10, [R1+0x1d8] ;  /* 0x0001d800010a7983 */ /* 0x001ea80000100a00 */
[----:B--2---:R0:W-:Y:S01]  /*af1f0*/  STL.64 [R1+0x7c90], R10 ;  /* 0x007c900a01007387 */ /* 0x0041e20000100a00 */
[----:B------:R-:W2:Y:S02]  /*af200*/  LDL.LU R8, [R1+0x680] ;  /* 0x0006800001087983 */ /* 0x000ea40000300800 */
[----:B------:R-:W2:Y:S01]  /*af210*/  LDL.LU R9, [R1+0x684] ;  /* 0x0006840001097983 */ /* 0x000ea20000300800 */
[----:B0-----:R-:W2:Y:S01]  /*af220*/  LDL.LU R10, [R1+0x688] ;  /* 0x00068800010a7983 */ /* 0x001ea20000300800 */
[----:B------:R-:W2:Y:S02]  /*af230*/  LDL.LU R11, [R1+0x68c] ;  /* 0x00068c00010b7983 */ /* 0x000ea40000300800 */
[----:B------:R-:W-:Y:S02]  /*af240*/  STL.64 [R1+0x7bc0], R26 ;  /* 0x007bc01a01007387 */ /* 0x000fe40000100a00 */
[----:B------:R-:W-:Y:S01]  /*af250*/  STL.64 [R1+0x7bb8], R24 ;  /* 0x007bb81801007387 */ /* 0x000fe20000100a00 */
[C---:B--2---:R-:W-:Y:S11]  /*af260*/  HMMA.16816.F32 R8, R20.reuse, R26, R8 ;  /* 0x0000001a1408723c */ /* 0x044ff60000001808 */
[----:B------:R-:W-:Y:S11]  /*af270*/  @!UPT UIADD3 URZ, URZ, URZ, URZ ;  /* 0x0000003f3f3ff290 */ /* 0x000ff6000fffe03f */
[----:B------:R-:W-:Y:S01]  /*af280*/  @!UPT UIADD3 URZ, URZ, URZ, URZ ;  /* 0x0000003f3f3ff290 */ /* 0x000fe2000fffe03f */
[----:B------:R-:W-:Y:S01]  /*af290*/  STL.64 [R1+0x780], R8 ;  /* 0x0007800801007387 */ /* 0x000fe20000100a00 */
[----:B------:R4:W-:Y:S02]  /*af2a0*/  STL.64 [R1+0x788], R10 ;  /* 0x0007880a01007387 */ /* 0x0009e40000100a00 */
[----:B----4-:R-:W-:Y:S01]  /*af2b0*/  HMMA.16816.F32 R8, R20, R18, R4 ;  /* 0x000000121408723c */ /* 0x010fe20000001804 */
[----:B------:R-:W2:Y:S11]  /*af2c0*/  LDL.LU R4, [R1+0x660] ;  /* 0x0006600001047983 */ /* 0x000eb60000300800 */
[----:B------:R-:W-:Y:S11]  /*af2d0*/  @!UPT UIADD3 URZ, URZ, URZ, URZ ;  /* 0x0000003f3f3ff290 */ /* 0x000ff6000fffe03f */
[----:B------:R-:W-:Y:S01]  /*af2e0*/  STL.64 [R1+0x770], R8 ;  /* 0x0007700801007387 */ /* 0x000fe20000100a00 */
[----:B------:R3:W-:Y:S02]  /*af2f0*/  STL.64 [R1+0x778], R10 ;  /* 0x0007780a01007387 */ /* 0x0007e40000100a00 */
[----:B------:R-:W2:Y:S02]  /*af300*/  LDL.LU R5, [R1+0x664] ;  /* 0x0006640001057983 */ /* 0x000ea40000300800 */
[----:B------:R-:W2:Y:S01]  /*af310*/  LDL.LU R6, [R1+0x668] ;  /* 0x0006680001067983 */ /* 0x000ea20000300800 */
[----:B------:R-:W2:Y:S01]  /*af320*/  LDL.LU R7, [R1+0x66c] ;  /* 0x00066c0001077983 */ /* 0x000ea20000300800 */
[----:B------:R-:W4:Y:S02]  /*af330*/  LDL.LU R24, [R1+0xdf0] ;  /* 0x000df00001187983 */ /* 0x000f240000300800 */
[----:B------:R-:W4:Y:S02]  /*af340*/  LDL.LU R25, [R1+0xdf4] ;  /* 0x000df40001197983 */ /* 0x000f240000300800 */
[----:B------:R-:W4:Y:S01]  /*af350*/  LDL.LU R26, [R1+0xdf8] ;  /* 0x000df800011a7983 */ /* 0x000f220000300800 */
[----:B------:R-:W4:Y:S01]  /*af360*/  LDL.LU R27, [R1+0xdfc] ;  /* 0x000dfc00011b7983 */ /* 0x000f220000300800 */
[----:B---3--:R-:W-:-:S02]  /*af370*/  IMAD.MOV.U32 R10, RZ, RZ, R13 ;  /* 0x000000ffff0a7224 */ /* 0x008fc400078e000d */
[----:B------:R-:W-:-:S05]  /*af380*/  IMAD.MOV.U32 R11, RZ, RZ, R12 ;  /* 0x000000ffff0b7224 */ /* 0x000fca00078e000c */
[----:B------:R0:W-:Y:S04]  /*af390*/  STL.64 [R1+0x7ca8], R10 ;  /* 0x007ca80a01007387 */ /* 0x0001e80000100a00 */
[----:B0-----:R-:W4:Y:S01]  /*af3a0*/  LDL.64 R10, [R1+0x38] ;  /* 0x00003800010a7983 */ /* 0x001f220000100a00 */
[----:B------:R0:W-:Y:S02]  /*af3b0*/  STL.64 [R1+0x7c58], R18 ;  /* 0x007c581201007387 */ /* 0x0001e40000100a00 */
[----:B------:R-:W3:Y:S02]  /*af3c0*/  LDL.LU R16, [R1+0xdb0] ;  /* 0x000db00001107983 */ /* 0x000ee40000300800 */
[----:B------:R-:W3:Y:S01]  /*af3d0*/  LDL.LU R17, [R1+0xdb4] ;  /* 0x000db40001117983 */ /* 0x000ee20000300800 */
[----:B0-----:R-:W2:Y:S01]  /*af3e0*/  LDL.LU R18, [R1+0xdb8] ;  /* 0x000db80001127983 */ /* 0x001ea20000300800 */
[----:B------:R-:W2:Y:S03]  /*af3f0*/  LDL.LU R19, [R1+0xdbc] ;  /* 0x000dbc0001137983 */ /* 0x000ea60000300800 */
        /* <DEDUP_REMOVED lines=20> */
[----:B------:R0:W-:Y:S01]  /*af540*/  STL.64 [R1+0x7c48], R14 ;  /* 0x007c480e01007387 */ /* 0x0001e20000100a00 */
[----:B------:R-:W3:Y:S02]  /*af550*/  LDL.LU R12, [R1+0xda0] ;  /* 0x000da000010c7983 */ /* 0x000ee40000300800 */
[----:B------:R-:W-:Y:S02]  /*af560*/  STL.64 [R1+0x760], R4 ;  /* 0x0007600401007387 */ /* 0x000fe40000100a00 */
[----:B------:R-:W-:Y:S02]  /*af570*/  STL.64 [R1+0x768], R6 ;  /* 0x0007680601007387 */ /* 0x000fe40000100a00 */
[----:B------:R-:W1:Y:S04]  /*af580*/  LDSM.16.MT88.4 R4, [R2+0x14200] ;  /* 0x014200000204783b */ /* 0x000e680000004200 */
[----:B------:R-:W3:Y:S04]  /*af590*/  LDL.LU R13, [R1+0xda4] ;  /* 0x000da400010d7983 */ /* 0x000ee80000300800 */
[----:B0-----:R-:W3:Y:S01]  /*af5a0*/  LDL.LU R14, [R1+0xda8] ;  /* 0x000da800010e7983 */ /* 0x001ee20000300800 */
[----:B------:R-:W3:Y:S03]  /*af5b0*/  LDL.LU R15, [R1+0xdac] ;  /* 0x000dac00010f7983 */ /* 0x000ee60000300800 */
        /* <DEDUP_REMOVED lines=24> */
[----:B------:R-:W-:-:S05]  /*af740*/  IMAD.MOV.U32 R7, RZ, RZ, R3 ;  /* 0x000000ffff077224 */ /* 0x000fca00078e0003 */
[----:B------:R0:W-:Y:S01]  /*af750*/  STL.64 [R1+0x7c20], R6 ;  /* 0x007c200601007387 */ /* 0x0001e20000100a00 */
[----:B------:R-:W-:Y:S03]  /*af760*/  STL.64 [R1+0x7c18], R4 ;  /* 0x007c180401007387 */ /* 0x000fe60000100a00 */
[----:B0-----:R-:W4:Y:S01]  /*af770*/  LDL.64 R6, [R1+0x198] ;  /* 0x0001980001067983 */ /* 0x001f220000100a00 */
[C---:B--2---:R-:W-:Y:S03]  /*af780*/  HMMA.16816.F32 R8, R20.reuse, R10, R16 ;  /* 0x0000000a1408723c */ /* 0x044fe60000001810 */
[----:B------:R-:W2:Y:S01]  /*af790*/  LDL.LU.64 R18, [R1+0x7c70] ;  /* 0x007c700001127983 */ /* 0x000ea20000300a00 */
[----:B------:R-:W2:Y:S11]  /*af7a0*/  LDL.LU.64 R16, [R1+0x7c68] ;  /* 0x007c680001107983 */ /* 0x000eb60000300a00 */
[----:B------:R-:W-:Y:S08]  /*af7b0*/  @!UPT UIADD3 URZ, URZ, URZ, URZ ;  /* 0x0000003f3f3ff290 */ /* 0x000ff0000fffe03f */
        /* <DEDUP_REMOVED lines=12> */
[----:B---3--:R-:W-:Y:S01]  /*af880*/  HMMA.16816.F32 R12, R20, R10, R12 ;  /* 0x0000000a140c723c */ /* 0x008fe2000000180c */
        /* <DEDUP_REMOVED lines=10> */
[----:B------:R-:W-:Y:S02]  /*af930*/  IMAD.MOV.U32 R3, RZ, RZ, R11 ;  /* 0x000000ffff037224 */ /* 0x000fe400078e000b */
[----:B------:R-:W-:Y:S02]  /*af940*/  IMAD.MOV.U32 R12, RZ, RZ, R10 ;  /* 0x000000ffff0c7224 */ /* 0x000fe400078e000a */
[----:B------:R-:W2:Y:S01]  /*af950*/  LDL.LU.64 R8, [R1+0x7c40] ;  /* 0x007c400001087983 */ /* 0x000ea20000300a00 */
[----:B------:R-:W-:Y:S02]  /*af960*/  STL [R1+0x7b6c], R3 ;  /* 0x007b6c0301007387 */ /* 0x000fe40000100800 */
[----:B------:R-:W-:Y:S02]  /*af970*/  STL [R1+0x7b68], R12 ;  /* 0x007b680c01007387 */ /* 0x000fe40000100800 */
[----:B----4-:R-:W-:-:S02]  /*af980*/  IMAD.MOV.U32 R29, RZ, RZ, R6 ;  /* 0x000000ffff1d7224 */ /* 0x010fc400078e0006 */
[----:B------:R-:W-:Y:S01]  /*af990*/  IMAD.MOV.U32 R28, RZ, RZ, R7 ;  /* 0x000000ffff1c7224 */ /* 0x000fe200078e0007 */
[----:B---3--:R2:W-:Y:S02]  /*af9a0*/  STL.64 [R1+0x7c30], R14 ;  /* 0x007c300e01007387 */ /* 0x0085e40000100a00 */
[----:B--2---:R-:W-:Y:S11]  /*af9b0*/  HMMA.16816.F32 R12, R20, R6, R16 ;  /* 0x00000006140c723c */ /* 0x004ff60000001810 */
[----:B------:R-:W-:Y:S11]  /*af9c0*/  @!UPT UIADD3 URZ, URZ, URZ, URZ ;  /* 0x0000003f3f3ff290 */ /* 0x000ff6000fffe03f */
[----:B------:R-:W-:Y:S01]  /*af9d0*/  @!UPT UIADD3 URZ, URZ, URZ, URZ ;  /* 0x0000003f3f3ff290 */ /* 0x000fe2000fffe03f */
[----:B------:R0:W-:Y:S01]  /*af9e0*/  STL.64 [R1+0x1450], R12 ;  /* 0x0014500c01007387 */ /* 0x0001e20000100a00 */
[----:B------:R1:W-:Y:S02]  /*af9f0*/  STL.64 [R1+0x1458], R14 ;  /* 0x0014580e01007387 */ /* 0x0003e40000100a00 */
[----:B------:R-:W2:Y:S02]  /*afa00*/  LDL.LU R4, [R1+0xd70] ;  /* 0x000d700001047983 */ /* 0x000ea40000300800 */
[----:B------:R-:W2:Y:S01]  /*afa10*/  LDL.LU R5, [R1+0xd74] ;  /* 0x000d740001057983 */ /* 0x000ea20000300800 */
[----:B------:R-:W2:Y:S01]  /*afa20*/  LDL.LU R6, [R1+0xd78] ;  /* 0x000d780001067983 */ /* 0x000ea20000300800 */
[----:B------:R-:W2:Y:S03]  /*afa30*/  LDL.LU R7, [R1+0xd7c] ;  /* 0x000d7c0001077983 */ /* 0x000ea60000300800 */
[----:B0-----:R-:W3:Y:S01]  /*afa40*/  LDL.LU R12, [R1+0xd80] ;  /* 0x000d8000010c7983 */ /* 0x001ee20000300800 */
[----:B------:R-:W3:Y:S02]  /*afa50*/  LDL.LU R13, [R1+0xd84] ;  /* 0x000d8400010d7983 */ /* 0x000ee40000300800 */
[----:B-1----:R-:W3:Y:S02]  /*afa60*/  LDL.LU R14, [R1+0xd88] ;  /* 0x000d8800010e7983 */ /* 0x002ee40000300800 */
[----:B------:R-:W3:Y:S01]  /*afa70*/  LDL.LU R15, [R1+0xd8c] ;  /* 0x000d8c00010f7983 */ /* 0x000ee20000300800 */
[----:B------:R-:W3:Y:S01]  /*afa80*/  LDL.64 R10, [R1+0x188] ;  /* 0x00018800010a7983 */ /* 0x000ee20000100a00 */
[----:B------:R-:W4:Y:S02]  /*afa90*/  LDL.LU R16, [R1+0x5a0] ;  /* 0x0005a00001107983 */ /* 0x000f240000300800 */
[----:B------:R-:W4:Y:S02]  /*afaa0*/  LDL.LU R17, [R1+0x5a4] ;  /* 0x0005a40001117983 */ /* 0x000f240000300800 */
[----:B------:R-:W2:Y:S01]  /*afab0*/  LDL.LU R18, [R1+0x5a8] ;  /* 0x0005a80001127983 */ /* 0x000ea20000300800 */
[----:B------:R-:W2:Y:S01]  /*afac0*/  LDL.LU R19, [R1+0x5ac] ;  /* 0x0005ac0001137983 */ /* 0x000ea20000300800 */
[----:B------:R-:W-:-:S02]  /*afad0*/  IMAD.MOV.U32 R26, RZ, RZ, R0 ;  /* 0x000000ffff1a7224 */ /* 0x000fc400078e0000 */
[----:B------:R-:W-:Y:S01]  /*afae0*/  IMAD.MOV.U32 R27, RZ, RZ, R8 ;  /* 0x000000ffff1b7224 */ /* 0x000fe200078e0008 */
[----:B--2---:R-:W-:Y:S01]  /*afaf0*/  STL.64 [R1+0x7bd0], R18 ;  /* 0x007bd01201007387 */ /* 0x004fe20000100a00 */
[----:B----4-:R0:W-:Y:S02]  /*afb00*/  STL.64 [R1+0x7bc8], R16 ;  /* 0x007bc81001007387 */ /* 0x0101e40000100a00 */
[----:B------:R-:W2:Y:S02]  /*afb10*/  LDL.LU R0, [R1+0x7c3c] ;  /* 0x007c3c0001007983 */ /* 0x000ea40000300800 */
[----:B------:R-:W4:Y:S01]  /*afb20*/  LDL.LU R8, [R1+0x7c38] ;  /* 0x007c380001087983 */ /* 0x000f220000300800 */
[----:B------:R1:W-:Y:S04]  /*afb30*/  STL.64 [R1+0x7bd8], R26 ;  /* 0x007bd81a01007387 */ /* 0x0003e80000100a00 */
[----:B0-----:R-:W2:Y:S01]  /*afb40*/  LDL.LU R16, [R1+0x5b0] ;  /* 0x0005b00001107983 */ /* 0x001ea20000300800 */
[----:B------:R-:W2:Y:S02]  /*afb50*/  LDL.LU R17, [R1+0x5b4] ;  /* 0x0005b40001117983 */ /* 0x000ea40000300800 */
[----:B------:R-:W2:Y:S02]  /*afb60*/  LDL.LU R18, [R1+0x5b8] ;  /* 0x0005b80001127983 */ /* 0x000ea40000300800 */
[----:B------:R-:W2:Y:S02]  /*afb70*/  LDL.LU R19, [R1+0x5bc] ;  /* 0x0005bc0001137983 */ /* 0x000ea40000300800 */
[----:B-1----:R-:W-:Y:S01]  /*afb80*/  IMAD.MOV.U32 R27, RZ, RZ, R9 ;  /* 0x000000ffff1b7224 */ /* 0x002fe200078e0009 */
[----:B--2---:R-:W-:Y:S01]  /*afb90*/  STL.64 [R1+0x7be8], R18 ;  /* 0x007be81201007387 */ /* 0x004fe20000100a00 */
[----:B------:R0:W-:Y:S02]  /*afba0*/  STL.64 [R1+0x7be0], R16 ;  /* 0x007be01001007387 */ /* 0x0001e40000100a00 */
[----:B------:R-:W2:Y:S01]  /*afbb0*/  LDL R26, [R1+0x18] ;  /* 0x00001800011a7983 */ /* 0x000ea20000100800 */
[----:B---3--:R-:W-:Y:S01]  /*afbc0*/  HMMA.16816.F32 R12, R20, R10, R12 ;  /* 0x0000000a140c723c */ /* 0x008fe2000000180c */
[----:B--2---:R-:W-:Y:S01]  /*afbd0*/  STL.64 [R1+0x7bf0], R26 ;  /* 0x007bf01a01007387 */ /* 0x004fe20000100a00 */
[----:B0-----:R-:W2:Y:S02]  /*afbe0*/  LDL.LU R16, [R1+0x5c0] ;  /* 0x0005c00001107983 */ /* 0x001ea40000300800 */
[----:B------:R-:W2:Y:S02]  /*afbf0*/  LDL.LU R17, [R1+0x5c4] ;  /* 0x0005c40001117983 */ /* 0x000ea40000300800 */
[----:B------:R-:W3:Y:S01]  /*afc00*/  LDL.LU R18, [R1+0x5c8] ;  /* 0x0005c80001127983 */ /* 0x000ee20000300800 */
[----:B------:R-:W3:Y:S01]  /*afc10*/  LDL.LU R19, [R1+0x5cc] ;  /* 0x0005cc0001137983 */ /* 0x000ee20000300800 */
[----:B------:R-:W-:-:S03]  /*afc20*/  IMAD.MOV.U32 R3, RZ, RZ, R10 ;  /* 0x000000ffff037224 */ /* 0x000fc600078e000a */
[----:B---3--:R-:W-:Y:S01]  /*afc30*/  STL.64 [R1+0x7c00], R18 ;  /* 0x007c001201007387 */ /* 0x008fe20000100a00 */
[----:B--2---:R0:W-:Y:S03]  /*afc40*/  STL.64 [R1+0x7bf8], R16 ;  /* 0x007bf81001007387 */ /* 0x0041e60000100a00 */
[----:B0-----:R-:W2:Y:S01]  /*afc50*/  LDL.LU R16, [R1+0x5d0] ;  /* 0x0005d00001107983 */ /* 0x001ea20000300800 */
[----:B------:R-:W2:Y:S02]  /*afc60*/  LDL.LU R17, [R1+0x5d4] ;  /* 0x0005d40001117983 */ /* 0x000ea40000300800 */
[----:B------:R-:W2:Y:S02]  /*afc70*/  LDL.LU R18, [R1+0x5d8] ;  /* 0x0005d80001127983 */ /* 0x000ea40000300800 */
[----:B------:R-:W2:Y:S03]  /*afc80*/  LDL.LU R19, [R1+0x5dc] ;  /* 0x0005dc0001137983 */ /* 0x000ea60000300800 */
[----:B------:R0:W-:Y:S01]  /*afc90*/  STL.64 [R1+0x1440], R12 ;  /* 0x0014400c01007387 */ /* 0x0001e20000100a00 */
[----:B------:R1:W-:Y:S02]  /*afca0*/  STL.64 [R1+0x1448], R14 ;  /* 0x0014480e01007387 */ /* 0x0003e40000100a00 */
[----:B0-----:R-:W-:Y:S01]  /*afcb0*/  IMAD.MOV.U32 R12, RZ, RZ, R11 ;  /* 0x000000ffff0c7224 */ /* 0x001fe200078e000b */
[----:B-1----:R-:W3:Y:S01]  /*afcc0*/  LDL.LU.64 R14, [R1+0x7c30] ;  /* 0x007c3000010e7983 */ /* 0x002ee20000300a00 */
[----:B------:R-:W2:Y:S02]  /*afcd0*/  LDL.LU.64 R10, [R1+0x7c28] ;  /* 0x007c2800010a7983 */ /* 0x000ea40000300a00 */
[----:B------:R-:W-:-:S02]  /*afce0*/  IMAD.MOV.U32 R27, RZ, RZ, R0 ;  /* 0x000000ffff1b7224 */ /* 0x000fc400078e0000 */
[----:B----4-:R-:W-:Y:S01]  /*afcf0*/  IMAD.MOV.U32 R26, RZ, RZ, R8 ;  /* 0x000000ffff1a7224 */ /* 0x010fe200078e0008 */
[C---:B--2---:R-:W-:Y:S01]  /*afd00*/  HMMA.16816.F32 R4, R20.reuse, R10, R4 ;  /* 0x0000000a1404723c */ /* 0x044fe20000001804 */
[----:B------:R-:W-:Y:S02]  /*afd10*/  IMAD.MOV.U32 R13, RZ, RZ, R10 ;  /* 0x000000ffff0d7224 */ /* 0x000fe400078e000a */
[----:B------:R-:W-:Y:S11]  /*afd20*/  IMAD.MOV.U32 R0, RZ, RZ, R11 ;  /* 0x000000ffff007224 */ /* 0x000ff600078e000b */
[----:B------:R-:W-:Y:S09]  /*afd30*/  @!UPT UIADD3 URZ, URZ, URZ, URZ ;  /* 0x0000003f3f3ff290 */ /* 0x000ff2000fffe03f */
[----:B------:R-:W-:Y:S01]  /*afd40*/  STL.64 [R1+0x1430], R4 ;  /* 0x0014300401007387 */ /* 0x000fe20000100a00 */
[----:B------:R0:W-:Y:S03]  /*afd50*/  STL.64 [R1+0x1438], R6 ;  /* 0x0014380601007387 */ /* 0x0001e60000100a00 */
[----:B0-----:R-:W2:Y:S01]  /*afd60*/  LDL.LU.64 R6, [R1+0x7c20] ;  /* 0x007c200001067983 */ /* 0x001ea20000300a00 */
[----:B------:R-:W4:Y:S02]  /*afd70*/  LDL.LU.64 R4, [R1+0x7c18] ;  /* 0x007c180001047983 */ /* 0x000f240000300a00 */
[----:B------:R-:W2:Y:S02]  /*afd80*/  LDL.LU.64 R10, [R1+0x7c10] ;  /* 0x007c1000010a7983 */ /* 0x000ea40000300a00 */
[----:B------:R-:W2:Y:S01]  /*afd90*/  LDL.LU.64 R8, [R1+0x7c08] ;  /* 0x007c080001087983 */ /* 0x000ea20000300a00 */
[----:B---3--:R-:W-:Y:S01]  /*afda0*/  STL.64 [R1+0x7ba0], R14 ;  /* 0x007ba00e01007387 */ /* 0x008fe20000100a00 */
[----:B------:R0:W-:Y:S03]  /*afdb0*/  STL.64 [R1+0x7b98], R12 ;  /* 0x007b980c01007387 */ /* 0x0001e60000100a00 */
[----:B0-----:R-:W2:Y:S01]  /*afdc0*/  LDL.LU R12, [R1+0x650] ;  /* 0x00065000010c7983 */ /* 0x001ea20000300800 */
[----:B------:R-:W2:Y:S02]  /*afdd0*/  LDL.LU R13, [R1+0x654] ;  /* 0x00065400010d7983 */ /* 0x000ea40000300800 */
[----:B------:R-:W2:Y:S02]  /*afde0*/  LDL.LU R14, [R1+0x658] ;  /* 0x00065800010e7983 */ /* 0x000ea40000300800 */
[----:B------:R-:W2:Y:S02]  /*afdf0*/  LDL.LU R15, [R1+0x65c] ;  /* 0x00065c00010f7983 */ /* 0x000ea40000300800 */
[----:B--2---:R-:W-:Y:S01]  /*afe00*/  HMMA.16816.F32 R20, R20, R6, R12 ;  /* 0x000000061414723c */ /* 0x004fe2000000180c */
[----:B------:R-:W2:Y:S11]  /*afe10*/  LDL.LU R12, [R1+0x590] ;  /* 0x00059000010c7983 */ /* 0x000eb60000300800 */
[----:B------:R-:W-:Y:S11]  /*afe20*/  @!UPT UIADD3 URZ, URZ, URZ, URZ ;  /* 0x0000003f3f3ff290 */ /* 0x000ff6000fffe03f */
        /* <DEDUP_REMOVED lines=9> */
[----:B------:R4:W-:Y:S02]  /*afec0*/  STL.64 [R1+0x7af0], R6 ;  /* 0x007af00601007387 */ /* 0x0009e40000100a00 */
[----:B----4-:R-:W-:-:S02]  /*afed0*/  IMAD.MOV.U32 R6, RZ, RZ, R5 ;  /* 0x000000ffff067224 */ /* 0x010fc400078e0005 */
[----:B------:R-:W-:-:S05]  /*afee0*/  IMAD.MOV.U32 R7, RZ, RZ, R4 ;  /* 0x000000ffff077224 */ /* 0x000fca00078e0004 */
[----:B------:R0:W-:Y:S01]  /*afef0*/  STL.64 [R1+0x7b70], R6 ;  /* 0x007b700601007387 */ /* 0x0001e20000100a00 */
[----:B------:R-:W4:Y:S02]  /*aff00*/  LDL.LU R4, [R1+0xcc0] ;  /* 0x000cc00001047983 */ /* 0x000f240000300800 */
[----:B------:R-:W4:Y:S01]  /*aff10*/  LDL.LU R5, [R1+0xcc4] ;  /* 0x000cc40001057983 */ /* 0x000f220000300800 */
[----:B0-----:R-:W2:Y:S01]  /*aff20*/  LDL.LU R6, [R1+0xcc8] ;  /* 0x000cc80001067983 */ /* 0x001ea20000300800 */
[----:B------:R-:W2:Y:S03]  /*aff30*/  LDL.LU R7, [R1+0xccc] ;  /* 0x000ccc0001077983 */ /* 0x000ea60000300800 */
[----:B--2---:R0:W-:Y:S02]  /*aff40*/  STL.64 [R1+0x7b80], R6 ;  /* 0x007b800601007387 */ /* 0x0041e40000100a00 */
[----:B0-----:R-:W-:-:S02]  /*aff50*/  IMAD.MOV.U32 R6, RZ, RZ, R25 ;  /* 0x000000ffff067224 */ /* 0x001fc400078e0019 */
[----:B------:R-:W-:Y:S02]  /*aff60*/  IMAD.MOV.U32 R7, RZ, RZ, R24 ;  /* 0x000000ffff077224 */ /* 0x000fe400078e0018 */
[C---:B------:R-:W-:Y:S01]  /*aff70*/  HMMA.16816.F32 R24, R8.reuse, R26, R16 ;  /* 0x0000001a0818723c */ /* 0x040fe20000001810 */
[----:B----4-:R-:W-:Y:S01]  /*aff80*/  STL.64 [R1+0x7b78], R4 ;  /* 0x007b780401007387 */ /* 0x010fe20000100a00 */
        /* <DEDUP_REMOVED lines=29> */
[----:B----4-:R0:W-:Y:S02]  /*b0160*/  STL.64 [R1+0x7a88], R24 ;  /* 0x007a881801007387 */ /* 0x0101e40000100a00 */
[----:B0-----:R-:W4:Y:S01]  /*b0170*/  LDL.LU R24, [R1+0xcb0] ;  /* 0x000cb00001187983 */ /* 0x001f220000300800 */
[----:B------:R-:W4:Y:S02]  /*b0180*/  LDL.LU R25, [R1+0xcb4] ;  /* 0x000cb40001197983 */ /* 0x000f240000300800 */
[----:B------:R-:W3:Y:S02]  /*b0190*/  LDL.LU R26, [R1+0xcb8] ;  /* 0x000cb800011a7983 */ /* 0x000ee40000300800 */
[----:B------:R-:W3:Y:S01]  /*b01a0*/  LDL.LU R27, [R1+0xcbc] ;  /* 0x000cbc00011b7983 */ /* 0x000ee20000300800 */
[C---:B--2---:R-:W-:Y:S01]  /*b01b0*/  HMMA.16816.F32 R12, R8.reuse, R18, R12 ;  /* 0x00000012080c723c */ /* 0x044fe2000000180c */
[----:B---3--:R-:W-:Y:S01]  /*b01c0*/  STL.64 [R1+0x7b90], R26 ;  /* 0x007b901a01007387 */ /* 0x008fe20000100a00 */
        /* <DEDUP_REMOVED lines=9> */
[----:B------:R-:W4:Y:S01]  /*b0260*/  LDL.LU.64 R12, [R1+0x7b98] ;  /* 0x007b9800010c7983 */ /* 0x000f220000300a00 */
[C---:B---3--:R-:W-:Y:S02]  /*b0270*/  HMMA.16816.F32 R20, R8.reuse, R14, R20 ;  /* 0x0000000e0814723c */ /* 0x048fe40000001814 */
[----:B------:R-:W-:Y:S01]  /*b0280*/  STL.64 [R1+0x7b60], R14 ;  /* 0x007b600e01007387 */ /* 0x000fe20000100a00 */
[----:B----4-:R-:W-:Y:S11]  /*b0290*/  STL [R1+0x7b58], R13 ;  /* 0x007b580d01007387 */ /* 0x010ff60000100800 */
[----:B------:R-:W-:Y:S09]  /*b02a0*/  @!UPT UIADD3 URZ, URZ, URZ, URZ ;  /* 0x0000003f3f3ff290 */ /* 0x000ff2000fffe03f */
[----:B------:R-:W-:Y:S01]  /*b02b0*/  STL.64 [R1+0x680], R20 ;  /* 0x0006801401007387 */ /* 0x000fe20000100a00 */
[----:B------:R-:W-:Y:S02]  /*b02c0*/  STL.64 [R1+0x688], R22 ;  /* 0x0006881601007387 */ /* 0x000fe40000100a00 */
[----:B------:R-:W0:Y:S01]  /*b02d0*/  LDSM.16.MT88.4 R20, [R2+0x14280] ;  /* 0x014280000214783b */ /* 0x000e220000004200 */
[----:B--2---:R-:W-:Y:S01]  /*b02e0*/  HMMA.16816.F32 R4, R8, R6, R24 ;  /* 0x000000060804723c */ /* 0x004fe20000001818 */
[----:B------:R-:W-:Y:S04]  /*b02f0*/  STL [R1+0x7a80], R2 ;  /* 0x007a800201007387 */ /* 0x000fe80000100800 */
[----:B0-----:R0:W-:Y:S01]  /*b0300*/  STL.64 [R1+0x79f8], R22 ;  /* 0x0079f81601007387 */ /* 0x0011e20000100a00 */
[----:B------:R-:W-:Y:S02]  /*b0310*/  STL.64 [R1+0x79f0], R20 ;  /* 0x0079f01401007387 */ /* 0x000fe40000100a00 */
[----:B0-----:R-:W-:-:S02]  /*b0320*/  IMAD.MOV.U32 R22, RZ, RZ, R17 ;  /* 0x000000ffff167224 */ /* 0x001fc400078e0011 */
[----:B------:R-:W-:-:S05]  /*b0330*/  IMAD.MOV.U32 R23, RZ, RZ, R16 ;  /* 0x000000ffff177224 */ /* 0x000fca00078e0010 */
[----:B------:R0:W-:Y:S04]  /*b0340*/  STL.64 [R1+0x7b50], R22 ;  /* 0x007b501601007387 */ /* 0x0001e80000100a00 */
[----:B0-----:R-:W2:Y:S01]  /*b0350*/  LDL.64 R22, [R1+0x1e8] ;  /* 0x0001e80001167983 */ /* 0x001ea20000100a00 */
[----:B------:R-:W3:Y:S02]  /*b0360*/  LDL.LU.64 R26, [R1+0x7b90] ;  /* 0x007b9000011a7983 */ /* 0x000ee40000300a00 */
[----:B------:R-:W3:Y:S02]  /*b0370*/  LDL.LU.64 R24, [R1+0x7b88] ;  /* 0x007b880001187983 */ /* 0x000ee40000300a00 */
        /* <DEDUP_REMOVED lines=9> */
[----:B0-----:R-:W3:Y:S01]  /*b0410*/  LDL.LU.64 R6, [R1+0x7b70] ;  /* 0x007b700001067983 */ /* 0x001ee20000300a00 */
[----:B------:R-:W-:Y:S02]  /*b0420*/  IMAD.MOV.U32 R17, RZ, RZ, R23 ;  /* 0x000000ffff117224 */ /* 0x000fe400078e0017 */
[----:B------:R-:W-:Y:S03]  /*b0430*/  STL.64 [R1+0x7aa0], R18 ;  /* 0x007aa01201007387 */ /* 0x000fe60000100a00 */
[----:B------:R0:W-:Y:S01]  /*b0440*/  STL [R1+0x7a98], R17 ;  /* 0x007a981101007387 */ /* 0x0001e20000100800 */
[----:B------:R-:W2:Y:S01]  /*b0450*/  LDL.LU R16, [R1+0x450] ;  /* 0x0004500001107983 */ /* 0x000ea20000300800 */
[----:B---3--:R-:W-:Y:S11]  /*b0460*/  HMMA.16816.F32 R4, R8, R6, R24 ;  /* 0x000000060804723c */ /* 0x008ff60000001818 */
[----:B------:R-:W-:Y:S11]  /*b0470*/  @!UPT UIADD3 URZ, URZ, URZ, URZ ;  /* 0x0000003f3f3ff290 */ /* 0x000ff6000fffe03f */
[----:B------:R-:W-:Y:S01]  /*b0480*/  @!UPT UIADD3 URZ, URZ, URZ, URZ ;  /* 0x0000003f3f3ff290 */ /* 0x000fe2000fffe03f */
[----:B------:R1:W-:Y:S01]  /*b0490*/  STL.64 [R1+0x1030], R4 ;  /* 0x0010300401007387 */ /* 0x0003e20000100a00 */
[----:B------:R3:W-:Y:S02]  /*b04a0*/  STL.64 [R1+0x1038], R6 ;  /* 0x0010380601007387 */ /* 0x0007e40000100a00 */
[----:B0-----:R-:W2:Y:S02]  /*b04b0*/  LDL.LU R17, [R1+0x454] ;  /* 0x0004540001117983 */ /* 0x001ea40000300800 */
[----:B------:R-:W4:Y:S01]  /*b04c0*/  LDL.LU R18, [R1+0x458] ;  /* 0x0004580001127983 */ /* 0x000f220000300800 */
[----:B------:R-:W4:Y:S04]  /*b04d0*/  LDL.LU R19, [R1+0x45c] ;  /* 0x00045c0001137983 */ /* 0x000f280000300800 */
[----:B-1----:R-:W2:Y:S01]  /*b04e0*/  LDL.LU R4, [R1+0xc50] ;  /* 0x000c500001047983 */ /* 0x002ea20000300800 */
[----:B------:R-:W2:Y:S02]  /*b04f0*/  LDL.LU R5, [R1+0xc54] ;  /* 0x000c540001057983 */ /* 0x000ea40000300800 */
[----:B---3--:R-:W3:Y:S02]  /*b0500*/  LDL.LU R6, [R1+0xc58] ;  /* 0x000c580001067983 */ /* 0x008ee40000300800 */
[----:B------:R-:W3:Y:S02]  /*b0510*/  LDL.LU R7, [R1+0xc5c] ;  /* 0x000c5c0001077983 */ /* 0x000ee40000300800 */
[----:B---3--:R0:W-:Y:S01]  /*b0520*/  STL.64 [R1+0x7b00], R6 ;  /* 0x007b000601007387 */ /* 0x0081e20000100a00 */
[----:B--2---:R-:W-:Y:S02]  /*b0530*/  STL.64 [R1+0x7af8], R4 ;  /* 0x007af80401007387 */ /* 0x004fe40000100a00 */
[----:B0-----:R-:W-:-:S02]  /*b0540*/  IMAD.MOV.U32 R6, RZ, RZ, R3 ;  /* 0x000000ffff067224 */ /* 0x001fc400078e0003 */
[----:B------:R-:W-:Y:S01]  /*b0550*/  IMAD.MOV.U32 R7, RZ, RZ, R12 ;  /* 0x000000ffff077224 */ /* 0x000fe200078e000c */
[----:B------:R-:W2:Y:S01]  /*b0560*/  LDL.LU R3, [R1+0x7b6c] ;  /* 0x007b6c0001037983 */ /* 0x000ea20000300800 */
[----:B------:R-:W3:Y:S03]  /*b0570*/  LDL.LU R12, [R1+0x7b68] ;  /* 0x007b6800010c7983 */ /* 0x000ee60000300800 */
[----:B------:R0:W-:Y:S02]  /*b0580*/  STL.64 [R1+0x7b18], R6 ;  /* 0x007b180601007387 */ /* 0x0001e40000100a00 */
[----:B0-----:R-:W-:Y:S02]  /*b0590*/  IMAD.MOV.U32 R6, RZ, RZ, R29 ;  /* 0x000000ffff067224 */ /* 0x001fe400078e001d */
[----:B------:R-:W-:-:S05]  /*b05a0*/  IMAD.MOV.U32 R7, RZ, RZ, R28 ;  /* 0x000000ffff077224 */ /* 0x000fca00078e001c */
[----:B------:R-:W-:Y:S01]  /*b05b0*/  STL.64 [R1+0x7b30], R6 ;  /* 0x007b300601007387 */ /* 0x000fe20000100a00 */
[----:B----4-:R0:W-:Y:S02]  /*b05c0*/  STL.64 [R1+0x7ab0], R18 ;  /* 0x007ab01201007387 */ /* 0x0101e40000100a00 */
[----:B------:R-:W-:Y:S01]  /*b05d0*/  STL.64 [R1+0x7aa8], R16 ;  /* 0x007aa81001007387 */ /* 0x000fe20000100a00 */
[----:B0-----:R-:W4:Y:S04]  /*b05e0*/  LDL.64 R18, [R1+0x18] ;  /* 0x0000180001127983 */ /* 0x001f280000100a00 */
[----:B----4-:R0:W-:Y:S04]  /*b05f0*/  STL.64 [R1+0x7ac0], R18 ;  /* 0x007ac01201007387 */ /* 0x0101e80000100a00 */
[----:B0-----:R-:W4:Y:S01]  /*b0600*/  LDL.64 R18, [R1+0x28] ;  /* 0x0000280001127983 */ /* 0x001f220000100a00 */
[----:B---3--:R-:W-:-:S02]  /*b0610*/  IMAD.MOV.U32 R6, RZ, RZ, R12 ;  /* 0x000000ffff067224 */ /* 0x008fc400078e000c */
[----:B--2---:R-:W-:Y:S01]  /*b0620*/  IMAD.MOV.U32 R7, RZ, RZ, R3 ;  /* 0x000000ffff077224 */ /* 0x004fe200078e0003 */
[----:B----4-:R0:W-:Y:S01]  /*b0630*/  STL.64 [R1+0x7ae8], R18 ;  /* 0x007ae81201007387 */ /* 0x0101e20000100a00 */
[----:B------:R-:W2:Y:S02]  /*b0640*/  LDL.LU R16, [R1+0x570] ;  /* 0x0005700001107983 */ /* 0x000ea40000300800 */
[----:B------:R-:W2:Y:S01]  /*b0650*/  LDL.LU R17, [R1+0x574] ;  /* 0x0005740001117983 */ /* 0x000ea20000300800 */
[----:B0-----:R-:W3:Y:S01]  /*b0660*/  LDL.LU R18, [R1+0x578] ;  /* 0x0005780001127983 */ /* 0x001ee20000300800 */
[----:B------:R-:W3:Y:S02]  /*b0670*/  LDL.LU R19, [R1+0x57c] ;  /* 0x00057c0001137983 */ /* 0x000ee40000300800 */
[----:B------:R-:W4:Y:S02]  /*b0680*/  LDL.LU R12, [R1+0xca0] ;  /* 0x000ca000010c7983 */ /* 0x000f240000300800 */
[----:B------:R-:W4:Y:S01]  /*b0690*/  LDL.LU R13, [R1+0xca4] ;  /* 0x000ca400010d7983 */ /* 0x000f220000300800 */
[----:B------:R-:W4:Y:S01]  /*b06a0*/  LDL.LU R14, [R1+0xca8] ;  /* 0x000ca800010e7983 */ /* 0x000f220000300800 */
[----:B------:R-:W-:-:S02]  /*b06b0*/  IMAD.MOV.U32 R2, RZ, RZ, R22 ;  /* 0x000000ffff027224 */ /* 0x000fc400078e0016 */
[----:B------:R-:W4:Y:S02]  /*b06c0*/  LDL.LU R15, [R1+0xcac] ;  /* 0x000cac00010f7983 */ /* 0x000f240000300800 */
[----:B------:R-:W4:Y:S01]  /*b06d0*/  LDL.64 R22, [R1+0x1c8] ;  /* 0x0001c80001167983 */ /* 0x000f220000100a00 */
        /* <DEDUP_REMOVED lines=24> */
[C---:B----4-:R-:W-:Y:S03]  /*b0860*/  HMMA.16816.F32 R12, R8.reuse, R22, R12 ;  /* 0x00000016080c723c */ /* 0x050fe6000000180c */
[----:B---3--:R0:W-:Y:S01]  /*b0870*/  STL.64 [R1+0x7ab8], R26 ;  /* 0x007ab81a01007387 */ /* 0x0081e20000100a00 */
[----:B------:R-:W3:Y:S02]  /*b0880*/  LDL.LU R24, [R1+0x460] ;  /* 0x0004600001187983 */ /* 0x000ee40000300800 */
[----:B------:R-:W3:Y:S01]  /*b0890*/  LDL.LU R25, [R1+0x464] ;  /* 0x0004640001197983 */ /* 0x000ee20000300800 */
[----:B0-----:R-:W4:Y:S01]  /*b08a0*/  LDL.LU R26, [R1+0x468] ;  /* 0x00046800011a7983 */ /* 0x001f220000300800 */
[----:B------:R-:W4:Y:S02]  /*b08b0*/  LDL.LU R27, [R1+0x46c] ;  /* 0x00046c00011b7983 */ /* 0x000f240000300800 */
[----:B------:R-:W-:Y:S01]  /*b08c0*/  IMAD.MOV.U32 R3, RZ, RZ, R23 ;  /* 0x000000ffff037224 */ /* 0x000fe200078e0017 */
[----:B----4-:R-:W-:Y:S01]  /*b08d0*/  STL.64 [R1+0x7ad0], R26 ;  /* 0x007ad01a01007387 */ /* 0x010fe20000100a00 */
[----:B---3--:R0:W-:Y:S03]  /*b08e0*/  STL.64 [R1+0x7ac8], R24 ;  /* 0x007ac81801007387 */ /* 0x0081e60000100a00 */
[----:B0-----:R-:W3:Y:S01]  /*b08f0*/  LDL.LU R24, [R1+0x470] ;  /* 0x0004700001187983 */ /* 0x001ee20000300800 */
[----:B------:R-:W3:Y:S02]  /*b0900*/  LDL.LU R25, [R1+0x474] ;  /* 0x0004740001197983 */ /* 0x000ee40000300800 */
[----:B------:R-:W3:Y:S02]  /*b0910*/  LDL.LU R26, [R1+0x478] ;  /* 0x00047800011a7983 */ /* 0x000ee40000300800 */
[----:B------:R-:W3:Y:S03]  /*b0920*/  LDL.LU R27, [R1+0x47c] ;  /* 0x00047c00011b7983 */ /* 0x000ee60000300800 */
[----:B------:R0:W-:Y:S01]  /*b0930*/  STL.64 [R1+0x1020], R12 ;  /* 0x0010200c01007387 */ /* 0x0001e20000100a00 */
[----:B------:R1:W-:Y:S02]  /*b0940*/  STL.64 [R1+0x1028], R14 ;  /* 0x0010280e01007387 */ /* 0x0003e40000100a00 */
[----:B0-----:R-:W-:Y:S01]  /*b0950*/  IMAD.MOV.U32 R12, RZ, RZ, R22 ;  /* 0x000000ffff0c7224 */ /* 0x001fe200078e0016 */
[----:B-1----:R-:W4:Y:S01]  /*b0960*/  LDL.LU.64 R14, [R1+0x7b60] ;  /* 0x007b6000010e7983 */ /* 0x002f220000300a00 */
[----:B------:R-:W2:Y:S02]  /*b0970*/  LDL.LU R13, [R1+0x7b58] ;  /* 0x007b5800010d7983 */ /* 0x000ea40000300800 */
[----:B------:R-:W2:Y:S02]  /*b0980*/  LDL.LU.64 R22, [R1+0x7b50] ;  /* 0x007b500001167983 */ /* 0x000ea40000300a00 */
[C---:B--2---:R-:W-:Y:S01]  /*b0990*/  HMMA.16816.F32 R4, R8.reuse, R22, R4 ;  /* 0x000000160804723c */ /* 0x044fe20000001804 */
[----:B----4-:R-:W-:Y:S01]  /*b09a0*/  STL.64 [R1+0x7a78], R14 ;  /* 0x007a780e01007387 */ /* 0x010fe20000100a00 */
[----:B------:R-:W-:Y:S11]  /*b09b0*/  STL [R1+0x7a70], R12 ;  /* 0x007a700c01007387 */ /* 0x000ff60000100800 */
        /* <DEDUP_REMOVED lines=24> */
[----:B0-----:R-:W4:Y:S01]  /*b0b40*/  LDL.LU.64 R6, [R1+0x7b00] ;  /* 0x007b000001067983 */ /* 0x001f220000300a00 */
[----:B------:R-:W4:Y:S02]  /*b0b50*/  LDL.LU.64 R4, [R1+0x7af8] ;  /* 0x007af80001047983 */ /* 0x000f240000300a00 */
[----:B------:R-:W-:Y:S02]  /*b0b60*/  IMAD.MOV.U32 R14, RZ, RZ, R13 ;  /* 0x000000ffff0e7224 */ /* 0x000fe400078e000d */
[----:B------:R-:W-:-:S07]  /*b0b70*/  IMAD.MOV.U32 R15, RZ, RZ, R0 ;  /* 0x000000ffff0f7224 */ /* 0x000fce00078e0000 */
        /* <DEDUP_REMOVED lines=44> */
[C---:B---3--:R-:W-:Y:S01]  /*b0e40*/  HMMA.16816.F32 R16, R4.reuse, R26, R16 ;  /* 0x0000001a0410723c */ /* 0x048fe20000001810 */
[----:B------:R-:W-:Y:S11]  /*b0e50*/  IMAD.MOV.U32 R0, RZ, RZ, R27 ;  /* 0x000000ffff007224 */ /* 0x000ff600078e001b */
[----:B------:R-:W-:Y:S11]  /*b0e60*/  @!UPT UIADD3 URZ, URZ, URZ, URZ ;  /* 0x0000003f3f3ff290 */ /* 0x000ff6000fffe03f */
[----:B------:R0:W-:Y:S01]  /*b0e70*/  STL.64 [R1+0x5b0], R16 ;  /* 0x0005b01001007387 */ /* 0x0001e20000100a00 */
[----:B------:R1:W-:Y:S02]  /*b0e80*/  STL.64 [R1+0x5b8], R18 ;  /* 0x0005b81201007387 */ /* 0x0003e40000100a00 */
[----:B0-----:R-:W-:Y:S01]  /*b0e90*/  IMAD.MOV.U32 R16, RZ, RZ, R26 ;  /* 0x000000ffff107224 */ /* 0x001fe200078e001a */
[----:B-1----:R-:W4:Y:S01]  /*b0ea0*/  LDL.LU.64 R18, [R1+0x7aa0] ;  /* 0x007aa00001127983 */ /* 0x002f220000300a00 */
        /* <DEDUP_REMOVED lines=8> */
[----:B0-----:R-:W2:Y:S01]  /*b0f30*/  LDL.64 R22, [R1+0x1d8] ;  /* 0x0001d80001167983 */ /* 0x001ea20000100a00 */
[----:B----4-:R-:W-:Y:S03]  /*b0f40*/  HMMA.16816.F32 R12, R4, R18, R12 ;  /* 0x00000012040c723c */ /* 0x010fe6000000180c */
[----:B--2---:R0:W-:Y:S01]  /*b0f50*/  STL.64 [R1+0x7a58], R22 ;  /* 0x007a581601007387 */ /* 0x0041e20000100a00 */
[----:B------:R-:W2:Y:S02]  /*b0f60*/  LDL.LU R20, [R1+0xc20] ;  /* 0x000c200001147983 */ /* 0x000ea40000300800 */
[----:B------:R-:W2:Y:S01]  /*b0f70*/  LDL.LU R21, [R1+0xc24] ;  /* 0x000c240001157983 */ /* 0x000ea20000300800 */
[----:B0-----:R-:W4:Y:S01]  /*b0f80*/  LDL.LU R22, [R1+0xc28] ;  /* 0x000c280001167983 */ /* 0x001f220000300800 */
[----:B------:R-:W4:Y:S03]  /*b0f90*/  LDL.LU R23, [R1+0xc2c] ;  /* 0x000c2c0001177983 */ /* 0x000f260000300800 */
[----:B----4-:R0:W-:Y:S01]  /*b0fa0*/  STL.64 [R1+0x7a68], R22 ;  /* 0x007a681601007387 */ /* 0x0101e20000100a00 */
[----:B--2---:R-:W-:Y:S03]  /*b0fb0*/  STL.64 [R1+0x7a60], R20 ;  /* 0x007a601401007387 */ /* 0x004fe60000100a00 */
[----:B0-----:R-:W2:Y:S01]  /*b0fc0*/  LDL.64 R22, [R1+0x38] ;  /* 0x0000380001167983 */ /* 0x001ea20000100a00 */
[----:B------:R0:W-:Y:S02]  /*b0fd0*/  STL.64 [R1+0x79a8], R26 ;  /* 0x0079a81a01007387 */ /* 0x0001e40000100a00 */
[----:B---3--:R-:W-:Y:S02]  /*b0fe0*/  STL.64 [R1+0x79a0], R24 ;  /* 0x0079a01801007387 */ /* 0x008fe40000100a00 */
[----:B0-----:R-:W-:-:S02]  /*b0ff0*/  IMAD.MOV.U32 R26, RZ, RZ, R2 ;  /* 0x000000ffff1a7224 */ /* 0x001fc400078e0002 */
[----:B------:R-:W3:Y:S01]  /*b1000*/  LDL.LU R2, [R1+0x7a80] ;  /* 0x007a800001027983 */ /* 0x000ee20000300800 */
[----:B------:R-:W-:Y:S02]  /*b1010*/  STL.64 [R1+0x590], R12 ;  /* 0x0005900c01007387 */ /* 0x000fe40000100a00 */
[----:B------:R0:W-:Y:S02]  /*b1020*/  STL.64 [R1+0x598], R14 ;  /* 0x0005980e01007387 */ /* 0x0001e40000100a00 */
[----:B0-----:R-:W4:Y:S01]  /*b1030*/  LDL.LU.64 R14, [R1+0x7a78] ;  /* 0x007a7800010e7983 */ /* 0x001f220000300a00 */
[----:B------:R-:W2:Y:S02]  /*b1040*/  LDL.LU R12, [R1+0x7a70] ;  /* 0x007a7000010c7983 */ /* 0x000ea40000300800 */
[----:B------:R2:W-:Y:S01]  /*b1050*/  STL.64 [R1+0x7a38], R18 ;  /* 0x007a381201007387 */ /* 0x0005e20000100a00 */
[----:B----4-:R-:W-:Y:S01]  /*b1060*/  HMMA.16816.F32 R8, R4, R14, R8 ;  /* 0x0000000e0408723c */ /* 0x010fe20000001808 */
[----:B------:R0:W-:Y:S01]  /*b1070*/  STL [R1+0x798c], R14 ;  /* 0x00798c0e01007387 */ /* 0x0001e20000100800 */
[----:B------:R1:W-:Y:S11]  /*b1080*/  STL [R1+0x7988], R15 ;  /* 0x0079880f01007387 */ /* 0x0003f60000100800 */
[----:B------:R-:W-:Y:S10]  /*b1090*/  @!UPT UIADD3 URZ, URZ, URZ, URZ ;  /* 0x0000003f3f3ff290 */ /* 0x000ff4000fffe03f */
[----:B------:R-:W-:Y:S01]  /*b10a0*/  STL.64 [R1+0x580], R8 ;  /* 0x0005800801007387 */ /* 0x000fe20000100a00 */
[----:B------:R-:W-:Y:S02]  /*b10b0*/  STL.64 [R1+0x588], R10 ;  /* 0x0005880a01007387 */ /* 0x000fe40000100a00 */
[----:B---3--:R-:W3:Y:S04]  /*b10c0*/  LDSM.16.MT88.4 R8, [R2+0x14300] ;  /* 0x014300000208783b */ /* 0x008ee80000004200 */
[----:B--2---:R-:W-:Y:S02]  /*b10d0*/  IMAD.MOV.U32 R18, RZ, RZ, R12 ;  /* 0x000000ffff127224 */ /* 0x004fe400078e000c */
[----:B------:R-:W2:Y:S01]  /*b10e0*/  LDL.LU R12, [R1+0xc30] ;  /* 0x000c3000010c7983 */ /* 0x000ea20000300800 */
[----:B------:R-:W2:Y:S02]  /*b10f0*/  LDL.LU R13, [R1+0xc34] ;  /* 0x000c3400010d7983 */ /* 0x000ea40000300800 */
[----:B0-----:R-:W2:Y:S02]  /*b1100*/  LDL.LU R14, [R1+0xc38] ;  /* 0x000c3800010e7983 */ /* 0x001ea40000300800 */
[----:B-1----:R-:W2:Y:S01]  /*b1110*/  LDL.LU R15, [R1+0xc3c] ;  /* 0x000c3c00010f7983 */ /* 0x002ea20000300800 */
[----:B------:R-:W-:Y:S04]  /*b1120*/  STL [R1+0x7990], R2 ;  /* 0x0079900201007387 */ /* 0x000fe80000100800 */
[----:B---3--:R0:W-:Y:S01]  /*b1130*/  STL.64 [R1+0x78d8], R10 ;  /* 0x0078d80a01007387 */ /* 0x0081e20000100a00 */
[----:B------:R1:W-:Y:S03]  /*b1140*/  STL.64 [R1+0x78d0], R8 ;  /* 0x0078d00801007387 */ /* 0x0003e60000100a00 */
[----:B0-----:R-:W3:Y:S01]  /*b1150*/  LDL.64 R10, [R1+0x168] ;  /* 0x00016800010a7983 */ /* 0x001ee20000100a00 */
[----:B------:R-:W-:-:S02]  /*b1160*/  IMAD.MOV.U32 R19, RZ, RZ, R3 ;  /* 0x000000ffff137224 */ /* 0x000fc400078e0003 */
[----:B------:R-:W-:Y:S01]  /*b1170*/  IMAD.MOV.U32 R3, RZ, RZ, R23 ;  /* 0x000000ffff037224 */ /* 0x000fe200078e0017 */
[C---:B--2---:R-:W-:Y:S01]  /*b1180*/  HMMA.16816.F32 R12, R4.reuse, R22, R12 ;  /* 0x00000016040c723c */ /* 0x044fe2000000180c */
[----:B---3--:R0:W-:Y:S01]  /*b1190*/  STL.64 [R1+0x7a00], R10 ;  /* 0x007a000a01007387 */ /* 0x0081e20000100a00 */
[----:B-1----:R-:W2:Y:S02]  /*b11a0*/  LDL.LU R8, [R1+0xbf0] ;  /* 0x000bf00001087983 */ /* 0x002ea40000300800 */
[----:B------:R-:W2:Y:S01]  /*b11b0*/  LDL.LU R9, [R1+0xbf4] ;  /* 0x000bf40001097983 */ /* 0x000ea20000300800 */
[----:B0-----:R-:W2:Y:S01]  /*b11c0*/  LDL.LU R10, [R1+0xbf8] ;  /* 0x000bf800010a7983 */ /* 0x001ea20000300800 */
[----:B------:R-:W2:Y:S11]  /*b11d0*/  LDL.LU R11, [R1+0xbfc] ;  /* 0x000bfc00010b7983 */ /* 0x000eb60000300800 */
[----:B------:R-:W-:Y:S06]  /*b11e0*/  @!UPT UIADD3 URZ, URZ, URZ, URZ ;  /* 0x0000003f3f3ff290 */ /* 0x000fec000fffe03f */
[----:B------:R0:W-:Y:S02]  /*b11f0*/  STL.64 [R1+0xcc0], R12 ;  /* 0x000cc00c01007387 */ /* 0x0001e40000100a00 */
[----:B------:R-:W-:Y:S02]  /*b1200*/  STL.64 [R1+0xcc8], R14 ;  /* 0x000cc80e01007387 */ /* 0x000fe40000100a00 */
[----:B0-----:R-:W-:Y:S02]  /*b1210*/  IMAD.MOV.U32 R12, RZ, RZ, R22 ;  /* 0x000000ffff0c7224 */ /* 0x001fe400078e0016 */
[----:B------:R-:W3:Y:S01]  /*b1220*/  LDL.LU.64 R22, [R1+0x7a68] ;  /* 0x007a680001167983 */ /* 0x000ee20000300a00 */
[----:B------:R-:W3:Y:S02]  /*b1230*/  LDL.LU.64 R20, [R1+0x7a60] ;  /* 0x007a600001147983 */ /* 0x000ee40000300a00 */
[----:B------:R-:W-:Y:S02]  /*b1240*/  IMAD.MOV.U32 R27, RZ, RZ, R17 ;  /* 0x000000ffff1b7224 */ /* 0x000fe400078e0011 */
[----:B------:R-:W-:Y:S01]  /*b1250*/  STL [R1+0x7998], R3 ;  /* 0x0079980301007387 */ /* 0x000fe20000100800 */
[----:B------:R0:W-:Y:S04]  /*b1260*/  STL [R1+0x7994], R12 ;  /* 0x0079940c01007387 */ /* 0x0001e80000100800 */
[----:B0-----:R-:W4:Y:S01]  /*b1270*/  LDL.LU R12, [R1+0xc10] ;  /* 0x000c1000010c7983 */ /* 0x001f220000300800 */
[----:B------:R-:W4:Y:S02]  /*b1280*/  LDL.LU R13, [R1+0xc14] ;  /* 0x000c1400010d7983 */ /* 0x000f240000300800 */
[----:B------:R-:W4:Y:S02]  /*b1290*/  LDL.LU R14, [R1+0xc18] ;  /* 0x000c1800010e7983 */ /* 0x000f240000300800 */
[----:B------:R-:W4:Y:S01]  /*b12a0*/  LDL.LU R15, [R1+0xc1c] ;  /* 0x000c1c00010f7983 */ /* 0x000f220000300800 */
[----:B---3--:R-:W-:Y:S01]  /*b12b0*/  HMMA.16816.F32 R24, R4, R26, R20 ;  /* 0x0000001a0418723c */ /* 0x008fe20000001814 */
[----:B------:R-:W4:Y:S11]  /*b12c0*/  LDL.LU.64 R22, [R1+0x7a58] ;  /* 0x007a580001167983 */ /* 0x000f360000300a00 */
[----:B------:R-:W-:Y:S11]  /*b12d0*/  @!UPT UIADD3 URZ, URZ, URZ, URZ ;  /* 0x0000003f3f3ff290 */ /* 0x000ff6000fffe03f */
        /* <DEDUP_REMOVED lines=8> */
[----:B------:R-:W3:Y:S01]  /*b1360*/  LDL.LU R27, [R1+0xc0c] ;  /* 0x000c0c00011b7983 */ /* 0x000ee20000300800 */
[C---:B----4-:R-:W-:Y:S11]  /*b1370*/  HMMA.16816.F32 R12, R4.reuse, R22, R12 ;  /* 0x00000016040c723c */ /* 0x050ff6000000180c */
[----:B------:R-:W-:Y:S11]  /*b1380*/  @!UPT UIADD3 URZ, URZ, URZ, URZ ;  /* 0x0000003f3f3ff290 */ /* 0x000ff6000fffe03f */
[----:B------:R-:W-:Y:S01]  /*b1390*/  @!UPT UIADD3 URZ, URZ, URZ, URZ ;  /* 0x0000003f3f3ff290 */ /* 0x000fe2000fffe03f */
[----:B------:R0:W-:Y:S01]  /*b13a0*/  STL.64 [R1+0xca0], R12 ;  /* 0x000ca00c01007387 */ /* 0x0001e20000100a00 */
[----:B------:R1:W-:Y:S02]  /*b13b0*/  STL.64 [R1+0xca8], R14 ;  /* 0x000ca80e01007387 */ /* 0x0003e40000100a00 */
[----:B0-----:R-:W-:Y:S02]  /*b13c0*/  IMAD.MOV.U32 R13, RZ, RZ, R23 ;  /* 0x000000ffff0d7224 */ /* 0x001fe400078e0017 */
[----:B-1----:R-:W-:Y:S02]  /*b13d0*/  IMAD.MOV.U32 R15, RZ, RZ, R22 ;  /* 0x000000ffff0f7224 */ /* 0x002fe400078e0016 */
[----:B------:R-:W2:Y:S01]  /*b13e0*/  LDL.LU.64 R22, [R1+0x7a50] ;  /* 0x007a500001167983 */ /* 0x000ea20000300a00 */
[----:B------:R-:W4:Y:S01]  /*b13f0*/  LDL.LU.64 R20, [R1+0x7a48] ;  /* 0x007a480001147983 */ /* 0x000f220000300a00 */
[----:B---3--:R-:W-:Y:S02]  /*b1400*/  HMMA.16816.F32 R16, R4, R18, R24 ;  /* 0x000000120410723c */ /* 0x008fe40000001818 */
[----:B------:R-:W-:Y:S01]  /*b1410*/  STL [R1+0x7a44], R15 ;  /* 0x007a440f01007387 */ /* 0x000fe20000100800 */
[----:B------:R0:W-:Y:S02]  /*b1420*/  STL [R1+0x7a40], R13 ;  /* 0x007a400d01007387 */ /* 0x0001e40000100800 */
[----:B------:R-:W3:Y:S02]  /*b1430*/  LDL R0, [R1+0x11c4] ;  /* 0x0011c40001007983 */ /* 0x000ee40000100800 */
[----:B------:R-:W3:Y:S11]  /*b1440*/  LDL.LU R12, [R1+0xbe0] ;  /* 0x000be000010c7983 */ /* 0x000ef60000300800 */
[----:B------:R-:W-:Y:S05]  /*b1450*/  @!UPT UIADD3 URZ, URZ, URZ, URZ ;  /* 0x0000003f3f3ff290 */ /* 0x000fea000fffe03f */
[----:B------:R1:W-:Y:S01]  /*b1460*/  STL.64 [R1+0xc90], R16 ;  /* 0x000c901001007387 */ /* 0x0003e20000100a00 */
[----:B------:R1:W-:Y:S02]  /*b1470*/  STL.64 [R1+0xc98], R18 ;  /* 0x000c981201007387 */ /* 0x0003e40000100a00 */
[----:B0-----:R-:W3:Y:S02]  /*b1480*/  LDL.LU R13, [R1+0xbe4] ;  /* 0x000be400010d7983 */ /* 0x001ee40000300800 */
[----:B------:R-:W3:Y:S01]  /*b1490*/  LDL.LU R14, [R1+0xbe8] ;  /* 0x000be800010e7983 */ /* 0x000ee20000300800 */
[----:B------:R-:W3:Y:S04]  /*b14a0*/  LDL.LU R15, [R1+0xbec] ;  /* 0x000bec00010f7983 */ /* 0x000ee80000300800 */
[----:B-1----:R-:W3:Y:S01]  /*b14b0*/  LDL.LU R16, [R1+0xbd0] ;  /* 0x000bd00001107983 */ /* 0x002ee20000300800 */
[----:B------:R-:W3:Y:S02]  /*b14c0*/  LDL.LU R17, [R1+0xbd4] ;  /* 0x000bd40001117983 */ /* 0x000ee40000300800 */
[----:B------:R-:W3:Y:S02]  /*b14d0*/  LDL.LU R18, [R1+0xbd8] ;  /* 0x000bd80001127983 */ /* 0x000ee40000300800 */
[----:B------:R-:W3:Y:S02]  /*b14e0*/  LDL.LU R19, [R1+0xbdc] ;  /* 0x000bdc0001137983 */ /* 0x000ee40000300800 */
[----:B----4-:R-:W-:-:S02]  /*b14f0*/  IMAD.MOV.U32 R26, RZ, RZ, R21 ;  /* 0x000000ffff1a7224 */ /* 0x010fc400078e0015 */
[----:B------:R-:W-:Y:S02]  /*b1500*/  IMAD.MOV.U32 R27, RZ, RZ, R20 ;  /* 0x000000ffff1b7224 */ /* 0x000fe400078e0014 */
[C---:B--2---:R-:W-:Y:S03]  /*b1510*/  HMMA.16816.F32 R20, R4.reuse, R22, R8 ;  /* 0x000000160414723c */ /* 0x044fe60000001808 */
[----:B------:R0:W-:Y:S01]  /*b1520*/  STL.64 [R1+0x79d8], R26 ;  /* 0x0079d81a01007387 */ /* 0x0001e20000100a00 */
[----:B------:R-:W2:Y:S03]  /*b1530*/  LDL.64 R10, [R1+0x178] ;  /* 0x00017800010a7983 */ /* 0x000ea60000100a00 */
[----:B0-----:R-:W3:Y:S04]  /*b1540*/  LDL.64 R26, [R1+0x1a8] ;  /* 0x0001a800011a7983 */ /* 0x001ee80000100a00 */
[----:B--2---:R-:W-:Y:S11]  /*b1550*/  STL.64 [R1+0x7a18], R10 ;  /* 0x007a180a01007387 */ /* 0x004ff60000100a00 */
[----:B------:R-:W-:Y:S01]  /*b1560*/  @!UPT UIADD3 URZ, URZ, URZ, URZ ;  /* 0x0000003f3f3ff290 */ /* 0x000fe2000fffe03f */
[----:B------:R0:W-:Y:S02]  /*b1570*/  STL.64 [R1+0xc80], R20 ;  /* 0x000c801401007387 */ /* 0x0001e40000100a00 */
[----:B------:R1:W-:Y:S01]  /*b1580*/  STL.64 [R1+0xc88], R22 ;  /* 0x000c881601007387 */ /* 0x0003e20000100a00 */
[----:B0-----:R-:W2:Y:S01]  /*b1590*/  LDL.LU R20, [R1+0x410] ;  /* 0x0004100001147983 */ /* 0x001ea20000300800 */
[----:B------:R-:W2:Y:S02]  /*b15a0*/  LDL.LU R21, [R1+0x414] ;  /* 0x0004140001157983 */ /* 0x000ea40000300800 */
[----:B-1----:R-:W4:Y:S02]  /*b15b0*/  LDL.LU R22, [R1+0x418] ;  /* 0x0004180001167983 */ /* 0x002f240000300800 */
[----:B------:R-:W4:Y:S01]  /*b15c0*/  LDL.LU R23, [R1+0x41c] ;  /* 0x00041c0001177983 */ /* 0x000f220000300800 */
[----:B------:R-:W2:Y:S01]  /*b15d0*/  LDL.64 R10, [R1+0x188] ;  /* 0x00018800010a7983 */ /* 0x000ea20000100a00 */
[C---:B---3--:R-:W-:Y:S03]  /*b15e0*/  HMMA.16816.F32 R12, R4.reuse, R26, R12 ;  /* 0x0000001a040c723c */ /* 0x048fe6000000180c */
[----:B--2---:R0:W-:Y:S04]  /*b15f0*/  STL.64 [R1+0x7a30], R10 ;  /* 0x007a300a01007387 */ /* 0x0041e80000100a00 */
[----:B0-----:R-:W2:Y:S01]  /*b1600*/  LDL.64 R10, [R1+0x198] ;  /* 0x00019800010a7983 */ /* 0x001ea20000100a00 */
[----:B----4-:R-:W-:Y:S02]  /*b1610*/  STL.64 [R1+0x7a10], R22 ;  /* 0x007a101601007387 */ /* 0x010fe40000100a00 */
[----:B------:R0:W-:Y:S02]  /*b1620*/  STL.64 [R1+0x7a08], R20 ;  /* 0x007a081401007387 */ /* 0x0001e40000100a00 */
[----:B0-----:R-:W3:Y:S01]  /*b1630*/  LDL.LU R20, [R1+0xbb0] ;  /* 0x000bb00001147983 */ /* 0x001ee20000300800 */
[----:B------:R-:W3:Y:S02]  /*b1640*/  LDL.LU R21, [R1+0xbb4] ;  /* 0x000bb40001157983 */ /* 0x000ee40000300800 */
[----:B------:R-:W4:Y:S02]  /*b1650*/  LDL.LU R22, [R1+0xbb8] ;  /* 0x000bb80001167983 */ /* 0x000f240000300800 */
[----:B------:R-:W4:Y:S01]  /*b1660*/  LDL.LU R23, [R1+0xbbc] ;  /* 0x000bbc0001177983 */ /* 0x000f220000300800 */
[----:B--2---:R-:W-:Y:S01]  /*b1670*/  HMMA.16816.F32 R16, R4, R10, R16 ;  /* 0x0000000a0410723c */ /* 0x004fe20000001810 */
[----:B----4-:R-:W-:Y:S01]  /*b1680*/  STL.64 [R1+0x7a28], R22 ;  /* 0x007a281601007387 */ /* 0x010fe20000100a00 */
[----:B---3--:R0:W-:Y:S03]  /*b1690*/  STL.64 [R1+0x7a20], R20 ;  /* 0x007a201401007387 */ /* 0x0081e60000100a00 */
[----:B0-----:R-:W2:Y:S01]  /*b16a0*/  LDL.LU R20, [R1+0xbc0] ;  /* 0x000bc00001147983 */ /* 0x001ea20000300800 */
[----:B------:R-:W2:Y:S02]  /*b16b0*/  LDL.LU R21, [R1+0xbc4] ;  /* 0x000bc40001157983 */ /* 0x000ea40000300800 */
[----:B------:R-:W2:Y:S02]  /*b16c0*/  LDL.LU R22, [R1+0xbc8] ;  /* 0x000bc80001167983 */ /* 0x000ea40000300800 */
[----:B------:R-:W2:Y:S01]  /*b16d0*/  LDL.LU R23, [R1+0xbcc] ;  /* 0x000bcc0001177983 */ /* 0x000ea20000300800 */
[----:B------:R-:W-:Y:S01]  /*b16e0*/  STL.64 [R1+0xc70], R12 ;  /* 0x000c700c01007387 */ /* 0x000fe20000100a00 */
[----:B------:R0:W-:Y:S03]  /*b16f0*/  STL.64 [R1+0xc78], R14 ;  /* 0x000c780e01007387 */ /* 0x0001e60000100a00 */
[----:B0-----:R-:W3:Y:S01]  /*b1700*/  LDL.LU R15, [R1+0x7a44] ;  /* 0x007a4400010f7983 */ /* 0x001ee20000300800 */
[----:B------:R-:W4:Y:S07]  /*b1710*/  LDL.LU R13, [R1+0x7a40] ;  /* 0x007a4000010d7983 */ /* 0x000f2e0000300800 */
[----:B------:R-:W-:Y:S02]  /*b1720*/  STL.64 [R1+0xc60], R16 ;  /* 0x000c601001007387 */ /* 0x000fe40000100a00 */
[----:B------:R0:W-:Y:S02]  /*b1730*/  STL.64 [R1+0xc68], R18 ;  /* 0x000c681201007387 */ /* 0x0001e40000100a00 */
[----:B0-----:R-:W2:Y:S01]  /*b1740*/  LDL.LU.64 R18, [R1+0x7a38] ;  /* 0x007a380001127983 */ /* 0x001ea20000300a00 */
[----:B------:R-:W-:-:S02]  /*b1750*/  IMAD.MOV.U32 R17, RZ, RZ, R10 ;  /* 0x000000ffff117224 */ /* 0x000fc400078e000a */
[----:B------:R-:W-:Y:S02]  /*b1760*/  IMAD.MOV.U32 R16, RZ, RZ, R11 ;  /* 0x000000ffff107224 */ /* 0x000fe400078e000b */
[----:B------:R-:W3:Y:S04]  /*b1770*/  LDL.LU.64 R10, [R1+0x7a30] ;  /* 0x007a3000010a7983 */ /* 0x000ee80000300a00 */
[----:B--2---:R-:W-:Y:S01]  /*b1780*/  STL.64 [R1+0x79b8], R18 ;  /* 0x0079b81201007387 */ /* 0x004fe20000100a00 */
[----:B------:R0:W-:Y:S03]  /*b1790*/  STL.64 [R1+0x79b0], R16 ;  /* 0x0079b01001007387 */ /* 0x0001e60000100a00 */
[----:B0-----:R-:W2:Y:S01]  /*b17a0*/  LDL.LU R16, [R1+0x360] ;  /* 0x0003600001107983 */ /* 0x001ea20000300800 */
[----:B------:R-:W2:Y:S02]  /*b17b0*/  LDL.LU R17, [R1+0x364] ;  /* 0x0003640001117983 */ /* 0x000ea40000300800 */
[----:B------:R-:W2:Y:S02]  /*b17c0*/  LDL.LU R18, [R1+0x368] ;  /* 0x0003680001127983 */ /* 0x000ea40000300800 */
[----:B------:R-:W2:Y:S01]  /*b17d0*/  LDL.LU R19, [R1+0x36c] ;  /* 0x00036c0001137983 */ /* 0x000ea20000300800 */
[----:B---3--:R-:W-:Y:S01]  /*b17e0*/  HMMA.16816.F32 R20, R4, R10, R20 ;  /* 0x0000000a0414723c */ /* 0x008fe20000001814 */
[----:B--2---:R-:W-:Y:S01]  /*b17f0*/  STL.64 [R1+0x79d0], R18 ;  /* 0x0079d01201007387 */ /* 0x004fe20000100a00 */
        /* <DEDUP_REMOVED lines=18> */
[----:B------:R-:W-:-:S02]  /*b1920*/  IMAD.MOV.U32 R2, RZ, RZ, R26 ;  /* 0x000000ffff027224 */ /* 0x000fc400078e001a */
[----:B------:R-:W-:Y:S02]  /*b1930*/  IMAD.MOV.U32 R14, RZ, RZ, R27 ;  /* 0x000000ffff0e7224 */ /* 0x000fe400078e001b */
        /* <DEDUP_REMOVED lines=51> */
[----:B------:R0:W-:Y:S01]  /*b1c70*/  STL.64 [R1+0x450], R8 ;  /* 0x0004500801007387 */ /* 0x0001e20000100a00 */
[----:B------:R1:W-:Y:S03]  /*b1c80*/  STL.64 [R1+0x458], R10 ;  /* 0x0004580a01007387 */ /* 0x0003e60000100a00 */
[----:B0-----:R-:W3:Y:S01]  /*b1c90*/  LDL.LU R8, [R1+0xaa0] ;  /* 0x000aa00001087983 */ /* 0x001ee20000300800 */
[----:B------:R-:W3:Y:S02]  /*b1ca0*/  LDL.LU R9, [R1+0xaa4] ;  /* 0x000aa40001097983 */ /* 0x000ee40000300800 */
[----:B-1----:R-:W3:Y:S02]  /*b1cb0*/  LDL.LU R10, [R1+0xaa8] ;  /* 0x000aa800010a7983 */ /* 0x002ee40000300800 */
[----:B------:R-:W3:Y:S01]  /*b1cc0*/  LDL.LU R11, [R1+0xaac] ;  /* 0x000aac00010b7983 */ /* 0x000ee20000300800 */
[----:B--2---:R-:W-:Y:S01]  /*b1cd0*/  HMMA.16816.F32 R4, R20, R18, R4 ;  /* 0x000000121404723c */ /* 0x004fe20000001804 */
[----:B---3--:R0:W-:Y:S01]  /*b1ce0*/  STL.64 [R1+0x78f0], R10 ;  /* 0x0078f00a01007387 */ /* 0x0081e20000100a00 */
[----:B------:R-:W-:Y:S02]  /*b1cf0*/  STL.64 [R1+0x78e8], R8 ;  /* 0x0078e80801007387 */ /* 0x000fe40000100a00 */
[----:B0-----:R-:W-:-:S02]  /*b1d00*/  IMAD.MOV.U32 R10, RZ, RZ, R3 ;  /* 0x000000ffff0a7224 */ /* 0x001fc400078e0003 */
[----:B------:R-:W-:Y:S01]  /*b1d10*/  IMAD.MOV.U32 R11, RZ, RZ, R12 ;  /* 0x000000ffff0b7224 */ /* 0x000fe200078e000c */
[----:B------:R-:W2:Y:S01]  /*b1d20*/  LDL.LU R3, [R1+0x7998] ;  /* 0x0079980001037983 */ /* 0x000ea20000300800 */
[----:B------:R-:W3:Y:S03]  /*b1d30*/  LDL.LU R12, [R1+0x7994] ;  /* 0x00799400010c7983 */ /* 0x000ee60000300800 */
[----:B------:R0:W-:Y:S01]  /*b1d40*/  STL.64 [R1+0x7900], R10 ;  /* 0x0079000a01007387 */ /* 0x0001e20000100a00 */
[----:B------:R-:W-:Y:S02]  /*b1d50*/  STL.64 [R1+0x7890], R26 ;  /* 0x0078901a01007387 */ /* 0x000fe40000100a00 */
[----:B------:R-:W-:Y:S09]  /*b1d60*/  STL.64 [R1+0x7888], R24 ;  /* 0x0078881801007387 */ /* 0x000ff20000100a00 */
[----:B------:R-:W-:Y:S01]  /*b1d70*/  STL.64 [R1+0x440], R4 ;  /* 0x0004400401007387 */ /* 0x000fe20000100a00 */
[----:B------:R-:W-:Y:S01]  /*b1d80*/  STL.64 [R1+0x448], R6 ;  /* 0x0004480601007387 */ /* 0x000fe20000100a00 */
[----:B0-----:R-:W-:-:S02]  /*b1d90*/  IMAD.MOV.U32 R10, RZ, RZ, R17 ;  /* 0x000000ffff0a7224 */ /* 0x001fc400078e0011 */
[----:B------:R-:W-:-:S05]  /*b1da0*/  IMAD.MOV.U32 R11, RZ, RZ, R16 ;  /* 0x000000ffff0b7224 */ /* 0x000fca00078e0010 */
[----:B------:R0:W-:Y:S01]  /*b1db0*/  STL.64 [R1+0x7918], R10 ;  /* 0x0079180a01007387 */ /* 0x0001e20000100a00 */
[----:B------:R1:W-:Y:S02]  /*b1dc0*/  STL.64 [R1+0x78f8], R18 ;  /* 0x0078f81201007387 */ /* 0x0003e40000100a00 */
[----:B------:R-:W2:Y:S02]  /*b1dd0*/  LDL.LU R16, [R1+0xab0] ;  /* 0x000ab00001107983 */ /* 0x000ea40000300800 */
[----:B------:R-:W2:Y:S02]  /*b1de0*/  LDL.LU R17, [R1+0xab4] ;  /* 0x000ab40001117983 */ /* 0x000ea40000300800 */
[----:B0-----:R-:W-:Y:S02]  /*b1df0*/  IMAD.MOV.U32 R10, RZ, RZ, R2 ;  /* 0x000000ffff0a7224 */ /* 0x001fe400078e0002 */
[----:B------:R-:W-:Y:S01]  /*b1e00*/  IMAD.MOV.U32 R11, RZ, RZ, R14 ;  /* 0x000000ffff0b7224 */ /* 0x000fe200078e000e */
[----:B-1----:R-:W2:Y:S01]  /*b1e10*/  LDL.LU R18, [R1+0xab8] ;  /* 0x000ab80001127983 */ /* 0x002ea20000300800 */
[----:B------:R-:W2:Y:S02]  /*b1e20*/  LDL.LU R19, [R1+0xabc] ;  /* 0x000abc0001137983 */ /* 0x000ea40000300800 */
[----:B------:R-:W2:Y:S02]  /*b1e30*/  LDL.LU R2, [R1+0x7990] ;  /* 0x0079900001027983 */ /* 0x000ea40000300800 */
[----:B------:R-:W2:Y:S01]  /*b1e40*/  LDL.LU R14, [R1+0x798c] ;  /* 0x00798c00010e7983 */ /* 0x000ea20000300800 */
[----:B------:R0:W-:Y:S04]  /*b1e50*/  STL.64 [R1+0x7930], R10 ;  /* 0x0079300a01007387 */ /* 0x0001e80000100a00 */
[----:B0-----:R-:W2:Y:S04]  /*b1e60*/  LDL.64 R10, [R1+0x1b8] ;  /* 0x0001b800010a7983 */ /* 0x001ea80000100a00 */
[----:B--2---:R0:W-:Y:S04]  /*b1e70*/  STL.64 [R1+0x7938], R10 ;  /* 0x0079380a01007387 */ /* 0x0041e80000100a00 */
[----:B0-----:R-:W2:Y:S04]  /*b1e80*/  LDL.64 R10, [R1+0x1c8] ;  /* 0x0001c800010a7983 */ /* 0x001ea80000100a00 */
[----:B--2---:R0:W-:Y:S02]  /*b1e90*/  STL.64 [R1+0x7950], R10 ;  /* 0x0079500a01007387 */ /* 0x0041e40000100a00 */
[----:B0-----:R-:W-:-:S02]  /*b1ea0*/  IMAD.MOV.U32 R10, RZ, RZ, R15 ;  /* 0x000000ffff0a7224 */ /* 0x001fc400078e000f */
[----:B----4-:R-:W-:Y:S01]  /*b1eb0*/  IMAD.MOV.U32 R11, RZ, RZ, R13 ;  /* 0x000000ffff0b7224 */ /* 0x010fe200078e000d */
[----:B------:R-:W2:Y:S04]  /*b1ec0*/  LDL.LU R15, [R1+0x7988] ;  /* 0x00798800010f7983 */ /* 0x000ea80000300800 */
[----:B------:R-:W-:Y:S01]  /*b1ed0*/  STL.64 [R1+0x7968], R10 ;  /* 0x0079680a01007387 */ /* 0x000fe20000100a00 */
[----:B------:R-:W-:Y:S02]  /*b1ee0*/  STL.64 [R1+0x7910], R18 ;  /* 0x0079101201007387 */ /* 0x000fe40000100a00 */
[----:B------:R0:W-:Y:S02]  /*b1ef0*/  STL.64 [R1+0x7908], R16 ;  /* 0x0079081001007387 */ /* 0x0001e40000100a00 */
[----:B0-----:R-:W4:Y:S01]  /*b1f00*/  LDL.LU R16, [R1+0xac0] ;  /* 0x000ac00001107983 */ /* 0x001f220000300800 */
        /* <DEDUP_REMOVED lines=12> */
[----:B------:R-:W-:Y:S02]  /*b1fd0*/  STL.64 [R1+0x7970], R24 ;  /* 0x0079701801007387 */ /* 0x000fe40000100a00 */
[----:B------:R-:W2:Y:S02]  /*b1fe0*/  LDL.64 R10, [R1+0x1e8] ;  /* 0x0001e800010a7983 */ /* 0x000ea40000100a00 */
        /* <DEDUP_REMOVED lines=10> */
[----:B------:R-:W2:Y:S01]  /*b2090*/  LDL.LU R19, [R1+0xadc] ;  /* 0x000adc0001137983 */ /* 0x000ea20000300800 */
[----:B------:R-:W-:Y:S01]  /*b20a0*/  HMMA.16816.F32 R4, R20, R14, R4 ;  /* 0x0000000e1404723c */ /* 0x000fe20000001804 */
[----:B--2---:R-:W-:Y:S01]  /*b20b0*/  STL.64 [R1+0x7948], R18 ;  /* 0x0079481201007387 */ /* 0x004fe20000100a00 */
[----:B----4-:R0:W-:Y:S03]  /*b20c0*/  STL.64 [R1+0x7940], R16 ;  /* 0x0079401001007387 */ /* 0x0101e60000100a00 */
[----:B0-----:R-:W2:Y:S01]  /*b20d0*/  LDL.LU R16, [R1+0xaf0] ;  /* 0x000af00001107983 */ /* 0x001ea20000300800 */
[----:B------:R-:W2:Y:S02]  /*b20e0*/  LDL.LU R17, [R1+0xaf4] ;  /* 0x000af40001117983 */ /* 0x000ea40000300800 */
[----:B------:R-:W4:Y:S02]  /*b20f0*/  LDL.LU R18, [R1+0xaf8] ;  /* 0x000af80001127983 */ /* 0x000f240000300800 */
[----:B------:R-:W4:Y:S02]  /*b2100*/  LDL.LU R19, [R1+0xafc] ;  /* 0x000afc0001137983 */ /* 0x000f240000300800 */
[----:B---3--:R-:W-:-:S02]  /*b2110*/  IMAD.MOV.U32 R26, RZ, RZ, R12 ;  /* 0x000000ffff1a7224 */ /* 0x008fc400078e000c */
        /* <DEDUP_REMOVED lines=17> */
[----:B------:R0:W-:Y:S03]  /*b2230*/  STL.64 [R1+0x77a0], R4 ;  /* 0x0077a00401007387 */ /* 0x0001e60000100a00 */
[----:B0-----:R-:W4:Y:S01]  /*b2240*/  LDL.LU R4, [R1+0xae0] ;  /* 0x000ae00001047983 */ /* 0x001f220000300800 */
[----:B------:R-:W4:Y:S02]  /*b2250*/  LDL.LU R5, [R1+0xae4] ;  /* 0x000ae40001057983 */ /* 0x000f240000300800 */
[----:B------:R-:W4:Y:S02]  /*b2260*/  LDL.LU R6, [R1+0xae8] ;  /* 0x000ae80001067983 */ /* 0x000f240000300800 */
[----:B------:R-:W4:Y:S01]  /*b2270*/  LDL.LU R7, [R1+0xaec] ;  /* 0x000aec0001077983 */ /* 0x000f220000300800 */
[----:B------:R-:W2:Y:S01]  /*b2280*/  LDL.LU.64 R10, [R1+0x7980] ;  /* 0x00798000010a7983 */ /* 0x000ea20000300a00 */
        /* <DEDUP_REMOVED lines=28> */
[----:B------:R-:W-:Y:S01]  /*b2450*/  STL [R1+0x7834], R2 ;  /* 0x0078340201007387 */ /* 0x000fe20000100800 */
[----:B------:R-:W-:Y:S01]  /*b2460*/  STL [R1+0x7830], R3 ;  /* 0x0078300301007387 */ /* 0x000fe20000100800 */
[C---:B----4-:R-:W-:Y:S11]  /*b2470*/  HMMA.16816.F32 R4, R20.reuse, R10, R4 ;  /* 0x0000000a1404723c */ /* 0x050ff60000001804 */
[----:B------:R-:W-:Y:S11]  /*b2480*/  @!UPT UIADD3 URZ, URZ, URZ, URZ ;  /* 0x0000003f3f3ff290 */ /* 0x000ff6000fffe03f */
[----:B------:R-:W-:Y:S01]  /*b2490*/  @!UPT UIADD3 URZ, URZ, URZ, URZ ;  /* 0x0000003f3f3ff290 */ /* 0x000fe2000fffe03f */
[----:B------:R0:W-:Y:S01]  /*b24a0*/  STL.64 [R1+0xee0], R4 ;  /* 0x000ee00401007387 */ /* 0x0001e20000100a00 */
[----:B------:R-:W-:Y:S02]  /*b24b0*/  STL.64 [R1+0xee8], R6 ;  /* 0x000ee80601007387 */ /* 0x000fe40000100a00 */
[----:B0-----:R-:W-:Y:S02]  /*b24c0*/  IMAD.MOV.U32 R5, RZ, RZ, R10 ;  /* 0x000000ffff057224 */ /* 0x001fe400078e000a */
[----:B------:R-:W-:Y:S02]  /*b24d0*/  IMAD.MOV.U32 R4, RZ, RZ, R11 ;  /* 0x000000ffff047224 */ /* 0x000fe400078e000b */
[----:B------:R-:W2:Y:S03]  /*b24e0*/  LDL.LU.64 R10, [R1+0x7930] ;  /* 0x00793000010a7983 */ /* 0x000ea60000300a00 */
[----:B------:R-:W-:Y:S01]  /*b24f0*/  STL.64 [R1+0x78c8], R4 ;  /* 0x0078c80401007387 */ /* 0x000fe20000100a00 */
        /* <DEDUP_REMOVED lines=23> */
[C---:B----4-:R-:W-:Y:S01]  /*b2670*/  HMMA.16816.F32 R4, R20.reuse, R6, R8 ;  /* 0x000000061404723c */ /* 0x050fe20000001808 */
[----:B------:R-:W3:Y:S01]  /*b2680*/  LDL.LU.64 R10, [R1+0x78e0] ;  /* 0x0078e000010a7983 */ /* 0x000ee20000300a00 */
[----:B------:R-:W4:Y:S03]  /*b2690*/  LDL.64 R26, [R1+0x8] ;  /* 0x00000800011a7983 */ /* 0x000f260000100a00 */
[----:B----4-:R-:W-:Y:S11]  /*b26a0*/  STL.64 [R1+0x78a8], R26 ;  /* 0x0078a81a01007387 */ /* 0x010ff60000100a00 */
[----:B------:R-:W-:Y:S07]  /*b26b0*/  @!UPT UIADD3 URZ, URZ, URZ, URZ ;  /* 0x0000003f3f3ff290 */ /* 0x000fee000fffe03f */
[----:B------:R-:W-:Y:S02]  /*b26c0*/  STL.64 [R1+0xea0], R4 ;  /* 0x000ea00401007387 */ /* 0x000fe40000100a00 */
[----:B------:R3:W-:Y:S02]  /*b26d0*/  STL.64 [R1+0xea8], R6 ;  /* 0x000ea80601007387 */ /* 0x0007e40000100a00 */
[----:B---3--:R-:W-:Y:S01]  /*b26e0*/  HMMA.16816.F32 R4, R20, R10, R12 ;  /* 0x0000000a1404723c */ /* 0x008fe2000000180c */
[----:B------:R-:W-:Y:S02]  /*b26f0*/  IMAD.MOV.U32 R17, RZ, RZ, R10 ;  /* 0x000000ffff117224 */ /* 0x000fe400078e000a */
[----:B------:R-:W-:Y:S11]  /*b2700*/  IMAD.MOV.U32 R16, RZ, RZ, R11 ;  /* 0x000000ffff107224 */ /* 0x000ff600078e000b */
[----:B------:R-:W-:Y:S09]  /*b2710*/  @!UPT UIADD3 URZ, URZ, URZ, URZ ;  /* 0x0000003f3f3ff290 */ /* 0x000ff2000fffe03f */
[----:B------:R0:W-:Y:S01]  /*b2720*/  STL.64 [R1+0x420], R4 ;  /* 0x0004200401007387 */ /* 0x0001e20000100a00 */
[----:B------:R1:W-:Y:S02]  /*b2730*/  STL.64 [R1+0x428], R6 ;  /* 0x0004280601007387 */ /* 0x0003e40000100a00 */
[----:B------:R-:W3:Y:S02]  /*b2740*/  LDL.LU.64 R10, [R1+0x78d8] ;  /* 0x0078d800010a7983 */ /* 0x000ee40000300a00 */
[----:B------:R-:W3:Y:S01]  /*b2750*/  LDL.LU.64 R8, [R1+0x78d0] ;  /* 0x0078d00001087983 */ /* 0x000ee20000300a00 */
[----:B0-----:R-:W3:Y:S01]  /*b2760*/  LDL.LU R4, [R1+0x300] ;  /* 0x0003000001047983 */ /* 0x001ee20000300800 */
[----:B------:R-:W3:Y:S02]  /*b2770*/  LDL.LU R5, [R1+0x304] ;  /* 0x0003040001057983 */ /* 0x000ee40000300800 */
[----:B-1----:R-:W3:Y:S02]  /*b2780*/  LDL.LU R6, [R1+0x308] ;  /* 0x0003080001067983 */ /* 0x002ee40000300800 */
[----:B------:R-:W3:Y:S01]  /*b2790*/  LDL.LU R7, [R1+0x30c] ;  /* 0x00030c0001077983 */ /* 0x000ee20000300800 */
[----:B------:R-:W4:Y:S01]  /*b27a0*/  LDL.LU R12, [R1+0x2f0] ;  /* 0x0002f000010c7983 */ /* 0x000f220000300800 */
[----:B------:R-:W4:Y:S02]  /*b27b0*/  LDL.LU R13, [R1+0x2f4] ;  /* 0x0002f400010d7983 */ /* 0x000f240000300800 */
[----:B------:R-:W2:Y:S02]  /*b27c0*/  LDL.LU R14, [R1+0x2f8] ;  /* 0x0002f800010e7983 */ /* 0x000ea40000300800 */
[----:B------:R-:W2:Y:S02]  /*b27d0*/  LDL.LU R15, [R1+0x2fc] ;  /* 0x0002fc00010f7983 */ /* 0x000ea40000300800 */
[----:B--2---:R0:W-:Y:S01]  /*b27e0*/  STL.64 [R1+0x78c0], R14 ;  /* 0x0078c00e01007387 */ /* 0x0041e20000100a00 */
[----:B----4-:R-:W-:Y:S02]  /*b27f0*/  STL.64 [R1+0x78b8], R12 ;  /* 0x0078b80c01007387 */ /* 0x010fe40000100a00 */
[----:B------:R-:W2:Y:S01]  /*b2800*/  LDL.64 R26, [R1+0x18] ;  /* 0x00001800011a7983 */ /* 0x000ea20000100a00 */
[----:B0-----:R-:W3:Y:S01]  /*b2810*/  LDL.64 R14, [R1+0x28] ;  /* 0x00002800010e7983 */ /* 0x001ee20000100a00 */
        /* <DEDUP_REMOVED lines=29> */
[----:B------:R-:W4:Y:S01]  /*b29f0*/  LDL.LU.64 R14, [R1+0x78c0] ;  /* 0x0078c000010e7983 */ /* 0x000f220000300a00 */
[----:B------:R-:W4:Y:S02]  /*b2a00*/  LDL.LU.64 R12, [R1+0x78b8] ;  /* 0x0078b800010c7983 */ /* 0x000f240000300a00 */
[----:B------:R0:W-:Y:S02]  /*b2a10*/  STL.64 [R1+0x7840], R6 ;  /* 0x0078400601007387 */ /* 0x0001e40000100a00 */
[----:B0-----:R-:W-:-:S02]  /*b2a20*/  IMAD.MOV.U32 R6, RZ, RZ, R25 ;  /* 0x000000ffff067224 */ /* 0x001fc400078e0019 */
[----:B------:R-:W-:Y:S01]  /*b2a30*/  IMAD.MOV.U32 R7, RZ, RZ, R24 ;  /* 0x000000ffff077224 */ /* 0x000fe200078e0018 */
[C---:B----4-:R-:W-:Y:S01]  /*b2a40*/  HMMA.16816.F32 R12, R8.reuse, R26, R12 ;  /* 0x0000001a080c723c */ /* 0x050fe2000000180c */
[----:B---3--:R-:W-:Y:S03]  /*b2a50*/  STL.64 [R1+0x7838], R4 ;  /* 0x0078380401007387 */ /* 0x008fe60000100a00 */
[----:B------:R0:W-:Y:S02]  /*b2a60*/  STL.64 [R1+0x7850], R6 ;  /* 0x0078500601007387 */ /* 0x0001e40000100a00 */
[----:B0-----:R-:W3:Y:S11]  /*b2a70*/  LDL.64 R6, [R1+0x38] ;  /* 0x0000380001067983 */ /* 0x001ef60000100a00 */
[----:B------:R-:W-:Y:S06]  /*b2a80*/  @!UPT UIADD3 URZ, URZ, URZ, URZ ;  /* 0x0000003f3f3ff290 */ /* 0x000fec000fffe03f */
        /* <DEDUP_REMOVED lines=24> */
[----:B---3--:R1:W-:Y:S01]  /*b2c10*/  STL.64 [R1+0x7750], R24 ;  /* 0x0077501801007387 */ /* 0x0083e20000100a00 */
[----:B0-----:R-:W3:Y:S04]  /*b2c20*/  LDL.64 R26, [R1+0x1d8] ;  /* 0x0001d800011a7983 */ /* 0x001ee80000100a00 */
[----:B---3--:R0:W-:Y:S01]  /*b2c30*/  STL.64 [R1+0x7848], R26 ;  /* 0x0078481a01007387 */ /* 0x0081e20000100a00 */
[----:B-1----:R-:W3:Y:S02]  /*b2c40*/  LDL.LU R24, [R1+0x990] ;  /* 0x0009900001187983 */ /* 0x002ee40000300800 */
[----:B------:R-:W3:Y:S01]  /*b2c50*/  LDL.LU R25, [R1+0x994] ;  /* 0x0009940001197983 */ /* 0x000ee20000300800 */
[----:B0-----:R-:W3:Y:S01]  /*b2c60*/  LDL.LU R26, [R1+0x998] ;  /* 0x00099800011a7983 */ /* 0x001ee20000300800 */
[----:B------:R-:W3:Y:S01]  /*b2c70*/  LDL.LU R27, [R1+0x99c] ;  /* 0x00099c00011b7983 */ /* 0x000ee20000300800 */
[C---:B--2---:R-:W-:Y:S02]  /*b2c80*/  HMMA.16816.F32 R20, R8.reuse, R18, R20 ;  /* 0x000000120814723c */ /* 0x044fe40000001814 */
[----:B---3--:R-:W-:Y:S01]  /*b2c90*/  STL.64 [R1+0x7860], R26 ;  /* 0x0078601a01007387 */ /* 0x008fe20000100a00 */
        /* <DEDUP_REMOVED lines=10> */
[----:B----4-:R-:W-:Y:S02]  /*b2d40*/  STL.64 [R1+0x77f8], R14 ;  /* 0x0077f80e01007387 */ /* 0x010fe40000100a00 */
[----:B------:R-:W-:Y:S02]  /*b2d50*/  IMAD.MOV.U32 R29, RZ, RZ, R6 ;  /* 0x000000ffff1d7224 */ /* 0x000fe400078e0006 */
[----:B------:R-:W-:Y:S01]  /*b2d60*/  IMAD.MOV.U32 R28, RZ, RZ, R7 ;  /* 0x000000ffff1c7224 */ /* 0x000fe200078e0007 */
[C---:B---3--:R-:W-:Y:S11]  /*b2d70*/  HMMA.16816.F32 R20, R8.reuse, R14, R20 ;  /* 0x0000000e0814723c */ /* 0x048ff60000001814 */
[----:B------:R-:W-:Y:S11]  /*b2d80*/  @!UPT UIADD3 URZ, URZ, URZ, URZ ;  /* 0x0000003f3f3ff290 */ /* 0x000ff6000fffe03f */
[----:B------:R-:W-:Y:S01]  /*b2d90*/  @!UPT UIADD3 URZ, URZ, URZ, URZ ;  /* 0x0000003f3f3ff290 */ /* 0x000fe2000fffe03f */
[----:B------:R-:W-:Y:S01]  /*b2da0*/  STL.64 [R1+0x330], R20 ;  /* 0x0003301401007387 */ /* 0x000fe20000100a00 */
[----:B------:R-:W-:Y:S02]  /*b2db0*/  STL.64 [R1+0x338], R22 ;  /* 0x0003381601007387 */ /* 0x000fe40000100a00 */
[----:B------:R-:W0:Y:S01]  /*b2dc0*/  LDSM.16.MT88.4 R20, [R0+0x14000] ;  /* 0x014000000014783b */ /* 0x000e220000004200 */
[----:B--2---:R-:W-:Y:S01]  /*b2dd0*/  HMMA.16816.F32 R24, R8, R6, R24 ;  /* 0x000000060818723c */ /* 0x004fe20000001818 */
[----:B------:R-:W-:Y:S04]  /*b2de0*/  STL [R1+0x7730], R0 ;  /* 0x0077300001007387 */ /* 0x000fe80000100800 */
[----:B0-----:R0:W-:Y:S01]  /*b2df0*/  STL.64 [R1+0x7680], R22 ;  /* 0x0076801601007387 */ /* 0x0011e20000100a00 */
        /* <DEDUP_REMOVED lines=22> */
[----:B--2---:R-:W-:Y:S01]  /*b2f60*/  HMMA.16816.F32 R20, R8, R26, R20 ;  /* 0x0000001a0814723c */ /* 0x004fe20000001814 */
[----:B------:R-:W-:Y:S02]  /*b2f70*/  IMAD.MOV.U32 R17, RZ, RZ, R26 ;  /* 0x000000ffff117224 */ /* 0x000fe400078e001a */
[----:B------:R-:W-:-:S04]  /*b2f80*/  IMAD.MOV.U32 R16, RZ, RZ, R27 ;  /* 0x000000ffff107224 */ /* 0x000fc800078e001b */
[----:B------:R-:W-:Y:S02]  /*b2f90*/  IMAD.MOV.U32 R26, RZ, RZ, R2 ;  /* 0x000000ffff1a7224 */ /* 0x000fe400078e0002 */
[----:B------:R-:W-:Y:S11]  /*b2fa0*/  IMAD.MOV.U32 R27, RZ, RZ, R3 ;  /* 0x000000ffff1b7224 */ /* 0x000ff600078e0003 */
[----:B------:R-:W-:Y:S03]  /*b2fb0*/  @!UPT UIADD3 URZ, URZ, URZ, URZ ;  /* 0x0000003f3f3ff290 */ /* 0x000fe6000fffe03f */
[----:B------:R-:W-:Y:S01]  /*b2fc0*/  STL.64 [R1+0xde0], R20 ;  /* 0x000de01401007387 */ /* 0x000fe20000100a00 */
[----:B------:R-:W-:Y:S02]  /*b2fd0*/  STL.64 [R1+0xde8], R22 ;  /* 0x000de81601007387 */ /* 0x000fe40000100a00 */
[----:B------:R-:W2:Y:S02]  /*b2fe0*/  LDL.LU R2, [R1+0x7834] ;  /* 0x0078340001027983 */ /* 0x000ea40000300800 */
[----:B------:R-:W2:Y:S01]  /*b2ff0*/  LDL.LU R3, [R1+0x7830] ;  /* 0x0078300001037983 */ /* 0x000ea20000300800 */
[----:B------:R0:W-:Y:S01]  /*b3000*/  STL.64 [R1+0x7770], R26 ;  /* 0x0077701a01007387 */ /* 0x0001e20000100a00 */
[----:B------:R-:W-:Y:S02]  /*b3010*/  STL.64 [R1+0x7748], R18 ;  /* 0x0077481201007387 */ /* 0x000fe40000100a00 */
[----:B------:R1:W-:Y:S02]  /*b3020*/  STL.64 [R1+0x7740], R16 ;  /* 0x0077401001007387 */ /* 0x0003e40000100a00 */
[----:B0-----:R-:W-:-:S02]  /*b3030*/  IMAD.MOV.U32 R26, RZ, RZ, R13 ;  /* 0x000000ffff1a7224 */ /* 0x001fc400078e000d */
[----:B------:R-:W-:Y:S01]  /*b3040*/  IMAD.MOV.U32 R27, RZ, RZ, R12 ;  /* 0x000000ffff1b7224 */ /* 0x000fe200078e000c */
[----:B-1----:R-:W2:Y:S01]  /*b3050*/  LDL.LU R16, [R1+0xe0] ;  /* 0x0000e00001107983 */ /* 0x002ea20000300800 */
[----:B------:R-:W2:Y:S02]  /*b3060*/  LDL.LU R17, [R1+0xe4] ;  /* 0x0000e40001117983 */ /* 0x000ea40000300800 */
[----:B------:R-:W2:Y:S02]  /*b3070*/  LDL.LU R18, [R1+0xe8] ;  /* 0x0000e80001127983 */ /* 0x000ea40000300800 */
[----:B------:R-:W2:Y:S01]  /*b3080*/  LDL.LU R19, [R1+0xec] ;  /* 0x0000ec0001137983 */ /* 0x000ea20000300800 */
[----:B------:R3:W-:Y:S02]  /*b3090*/  STL.64 [R1+0x7788], R26 ;  /* 0x0077881a01007387 */ /* 0x0007e40000100a00 */
[----:B---3--:R-:W-:Y:S02]  /*b30a0*/  IMAD.MOV.U32 R26, RZ, RZ, R7 ;  /* 0x000000ffff1a7224 */ /* 0x008fe400078e0007 */
[----:B------:R-:W-:-:S05]  /*b30b0*/  IMAD.MOV.U32 R27, RZ, RZ, R6 ;  /* 0x000000ffff1b7224 */ /* 0x000fca00078e0006 */
[----:B------:R0:W-:Y:S01]  /*b30c0*/  STL.64 [R1+0x77b8], R26 ;  /* 0x0077b81a01007387 */ /* 0x0001e20000100a00 */
[----:B------:R-:W3:Y:S02]  /*b30d0*/  LDL.LU R24, [R1+0x920] ;  /* 0x0009200001187983 */ /* 0x000ee40000300800 */
[----:B------:R-:W3:Y:S01]  /*b30e0*/  LDL.LU R25, [R1+0x924] ;  /* 0x0009240001197983 */ /* 0x000ee20000300800 */
[----:B0-----:R-:W2:Y:S01]  /*b30f0*/  LDL.LU R26, [R1+0x928] ;  /* 0x00092800011a7983 */ /* 0x001ea20000300800 */
[----:B------:R-:W2:Y:S03]  /*b3100*/  LDL.LU R27, [R1+0x92c] ;  /* 0x00092c00011b7983 */ /* 0x000ea60000300800 */
[----:B--2---:R0:W-:Y:S01]  /*b3110*/  STL.64 [R1+0x77c8], R26 ;  /* 0x0077c81a01007387 */ /* 0x0041e20000100a00 */
[----:B---3--:R-:W-:Y:S03]  /*b3120*/  STL.64 [R1+0x77c0], R24 ;  /* 0x0077c01801007387 */ /* 0x008fe60000100a00 */
        /* <DEDUP_REMOVED lines=8> */
[----:B0-----:R-:W3:Y:S01]  /*b31b0*/  LDL.LU R22, [R1+0x938] ;  /* 0x0009380001167983 */ /* 0x001ee20000300800 */
[----:B------:R-:W3:Y:S02]  /*b31c0*/  LDL.LU R23, [R1+0x93c] ;  /* 0x00093c0001177983 */ /* 0x000ee40000300800 */
[----:B------:R-:W2:Y:S02]  /*b31d0*/  LDL.LU R12, [R1+0x950] ;  /* 0x00095000010c7983 */ /* 0x000ea40000300800 */
[----:B------:R-:W2:Y:S01]  /*b31e0*/  LDL.LU R13, [R1+0x954] ;  /* 0x00095400010d7983 */ /* 0x000ea20000300800 */
[----:B------:R-:W2:Y:S01]  /*b31f0*/  LDL.LU R14, [R1+0x958] ;  /* 0x00095800010e7983 */ /* 0x000ea20000300800 */
[----:B------:R-:W2:Y:S03]  /*b3200*/  LDL.LU R15, [R1+0x95c] ;  /* 0x00095c00010f7983 */ /* 0x000ea60000300800 */
[----:B--2---:R4:W-:Y:S01]  /*b3210*/  STL.64 [R1+0x7808], R14 ;  /* 0x0078080e01007387 */ /* 0x0049e20000100a00 */
[----:B------:R-:W-:Y:S02]  /*b3220*/  STL.64 [R1+0x7800], R12 ;  /* 0x0078000c01007387 */ /* 0x000fe40000100a00 */
[----:B----4-:R-:W-:-:S02]  /*b3230*/  IMAD.MOV.U32 R14, RZ, RZ, R5 ;  /* 0x000000ffff0e7224 */ /* 0x010fc400078e0005 */
[----:B------:R-:W-:-:S05]  /*b3240*/  IMAD.MOV.U32 R15, RZ, RZ, R4 ;  /* 0x000000ffff0f7224 */ /* 0x000fca00078e0004 */
[----:B------:R-:W-:Y:S01]  /*b3250*/  STL.64 [R1+0x7818], R14 ;  /* 0x0078180e01007387 */ /* 0x000fe20000100a00 */
[----:B------:R-:W2:Y:S03]  /*b3260*/  LDL.64 R26, [R1+0x1a8] ;  /* 0x0001a800011a7983 */ /* 0x000ea60000100a00 */
        /* <DEDUP_REMOVED lines=88> */
[----:B----4-:R-:W-:Y:S01]  /*b37f0*/  HMMA.16816.F32 R8, R8, R22, R4 ;  /* 0x000000160808723c */ /* 0x010fe20000001804 */
        /* <DEDUP_REMOVED lines=9> */
[----:B------:R0:W-:Y:S01]  /*b3890*/  STL.64 [R1+0x7690], R22 ;  /* 0x0076901601007387 */ /* 0x0001e20000100a00 */
[----:B------:R-:W4:Y:S02]  /*b38a0*/  LDL.LU R20, [R1+0xd0] ;  /* 0x0000d00001147983 */ /* 0x000f240000300800 */
[----:B------:R-:W4:Y:S01]  /*b38b0*/  LDL.LU R21, [R1+0xd4] ;  /* 0x0000d40001157983 */ /* 0x000f220000300800 */
[----:B0-----:R-:W4:Y:S01]  /*b38c0*/  LDL.LU R22, [R1+0xd8] ;  /* 0x0000d80001167983 */ /* 0x001f220000300800 */
[----:B------:R-:W4:Y:S01]  /*b38d0*/  LDL.LU R23, [R1+0xdc] ;  /* 0x0000dc0001177983 */ /* 0x000f220000300800 */
        /* <DEDUP_REMOVED lines=27> */
[----:B0-----:R-:W4:Y:S01]  /*b3a90*/  LDL.LU.64 R18, [R1+0x7748] ;  /* 0x0077480001127983 */ /* 0x001f220000300a00 */
[C---:B--2---:R-:W-:Y:S01]  /*b3aa0*/  HMMA.16816.F32 R8, R4.reuse, R14, R8 ;  /* 0x0000000e0408723c */ /* 0x044fe20000001808 */
[----:B------:R-:W2:Y:S02]  /*b3ab0*/  LDL.LU.64 R16, [R1+0x7740] ;  /* 0x0077400001107983 */ /* 0x000ea40000300a00 */
[----:B------:R-:W-:Y:S01]  /*b3ac0*/  STL.64 [R1+0x7638], R26 ;  /* 0x0076381a01007387 */ /* 0x000fe20000100a00 */
[----:B------:R-:W-:Y:S04]  /*b3ad0*/  STL.64 [R1+0x7630], R24 ;  /* 0x0076301801007387 */ /* 0x000fe80000100a00 */
[----:B----4-:R-:W-:Y:S01]  /*b3ae0*/  HMMA.16816.F32 R20, R4, R18, R20 ;  /* 0x000000120414723c */ /* 0x010fe20000001814 */
[----:B------:R-:W-:Y:S11]  /*b3af0*/  STL.64 [R1+0x7628], R18 ;  /* 0x0076281201007387 */ /* 0x000ff60000100a00 */
[----:B------:R-:W-:Y:S11]  /*b3b00*/  @!UPT UIADD3 URZ, URZ, URZ, URZ ;  /* 0x0000003f3f3ff290 */ /* 0x000ff6000fffe03f */
[----:B------:R0:W-:Y:S01]  /*b3b10*/  STL.64 [R1+0x2c0], R20 ;  /* 0x0002c01401007387 */ /* 0x0001e20000100a00 */
[----:B------:R1:W-:Y:S03]  /*b3b20*/  STL.64 [R1+0x2c8], R22 ;  /* 0x0002c81601007387 */ /* 0x0003e60000100a00 */
[----:B0-----:R-:W3:Y:S01]  /*b3b30*/  LDL.LU R20, [R1+0x8d0] ;  /* 0x0008d00001147983 */ /* 0x001ee20000300800 */
[----:B------:R-:W-:Y:S02]  /*b3b40*/  STL.64 [R1+0x2b0], R8 ;  /* 0x0002b00801007387 */ /* 0x000fe40000100a00 */
[----:B------:R-:W-:Y:S02]  /*b3b50*/  STL.64 [R1+0x2b8], R10 ;  /* 0x0002b80a01007387 */ /* 0x000fe40000100a00 */
[----:B------:R-:W3:Y:S01]  /*b3b60*/  LDL.LU R21, [R1+0x8d4] ;  /* 0x0008d40001157983 */ /* 0x000ee20000300800 */
[----:B-1----:R-:W4:Y:S01]  /*b3b70*/  LDL.LU R22, [R1+0x8d8] ;  /* 0x0008d80001167983 */ /* 0x002f220000300800 */
[----:B------:R-:W4:Y:S03]  /*b3b80*/  LDL.LU R23, [R1+0x8dc] ;  /* 0x0008dc0001177983 */ /* 0x000f260000300800 */
[----:B----4-:R0:W-:Y:S01]  /*b3b90*/  STL.64 [R1+0x76d0], R22 ;  /* 0x0076d01601007387 */ /* 0x0101e20000100a00 */
[----:B---3--:R-:W-:Y:S03]  /*b3ba0*/  STL.64 [R1+0x76c8], R20 ;  /* 0x0076c81401007387 */ /* 0x008fe60000100a00 */
[----:B0-----:R-:W3:Y:S04]  /*b3bb0*/  LDL R22, [R1+0x1c8] ;  /* 0x0001c80001167983 */ /* 0x001ee80000100800 */
[----:B------:R-:W3:Y:S01]  /*b3bc0*/  LDL R23, [R1+0x1cc] ;  /* 0x0001cc0001177983 */ /* 0x000ee20000100800 */
[----:B------:R-:W-:-:S02]  /*b3bd0*/  IMAD.MOV.U32 R26, RZ, RZ, R28 ;  /* 0x000000ffff1a7224 */ /* 0x000fc400078e001c */
[----:B------:R-:W-:Y:S01]  /*b3be0*/  IMAD.MOV.U32 R27, RZ, RZ, R29 ;  /* 0x000000ffff1b7224 */ /* 0x000fe200078e001d */
[----:B---3--:R2:W-:Y:S01]  /*b3bf0*/  STL.64 [R1+0x76e8], R22 ;  /* 0x0076e81601007387 */ /* 0x0085e20000100a00 */
[----:B------:R-:W3:Y:S02]  /*b3c00*/  LDL.LU R28, [R1+0x7738] ;  /* 0x00773800011c7983 */ /* 0x000ee40000300800 */
[----:B------:R-:W4:Y:S02]  /*b3c10*/  LDL.LU R29, [R1+0x7734] ;  /* 0x00773400011d7983 */ /* 0x000f240000300800 */
[----:B--2---:R-:W-:Y:S02]  /*b3c20*/  IMAD.MOV.U32 R22, RZ, RZ, R17 ;  /* 0x000000ffff167224 */ /* 0x004fe400078e0011 */
[----:B------:R-:W-:-:S05]  /*b3c30*/  IMAD.MOV.U32 R23, RZ, RZ, R16 ;  /* 0x000000ffff177224 */ /* 0x000fca00078e0010 */
[----:B------:R0:W-:Y:S01]  /*b3c40*/  STL.64 [R1+0x7700], R22 ;  /* 0x0077001601007387 */ /* 0x0001e20000100a00 */
[----:B------:R-:W-:Y:S02]  /*b3c50*/  STL.64 [R1+0x76a8], R26 ;  /* 0x0076a81a01007387 */ /* 0x000fe40000100a00 */
[----:B------:R-:W2:Y:S02]  /*b3c60*/  LDL.LU R16, [R1+0x8a0] ;  /* 0x0008a00001107983 */ /* 0x000ea40000300800 */
[----:B------:R-:W2:Y:S01]  /*b3c70*/  LDL.LU R17, [R1+0x8a4] ;  /* 0x0008a40001117983 */ /* 0x000ea20000300800 */
[----:B------:R-:W2:Y:S01]  /*b3c80*/  LDL.LU R18, [R1+0x8a8] ;  /* 0x0008a80001127983 */ /* 0x000ea20000300800 */
[----:B------:R-:W2:Y:S03]  /*b3c90*/  LDL.LU R19, [R1+0x8ac] ;  /* 0x0008ac0001137983 */ /* 0x000ea60000300800 */
[----:B0-----:R-:W2:Y:S04]  /*b3ca0*/  LDL R22, [R1+0x1e8] ;  /* 0x0001e80001167983 */ /* 0x001ea80000100800 */
[----:B------:R-:W2:Y:S04]  /*b3cb0*/  LDL R23, [R1+0x1ec] ;  /* 0x0001ec0001177983 */ /* 0x000ea80000100800 */
[----:B--2---:R-:W-:Y:S01]  /*b3cc0*/  STL.64 [R1+0x7718], R22 ;  /* 0x0077181601007387 */ /* 0x004fe20000100a00 */
[----:B------:R-:W-:Y:S02]  /*b3cd0*/  STL.64 [R1+0x76b8], R18 ;  /* 0x0076b81201007387 */ /* 0x000fe40000100a00 */
[----:B------:R-:W-:Y:S02]  /*b3ce0*/  STL.64 [R1+0x76b0], R16 ;  /* 0x0076b01001007387 */ /* 0x000fe40000100a00 */
[----:B------:R0:W-:Y:S02]  /*b3cf0*/  STL.64 [R1+0x7620], R14 ;  /* 0x0076200e01007387 */ /* 0x0001e40000100a00 */
[----:B0-----:R-:W2:Y:S01]  /*b3d00*/  LDL R14, [R1+0x198] ;  /* 0x00019800010e7983 */ /* 0x001ea20000100800 */
[----:B------:R-:W-:-:S02]  /*b3d10*/  IMAD.MOV.U32 R15, RZ, RZ, R0 ;  /* 0x000000ffff0f7224 */ /* 0x000fc400078e0000 */
[----:B------:R-:W3:Y:S03]  /*b3d20*/  LDL.LU R0, [R1+0x7730] ;  /* 0x0077300001007983 */ /* 0x000ee60000300800 */
[----:B--2---:R-:W-:Y:S01]  /*b3d30*/  STL.64 [R1+0x76c0], R14 ;  /* 0x0076c00e01007387 */ /* 0x004fe20000100a00 */
[----:B------:R-:W2:Y:S02]  /*b3d40*/  LDL.LU R24, [R1+0x8b0] ;  /* 0x0008b00001187983 */ /* 0x000ea40000300800 */
[----:B------:R-:W2:Y:S02]  /*b3d50*/  LDL.LU R25, [R1+0x8b4] ;  /* 0x0008b40001197983 */ /* 0x000ea40000300800 */
[----:B------:R-:W2:Y:S01]  /*b3d60*/  LDL.LU R26, [R1+0x8b8] ;  /* 0x0008b800011a7983 */ /* 0x000ea20000300800 */
[----:B------:R-:W2:Y:S04]  /*b3d70*/  LDL.LU R27, [R1+0x8bc] ;  /* 0x0008bc00011b7983 */ /* 0x000ea80000300800 */
[----:B---3--:R-:W0:Y:S04]  /*b3d80*/  LDSM.16.MT88.4 R8, [R0+0x14080] ;  /* 0x014080000008783b */ /* 0x008e280000004200 */
[----:B--2---:R-:W-:Y:S01]  /*b3d90*/  STL.64 [R1+0x76e0], R26 ;  /* 0x0076e01a01007387 */ /* 0x004fe20000100a00 */
[----:B------:R1:W-:Y:S03]  /*b3da0*/  STL.64 [R1+0x76d8], R24 ;  /* 0x0076d81801007387 */ /* 0x0003e60000100a00 */
        /* <DEDUP_REMOVED lines=23> */
[----:B------:R-:W2:Y:S02]  /*b3f20*/  LDL.LU R27, [R1+0x91c] ;  /* 0x00091c00011b7983 */ /* 0x000ea40000300800 */
[----:B------:R-:W-:-:S02]  /*b3f30*/  IMAD.MOV.U32 R19, RZ, RZ, R12 ;  /* 0x000000ffff137224 */ /* 0x000fc400078e000c */
[----:B------:R-:W-:Y:S01]  /*b3f40*/  IMAD.MOV.U32 R18, RZ, RZ, R13 ;  /* 0x000000ffff127224 */ /* 0x000fe200078e000d */
[----:B------:R-:W3:Y:S01]  /*b3f50*/  LDL.LU R12, [R1+0x8c0] ;  /* 0x0008c000010c7983 */ /* 0x000ee20000300800 */
[----:B------:R-:W3:Y:S02]  /*b3f60*/  LDL.LU R13, [R1+0x8c4] ;  /* 0x0008c400010d7983 */ /* 0x000ee40000300800 */
[----:B------:R-:W3:Y:S02]  /*b3f70*/  LDL.LU R14, [R1+0x8c8] ;  /* 0x0008c800010e7983 */ /* 0x000ee40000300800 */
[----:B------:R-:W3:Y:S01]  /*b3f80*/  LDL.LU R15, [R1+0x8cc] ;  /* 0x0008cc00010f7983 */ /* 0x000ee20000300800 */
[----:B0-----:R0:W-:Y:S01]  /*b3f90*/  STL.64 [R1+0x7598], R10 ;  /* 0x0075980a01007387 */ /* 0x0011e20000100a00 */
        /* <DEDUP_REMOVED lines=31> */
[----:B----4-:R0:W-:Y:S02]  /*b4190*/  STL.64 [R1+0x7658], R10 ;  /* 0x0076580a01007387 */ /* 0x0101e40000100a00 */
[----:B------:R-:W4:Y:S01]  /*b41a0*/  LDL.LU R8, [R1+0x7f0] ;  /* 0x0007f00001087983 */ /* 0x000f220000300800 */
[C---:B--2---:R-:W-:Y:S11]  /*b41b0*/  HMMA.16816.F32 R20, R4.reuse, R10, R20 ;  /* 0x0000000a0414723c */ /* 0x044ff60000001814 */
[----:B------:R-:W-:Y:S11]  /*b41c0*/  @!UPT UIADD3 URZ, URZ, URZ, URZ ;  /* 0x0000003f3f3ff290 */ /* 0x000ff6000fffe03f */
[----:B------:R-:W-:Y:S01]  /*b41d0*/  @!UPT UIADD3 URZ, URZ, URZ, URZ ;  /* 0x0000003f3f3ff290 */ /* 0x000fe2000fffe03f */
[----:B------:R-:W-:Y:S01]  /*b41e0*/  STL.64 [R1+0x960], R20 ;  /* 0x0009601401007387 */ /* 0x000fe20000100a00 */
[----:B------:R-:W-:Y:S02]  /*b41f0*/  STL.64 [R1+0x968], R22 ;  /* 0x0009681601007387 */ /* 0x000fe40000100a00 */
[----:B------:R-:W4:Y:S02]  /*b4200*/  LDL.LU R9, [R1+0x7f4] ;  /* 0x0007f40001097983 */ /* 0x000f240000300800 */
[----:B0-----:R-:W2:Y:S01]  /*b4210*/  LDL.LU R10, [R1+0x7f8] ;  /* 0x0007f800010a7983 */ /* 0x001ea20000300800 */
[----:B------:R-:W2:Y:S04]  /*b4220*/  LDL.LU R11, [R1+0x7fc] ;  /* 0x0007fc00010b7983 */ /* 0x000ea80000300800 */
[----:B--2---:R0:W-:Y:S01]  /*b4230*/  STL.64 [R1+0x7668], R10 ;  /* 0x0076680a01007387 */ /* 0x0041e20000100a00 */
[----:B----4-:R1:W-:Y:S03]  /*b4240*/  STL.64 [R1+0x7660], R8 ;  /* 0x0076600801007387 */ /* 0x0103e60000100a00 */
[----:B0-----:R-:W2:Y:S04]  /*b4250*/  LDL.64 R10, [R1+0x28] ;  /* 0x00002800010a7983 */ /* 0x001ea80000100a00 */
[----:B--2---:R0:W-:Y:S01]  /*b4260*/  STL.64 [R1+0x7688], R10 ;  /* 0x0076880a01007387 */ /* 0x0041e20000100a00 */
[----:B-1----:R-:W2:Y:S02]  /*b4270*/  LDL.LU R8, [R1+0xb0] ;  /* 0x0000b00001087983 */ /* 0x002ea40000300800 */
[----:B------:R-:W2:Y:S01]  /*b4280*/  LDL.LU R9, [R1+0xb4] ;  /* 0x0000b40001097983 */ /* 0x000ea20000300800 */
[----:B0-----:R-:W4:Y:S01]  /*b4290*/  LDL.LU R10, [R1+0xb8] ;  /* 0x0000b800010a7983 */ /* 0x001f220000300800 */
[----:B------:R-:W4:Y:S01]  /*b42a0*/  LDL.LU R11, [R1+0xbc] ;  /* 0x0000bc00010b7983 */ /* 0x000f220000300800 */
[C---:B---3--:R-:W-:Y:S02]  /*b42b0*/  HMMA.16816.F32 R16, R4.reuse, R18, R12 ;  /* 0x000000120410723c */ /* 0x048fe4000000180c */
[----:B----4-:R-:W-:Y:S01]  /*b42c0*/  STL.64 [R1+0x76a0], R10 ;  /* 0x0076a00a01007387 */ /* 0x010fe20000100a00 */
[----:B--2---:R0:W-:Y:S03]  /*b42d0*/  STL.64 [R1+0x7698], R8 ;  /* 0x0076980801007387 */ /* 0x0041e60000100a00 */
[----:B0-----:R-:W2:Y:S01]  /*b42e0*/  LDL.LU R8, [R1+0x890] ;  /* 0x0008900001087983 */ /* 0x001ea20000300800 */
[----:B------:R-:W2:Y:S02]  /*b42f0*/  LDL.LU R9, [R1+0x894] ;  /* 0x0008940001097983 */ /* 0x000ea40000300800 */
[----:B------:R-:W2:Y:S02]  /*b4300*/  LDL.LU R10, [R1+0x898] ;  /* 0x00089800010a7983 */ /* 0x000ea40000300800 */
[----:B------:R-:W2:Y:S01]  /*b4310*/  LDL.LU R11, [R1+0x89c] ;  /* 0x00089c00010b7983 */ /* 0x000ea20000300800 */
[----:B------:R-:W3:Y:S11]  /*b4320*/  LDL.LU.64 R14, [R1+0x76c0] ;  /* 0x0076c000010e7983 */ /* 0x000ef60000300a00 */
[----:B------:R-:W-:Y:S02]  /*b4330*/  STL.64 [R1+0x950], R16 ;  /* 0x0009501001007387 */ /* 0x000fe40000100a00 */
[----:B------:R0:W-:Y:S02]  /*b4340*/  STL.64 [R1+0x958], R18 ;  /* 0x0009581201007387 */ /* 0x0001e40000100a00 */
[----:B0-----:R-:W4:Y:S01]  /*b4350*/  LDL.LU.64 R18, [R1+0x76b8] ;  /* 0x0076b80001127983 */ /* 0x001f220000300a00 */
[----:B------:R-:W4:Y:S01]  /*b4360*/  LDL.LU.64 R16, [R1+0x76b0] ;  /* 0x0076b00001107983 */ /* 0x000f220000300a00 */
[C---:B---3--:R-:W-:Y:S02]  /*b4370*/  HMMA.16816.F32 R12, R4.reuse, R14, R24 ;  /* 0x0000000e040c723c */ /* 0x048fe40000001818 */
[----:B------:R-:W4:Y:S11]  /*b4380*/  LDL.LU.64 R26, [R1+0x76a8] ;  /* 0x0076a800011a7983 */ /* 0x000f360000300a00 */
[----:B------:R-:W-:Y:S10]  /*b4390*/  @!UPT UIADD3 URZ, URZ, URZ, URZ ;  /* 0x0000003f3f3ff290 */ /* 0x000ff4000fffe03f */
[----:B------:R-:W-:Y:S01]  /*b43a0*/  STL.64 [R1+0x940], R12 ;  /* 0x0009400c01007387 */ /* 0x000fe20000100a00 */
[----:B------:R4:W-:Y:S02]  /*b43b0*/  STL.64 [R1+0x948], R14 ;  /* 0x0009480e01007387 */ /* 0x0009e40000100a00 */
[C---:B----4-:R-:W-:Y:S01]  /*b43c0*/  HMMA.16816.F32 R12, R4.reuse, R26, R16 ;  /* 0x0000001a040c723c */ /* 0x050fe20000001810 */
[----:B------:R-:W3:Y:S04]  /*b43d0*/  LDL.64 R26, [R1+0x8] ;  /* 0x00000800011a7983 */ /* 0x000ee80000100a00 */
[----:B---3--:R0:W-:Y:S11]  /*b43e0*/  STL.64 [R1+0x7650], R26 ;  /* 0x0076501a01007387 */ /* 0x0081f60000100a00 */
[----:B------:R-:W-:Y:S07]  /*b43f0*/  @!UPT UIADD3 URZ, URZ, URZ, URZ ;  /* 0x0000003f3f3ff290 */ /* 0x000fee000fffe03f */
[----:B------:R-:W-:Y:S02]  /*b4400*/  STL.64 [R1+0x930], R12 ;  /* 0x0009300c01007387 */ /* 0x000fe40000100a00 */
[----:B------:R-:W-:Y:S01]  /*b4410*/  STL.64 [R1+0x938], R14 ;  /* 0x0009380e01007387 */ /* 0x000fe20000100a00 */
[----:B0-----:R-:W3:Y:S01]  /*b4420*/  LDL.64 R26, [R1+0x18] ;  /* 0x00001800011a7983 */ /* 0x001ee20000100a00 */
[----:B------:R-:W-:Y:S02]  /*b4430*/  IMAD.MOV.U32 R22, RZ, RZ, R3 ;  /* 0x000000ffff167224 */ /* 0x000fe400078e0003 */
[----:B------:R-:W-:Y:S01]  /*b4440*/  IMAD.MOV.U32 R23, RZ, RZ, R2 ;  /* 0x000000ffff177224 */ /* 0x000fe200078e0002 */
[----:B---3--:R0:W-:Y:S01]  /*b4450*/  STL.64 [R1+0x7670], R26 ;  /* 0x0076701a01007387 */ /* 0x0081e20000100a00 */
[----:B------:R-:W3:Y:S02]  /*b4460*/  LDL.LU R24, [R1+0x800] ;  /* 0x0008000001187983 */ /* 0x000ee40000300800 */
[----:B------:R-:W3:Y:S01]  /*b4470*/  LDL.LU R25, [R1+0x804] ;  /* 0x0008040001197983 */ /* 0x000ee20000300800 */
[----:B0-----:R-:W3:Y:S01]  /*b4480*/  LDL.LU R26, [R1+0x808] ;  /* 0x00080800011a7983 */ /* 0x001ee20000300800 */
[----:B------:R-:W3:Y:S02]  /*b4490*/  LDL.LU R27, [R1+0x80c] ;  /* 0x00080c00011b7983 */ /* 0x000ee40000300800 */
[----:B------:R-:W4:Y:S02]  /*b44a0*/  LDL.LU R16, [R1+0x7d0] ;  /* 0x0007d00001107983 */ /* 0x000f240000300800 */
[----:B------:R-:W4:Y:S01]  /*b44b0*/  LDL.LU R17, [R1+0x7d4] ;  /* 0x0007d40001117983 */ /* 0x000f220000300800 */
[----:B------:R-:W3:Y:S01]  /*b44c0*/  LDL.LU R18, [R1+0x7d8] ;  /* 0x0007d80001127983 */ /* 0x000ee20000300800 */
[----:B------:R-:W3:Y:S01]  /*b44d0*/  LDL.LU R19, [R1+0x7dc] ;  /* 0x0007dc0001137983 */ /* 0x000ee20000300800 */
[C---:B--2---:R-:W-:Y:S02]  /*b44e0*/  HMMA.16816.F32 R20, R4.reuse, R22, R8 ;  /* 0x000000160414723c */ /* 0x044fe40000001808 */
        /* <DEDUP_REMOVED lines=11> */
[----:B------:R-:W4:Y:S04]  /*b45a0*/  LDL.LU.64 R8, [R1+0x7698] ;  /* 0x0076980001087983 */ /* 0x000f280000300a00 */
[----:B------:R-:W-:Y:S02]  /*b45b0*/  STL.64 [R1+0x920], R20 ;  /* 0x0009201401007387 */ /* 0x000fe40000100a00 */
[----:B------:R0:W-:Y:S02]  /*b45c0*/  STL.64 [R1+0x928], R22 ;  /* 0x0009281601007387 */ /* 0x0001e40000100a00 */
[----:B0-----:R-:W4:Y:S02]  /*b45d0*/  LDL.LU.64 R22, [R1+0x7690] ;  /* 0x0076900001167983 */ /* 0x001f240000300a00 */
[----:B----4-:R-:W-:Y:S02]  /*b45e0*/  HMMA.16816.F32 R4, R4, R22, R8 ;  /* 0x000000160404723c */ /* 0x010fe40000001808 */
        /* <DEDUP_REMOVED lines=24> */
[----:B0-----:R-:W4:Y:S01]  /*b4770*/  LDL.LU.64 R10, [R1+0x7658] ;  /* 0x00765800010a7983 */ /* 0x001f220000300a00 */
[----:B------:R-:W-:Y:S02]  /*b4780*/  IMAD.MOV.U32 R9, RZ, RZ, R26 ;  /* 0x000000ffff097224 */ /* 0x000fe400078e001a */
[----:B------:R-:W-:Y:S02]  /*b4790*/  IMAD.MOV.U32 R8, RZ, RZ, R27 ;  /* 0x000000ffff087224 */ /* 0x000fe400078e001b */
[----:B------:R-:W2:Y:S04]  /*b47a0*/  LDL.LU.64 R26, [R1+0x7650] ;  /* 0x00765000011a7983 */ /* 0x000ea80000300a00 */
[----:B----4-:R-:W-:Y:S01]  /*b47b0*/  STL.64 [R1+0x7600], R10 ;  /* 0x0076000a01007387 */ /* 0x010fe20000100a00 */
[----:B------:R0:W-:Y:S03]  /*b47c0*/  STL.64 [R1+0x75f8], R8 ;  /* 0x0075f80801007387 */ /* 0x0001e60000100a00 */
[----:B0-----:R-:W4:Y:S01]  /*b47d0*/  LDL.LU R8, [R1+0xf80] ;  /* 0x000f800001087983 */ /* 0x001f220000300800 */
[----:B------:R-:W4:Y:S02]  /*b47e0*/  LDL.LU R9, [R1+0xf84] ;  /* 0x000f840001097983 */ /* 0x000f240000300800 */
[----:B------:R-:W3:Y:S02]  /*b47f0*/  LDL.LU R10, [R1+0xf88] ;  /* 0x000f8800010a7983 */ /* 0x000ee40000300800 */
[----:B------:R-:W3:Y:S01]  /*b4800*/  LDL.LU R11, [R1+0xf8c] ;  /* 0x000f8c00010b7983 */ /* 0x000ee20000300800 */
[----:B--2---:R-:W-:Y:S01]  /*b4810*/  HMMA.16816.F32 R16, R20, R26, R16 ;  /* 0x0000001a1410723c */ /* 0x004fe20000001810 */
[----:B---3--:R0:W-:Y:S01]  /*b4820*/  STL.64 [R1+0x7610], R10 ;  /* 0x0076100a01007387 */ /* 0x0081e20000100a00 */
[----:B----4-:R-:W-:Y:S03]  /*b4830*/  STL.64 [R1+0x7608], R8 ;  /* 0x0076080801007387 */ /* 0x010fe60000100a00 */
[----:B0-----:R-:W2:Y:S01]  /*b4840*/  LDL.64 R10, [R1+0x1e8] ;  /* 0x0001e800010a7983 */ /* 0x001ea20000100a00 */
[----:B------:R-:W-:-:S02]  /*b4850*/  IMAD.MOV.U32 R29, RZ, RZ, R26 ;  /* 0x000000ffff1d7224 */ /* 0x000fc400078e001a */
[----:B------:R-:W-:Y:S01]  /*b4860*/  IMAD.MOV.U32 R28, RZ, RZ, R27 ;  /* 0x000000ffff1c7224 */ /* 0x000fe200078e001b */
[----:B--2---:R0:W-:Y:S04]  /*b4870*/  STL.64 [R1+0x7618], R10 ;  /* 0x0076180a01007387 */ /* 0x0041e80000100a00 */
[----:B0-----:R-:W2:Y:S10]  /*b4880*/  LDL.64 R10, [R1+0x38] ;  /* 0x00003800010a7983 */ /* 0x001eb40000100a00 */
[----:B------:R-:W-:Y:S02]  /*b4890*/  STL.64 [R1+0xd70], R16 ;  /* 0x000d701001007387 */ /* 0x000fe40000100a00 */
[----:B------:R0:W-:Y:S02]  /*b48a0*/  STL.64 [R1+0xd78], R18 ;  /* 0x000d781201007387 */ /* 0x0001e40000100a00 */
[----:B0-----:R-:W3:Y:S01]  /*b48b0*/  LDL.LU.64 R18, [R1+0x7648] ;  /* 0x0076480001127983 */ /* 0x001ee20000300a00 */
[----:B------:R-:W3:Y:S02]  /*b48c0*/  LDL.LU.64 R16, [R1+0x7640] ;  /* 0x0076400001107983 */ /* 0x000ee40000300a00 */
[----:B------:R-:W3:Y:S02]  /*b48d0*/  LDL.LU.64 R26, [R1+0x7638] ;  /* 0x00763800011a7983 */ /* 0x000ee40000300a00 */
[----:B------:R-:W4:Y:S01]  /*b48e0*/  LDL.LU.64 R24, [R1+0x7630] ;  /* 0x0076300001187983 */ /* 0x000f220000300a00 */
[C---:B---3--:R-:W-:Y:S11]  /*b48f0*/  HMMA.16816.F32 R16, R20.reuse, R26, R16 ;  /* 0x0000001a1410723c */ /* 0x048ff60000001810 */
[----:B------:R-:W-:Y:S11]  /*b4900*/  @!UPT UIADD3 URZ, URZ, URZ, URZ ;  /* 0x0000003f3f3ff290 */ /* 0x000ff6000fffe03f */
[----:B------:R-:W-:Y:S01]  /*b4910*/  @!UPT UIADD3 URZ, URZ, URZ, URZ ;  /* 0x0000003f3f3ff290 */ /* 0x000fe2000fffe03f */
[----:B------:R-:W-:Y:S01]  /*b4920*/  STL.64 [R1+0xcd0], R16 ;  /* 0x000cd01001007387 */ /* 0x000fe20000100a00 */
[----:B------:R0:W-:Y:S03]  /*b4930*/  STL.64 [R1+0xcd8], R18 ;  /* 0x000cd81201007387 */ /* 0x0001e60000100a00 */
[----:B0-----:R-:W3:Y:S01]  /*b4940*/  LDL.LU.64 R18, [R1+0x7628] ;  /* 0x0076280001127983 */ /* 0x001ee20000300a00 */
[----:B------:R0:W-:Y:S02]  /*b4950*/  STL.64 [R1+0x7548], R26 ;  /* 0x0075481a01007387 */ /* 0x0001e40000100a00 */
[----:B----4-:R-:W-:Y:S01]  /*b4960*/  STL.64 [R1+0x7540], R24 ;  /* 0x0075401801007387 */ /* 0x010fe20000100a00 */
[----:B0-----:R-:W4:Y:S01]  /*b4970*/  LDL.64 R26, [R1+0x1d8] ;  /* 0x0001d800011a7983 */ /* 0x001f220000100a00 */
[C---:B---3--:R-:W-:Y:S11]  /*b4980*/  HMMA.16816.F32 R12, R20.reuse, R18, R12 ;  /* 0x00000012140c723c */ /* 0x048ff6000000180c */
[----:B------:R-:W-:Y:S11]  /*b4990*/  @!UPT UIADD3 URZ, URZ, URZ, URZ ;  /* 0x0000003f3f3ff290 */ /* 0x000ff6000fffe03f */
[----:B------:R-:W-:Y:S01]  /*b49a0*/  @!UPT UIADD3 URZ, URZ, URZ, URZ ;  /* 0x0000003f3f3ff290 */ /* 0x000fe2000fffe03f */
[----:B------:R-:W-:Y:S01]  /*b49b0*/  STL.64 [R1+0xc30], R12 ;  /* 0x000c300c01007387 */ /* 0x000fe20000100a00 */
[----:B------:R0:W-:Y:S03]  /*b49c0*/  STL.64 [R1+0xc38], R14 ;  /* 0x000c380e01007387 */ /* 0x0001e60000100a00 */
[----:B0-----:R-:W3:Y:S01]  /*b49d0*/  LDL.LU.64 R14, [R1+0x7620] ;  /* 0x00762000010e7983 */ /* 0x001ee20000300a00 */
[----:B------:R0:W-:Y:S02]  /*b49e0*/  STL [R1+0x753c], R18 ;  /* 0x00753c1201007387 */ /* 0x0001e40000100800 */
[----:B------:R1:W-:Y:S02]  /*b49f0*/  STL [R1+0x7538], R19 ;  /* 0x0075381301007387 */ /* 0x0003e40000100800 */
[----:B------:R-:W2:Y:S01]  /*b4a00*/  LDL.LU R16, [R1+0xfa0] ;  /* 0x000fa00001107983 */ /* 0x000ea20000300800 */
[----:B------:R-:W2:Y:S04]  /*b4a10*/  LDL.LU R17, [R1+0xfa4] ;  /* 0x000fa40001117983 */ /* 0x000ea80000300800 */
[----:B0-----:R-:W2:Y:S01]  /*b4a20*/  LDL.LU R18, [R1+0xfa8] ;  /* 0x000fa80001127983 */ /* 0x001ea20000300800 */
[----:B-1----:R-:W2:Y:S01]  /*b4a30*/  LDL.LU R19, [R1+0xfac] ;  /* 0x000fac0001137983 */ /* 0x002ea20000300800 */
[C---:B---3--:R-:W-:Y:S02]  /*b4a40*/  HMMA.16816.F32 R4, R20.reuse, R14, R4 ;  /* 0x0000000e1404723c */ /* 0x048fe40000001804 */
[----:B------:R0:W-:Y:S01]  /*b4a50*/  STL [R1+0x7528], R14 ;  /* 0x0075280e01007387 */ /* 0x0001e20000100800 */
[----:B------:R1:W-:Y:S11]  /*b4a60*/  STL [R1+0x7524], R15 ;  /* 0x0075240f01007387 */ /* 0x0003f60000100800 */
[----:B------:R-:W-:Y:S09]  /*b4a70*/  @!UPT UIADD3 URZ, URZ, URZ, URZ ;  /* 0x0000003f3f3ff290 */ /* 0x000ff2000fffe03f */
[----:B------:R-:W-:Y:S01]  /*b4a80*/  STL.64 [R1+0xc20], R4 ;  /* 0x000c200401007387 */ /* 0x000fe20000100a00 */
[----:B------:R-:W-:Y:S02]  /*b4a90*/  STL.64 [R1+0xc28], R6 ;  /* 0x000c280601007387 */ /* 0x000fe40000100a00 */
[----:B------:R-:W3:Y:S01]  /*b4aa0*/  LDSM.16.MT88.4 R4, [R0+0x14100] ;  /* 0x014100000004783b */ /* 0x000ee20000004200 */
[----:B--2---:R-:W-:Y:S01]  /*b4ab0*/  HMMA.16816.F32 R16, R20, R10, R16 ;  /* 0x0000000a1410723c */ /* 0x004fe20000001810 */
[----:B------:R-:W2:Y:S02]  /*b4ac0*/  LDL.LU R12, [R1+0xf90] ;  /* 0x000f9000010c7983 */ /* 0x000ea40000300800 */
[----:B------:R-:W2:Y:S02]  /*b4ad0*/  LDL.LU R13, [R1+0xf94] ;  /* 0x000f9400010d7983 */ /* 0x000ea40000300800 */
[----:B0-----:R-:W2:Y:S02]  /*b4ae0*/  LDL.LU R14, [R1+0xf98] ;  /* 0x000f9800010e7983 */ /* 0x001ea40000300800 */
[----:B-1----:R-:W2:Y:S01]  /*b4af0*/  LDL.LU R15, [R1+0xf9c] ;  /* 0x000f9c00010f7983 */ /* 0x002ea20000300800 */
[----:B------:R-:W-:Y:S04]  /*b4b00*/  STL [R1+0x752c], R0 ;  /* 0x00752c0001007387 */ /* 0x000fe80000100800 */
[----:B---3--:R0:W-:Y:S01]  /*b4b10*/  STL.64 [R1+0x7478], R6 ;  /* 0x0074780601007387 */ /* 0x0081e20000100a00 */
[----:B------:R-:W-:Y:S03]  /*b4b20*/  STL.64 [R1+0x7470], R4 ;  /* 0x0074700401007387 */ /* 0x000fe60000100a00 */
[----:B0-----:R-:W3:Y:S04]  /*b4b30*/  LDL R6, [R1+0x168] ;  /* 0x0001680001067983 */ /* 0x001ee80000100800 */
[----:B------:R-:W3:Y:S03]  /*b4b40*/  LDL R7, [R1+0x16c] ;  /* 0x00016c0001077983 */ /* 0x000ee60000100800 */
[----:B------:R0:W-:Y:S02]  /*b4b50*/  STL.64 [R1+0x1660], R16 ;  /* 0x0016601001007387 */ /* 0x0001e40000100a00 */
[----:B------:R-:W-:Y:S02]  /*b4b60*/  STL.64 [R1+0x1668], R18 ;  /* 0x0016681201007387 */ /* 0x000fe40000100a00 */
[----:B0-----:R-:W-:-:S02]  /*b4b70*/  IMAD.MOV.U32 R17, RZ, RZ, R10 ;  /* 0x000000ffff117224 */ /* 0x001fc400078e000a */
[----:B------:R-:W-:Y:S02]  /*b4b80*/  IMAD.MOV.U32 R16, RZ, RZ, R11 ;  /* 0x000000ffff107224 */ /* 0x000fe400078e000b */
[----:B------:R-:W2:Y:S03]  /*b4b90*/  LDL.LU.64 R10, [R1+0x7618] ;  /* 0x00761800010a7983 */ /* 0x000ea60000300a00 */
[----:B------:R0:W-:Y:S02]  /*b4ba0*/  STL [R1+0x7534], R16 ;  /* 0x0075341001007387 */ /* 0x0001e40000100800 */
[----:B------:R1:W-:Y:S01]  /*b4bb0*/  STL [R1+0x7530], R17 ;  /* 0x0075301101007387 */ /* 0x0003e20000100800 */
[----:B0-----:R-:W3:Y:S01]  /*b4bc0*/  LDL.LU R16, [R1+0xf70] ;  /* 0x000f700001107983 */ /* 0x001ee20000300800 */
[----:B-1----:R-:W3:Y:S02]  /*b4bd0*/  LDL.LU R17, [R1+0xf74] ;  /* 0x000f740001117983 */ /* 0x002ee40000300800 */
[----:B------:R-:W3:Y:S02]  /*b4be0*/  LDL.LU R18, [R1+0xf78] ;  /* 0x000f780001127983 */ /* 0x000ee40000300800 */
[----:B------:R-:W3:Y:S01]  /*b4bf0*/  LDL.LU R19, [R1+0xf7c] ;  /* 0x000f7c0001137983 */ /* 0x000ee20000300800 */
[----:B--2---:R-:W-:Y:S11]  /*b4c00*/  HMMA.16816.F32 R12, R20, R10, R12 ;  /* 0x0000000a140c723c */ /* 0x004ff6000000180c */
[----:B------:R-:W-:Y:S11]  /*b4c10*/  @!UPT UIADD3 URZ, URZ, URZ, URZ ;  /* 0x0000003f3f3ff290 */ /* 0x000ff6000fffe03f */
[----:B------:R-:W-:Y:S01]  /*b4c20*/  @!UPT UIADD3 URZ, URZ, URZ, URZ ;  /* 0x0000003f3f3ff290 */ /* 0x000fe2000fffe03f */
[----:B------:R0:W-:Y:S01]  /*b4c30*/  STL.64 [R1+0x1650], R12 ;  /* 0x0016500c01007387 */ /* 0x0001e20000100a00 */
[----:B------:R1:W-:Y:S02]  /*b4c40*/  STL.64 [R1+0x1658], R14 ;  /* 0x0016580e01007387 */ /* 0x0003e40000100a00 */
[----:B0-----:R-:W-:Y:S02]  /*b4c50*/  IMAD.MOV.U32 R13, RZ, RZ, R11 ;  /* 0x000000ffff0d7224 */ /* 0x001fe400078e000b */
[----:B-1----:R-:W-:Y:S02]  /*b4c60*/  IMAD.MOV.U32 R15, RZ, RZ, R10 ;  /* 0x000000ffff0f7224 */ /* 0x002fe400078e000a */
[----:B------:R-:W2:Y:S01]  /*b4c70*/  LDL.LU.64 R10, [R1+0x7610] ;  /* 0x00761000010a7983 */ /* 0x000ea20000300a00 */
[----:B------:R-:W2:Y:S02]  /*b4c80*/  LDL.LU.64 R8, [R1+0x7608] ;  /* 0x0076080001087983 */ /* 0x000ea40000300a00 */
[----:B----4-:R-:W-:-:S02]  /*b4c90*/  IMAD.MOV.U32 R14, RZ, RZ, R27 ;  /* 0x000000ffff0e7224 */ /* 0x010fc400078e001b */
[----:B------:R-:W-:Y:S01]  /*b4ca0*/  IMAD.MOV.U32 R0, RZ, RZ, R26 ;  /* 0x000000ffff007224 */ /* 0x000fe200078e001a */
[C---:B--2---:R-:W-:Y:S07]  /*b4cb0*/  HMMA.16816.F32 R8, R20.reuse, R26, R8 ;  /* 0x0000001a1408723c */ /* 0x044fee0000001808 */
[----:B------:R-:W-:Y:S02]  /*b4cc0*/  IMAD.MOV.U32 R26, RZ, RZ, R29 ;  /* 0x000000ffff1a7224 */ /* 0x000fe400078e001d */
[----:B------:R-:W-:Y:S11]  /*b4cd0*/  IMAD.MOV.U32 R27, RZ, RZ, R28 ;  /* 0x000000ffff1b7224 */ /* 0x000ff600078e001c */
[----:B------:R-:W-:Y:S03]  /*b4ce0*/  @!UPT UIADD3 URZ, URZ, URZ, URZ ;  /* 0x0000003f3f3ff290 */ /* 0x000fe6000fffe03f */
[----:B------:R-:W-:Y:S01]  /*b4cf0*/  STL.64 [R1+0x1640], R8 ;  /* 0x0016400801007387 */ /* 0x000fe20000100a00 */
[----:B------:R0:W-:Y:S03]  /*b4d00*/  STL.64 [R1+0x1648], R10 ;  /* 0x0016480a01007387 */ /* 0x0001e60000100a00 */
[----:B0-----:R-:W2:Y:S01]  /*b4d10*/  LDL.LU.64 R10, [R1+0x7600] ;  /* 0x00760000010a7983 */ /* 0x001ea20000300a00 */
[----:B------:R-:W4:Y:S02]  /*b4d20*/  LDL.LU.64 R8, [R1+0x75f8] ;  /* 0x0075f80001087983 */ /* 0x000f240000300a00 */
[----:B------:R-:W-:Y:S02]  /*b4d30*/  STL.64 [R1+0x75a8], R14 ;  /* 0x0075a80e01007387 */ /* 0x000fe40000100a00 */
[----:B------:R0:W-:Y:S01]  /*b4d40*/  STL [R1+0x75a0], R13 ;  /* 0x0075a00d01007387 */ /* 0x0001e20000100800 */
[----:B------:R-:W2:Y:S04]  /*b4d50*/  LDL.LU R12, [R1+0xf60] ;  /* 0x000f6000010c7983 */ /* 0x000ea80000300800 */
[----:B0-----:R-:W2:Y:S01]  /*b4d60*/  LDL.LU R13, [R1+0xf64] ;  /* 0x000f6400010d7983 */ /* 0x001ea20000300800 */
[----:B------:R-:W2:Y:S02]  /*b4d70*/  LDL.LU R14, [R1+0xf68] ;  /* 0x000f6800010e7983 */ /* 0x000ea40000300800 */
[----:B------:R-:W2:Y:S02]  /*b4d80*/  LDL.LU R15, [R1+0xf6c] ;  /* 0x000f6c00010f7983 */ /* 0x000ea40000300800 */
[----:B------:R0:W-:Y:S02]  /*b4d90*/  STL.64 [R1+0x7560], R26 ;  /* 0x0075601a01007387 */ /* 0x0001e40000100a00 */
[----:B0-----:R-:W3:Y:S02]  /*b4da0*/  LDL.64 R26, [R1+0x1c8] ;  /* 0x0001c800011a7983 */ /* 0x001ee40000100a00 */
[----:B---3--:R-:W-:Y:S11]  /*b4db0*/  HMMA.16816.F32 R16, R20, R26, R16 ;  /* 0x0000001a1410723c */ /* 0x008ff60000001810 */
[----:B------:R-:W-:Y:S11]  /*b4dc0*/  @!UPT UIADD3 URZ, URZ, URZ, URZ ;  /* 0x0000003f3f3ff290 */ /* 0x000ff6000fffe03f */
[----:B------:R-:W-:Y:S01]  /*b4dd0*/  @!UPT UIADD3 URZ, URZ, URZ, URZ ;  /* 0x0000003f3f3ff290 */ /* 0x000fe2000fffe03f */
[----:B------:R0:W-:Y:S01]  /*b4de0*/  STL.64 [R1+0x1630], R16 ;  /* 0x0016301001007387 */ /* 0x0001e20000100a00 */
[----:B------:R-:W-:Y:S02]  /*b4df0*/  STL.64 [R1+0x1638], R18 ;  /* 0x0016381201007387 */ /* 0x000fe40000100a00 */
[----:B0-----:R-:W-:Y:S02]  /*b4e00*/  IMAD.MOV.U32 R16, RZ, RZ, R26 ;  /* 0x000000ffff107224 */ /* 0x001fe400078e001a */
[----:B------:R-:W-:-:S05]  /*b4e10*/  IMAD.MOV.U32 R17, RZ, RZ, R27 ;  /* 0x000000ffff117224 */ /* 0x000fca00078e001b */
[----:B------:R0:W-:Y:S04]  /*b4e20*/  STL.64 [R1+0x75e0], R16 ;  /* 0x0075e01001007387 */ /* 0x0001e80000100a00 */
[----:B0-----:R-:W3:Y:S01]  /*b4e30*/  LDL.LU R16, [R1+0xf40] ;  /* 0x000f400001107983 */ /* 0x001ee20000300800 */
[----:B------:R-:W3:Y:S02]  /*b4e40*/  LDL.LU R17, [R1+0xf44] ;  /* 0x000f440001117983 */ /* 0x000ee40000300800 */
[----:B------:R-:W3:Y:S02]  /*b4e50*/  LDL.LU R18, [R1+0xf48] ;  /* 0x000f480001127983 */ /* 0x000ee40000300800 */
[----:B------:R-:W3:Y:S01]  /*b4e60*/  LDL.LU R19, [R1+0xf4c] ;  /* 0x000f4c0001137983 */ /* 0x000ee20000300800 */
[----:B--2---:R-:W-:Y:S01]  /*b4e70*/  HMMA.16816.F32 R12, R20, R10, R12 ;  /* 0x0000000a140c723c */ /* 0x004fe2000000180c */
[----:B----4-:R-:W-:-:S02]  /*b4e80*/  IMAD.MOV.U32 R26, RZ, RZ, R9 ;  /* 0x000000ffff1a7224 */ /* 0x010fc400078e0009 */
[----:B------:R-:W-:Y:S02]  /*b4e90*/  IMAD.MOV.U32 R27, RZ, RZ, R8 ;  /* 0x000000ffff1b7224 */ /* 0x000fe400078e0008 */
[----:B------:R-:W-:Y:S02]  /*b4ea0*/  IMAD.MOV.U32 R5, RZ, RZ, R10 ;  /* 0x000000ffff057224 */ /* 0x000fe400078e000a */
[----:B------:R-:W-:Y:S01]  /*b4eb0*/  IMAD.MOV.U32 R4, RZ, RZ, R11 ;  /* 0x000000ffff047224 */ /* 0x000fe200078e000b */
[----:B---3--:R-:W-:Y:S01]  /*b4ec0*/  STL.64 [R1+0x75f0], R18 ;  /* 0x0075f01201007387 */ /* 0x008fe20000100a00 */
        /* <DEDUP_REMOVED lines=8> */
[----:B------:R-:W-:Y:S02]  /*b4f50*/  STL.64 [R1+0x1628], R14 ;  /* 0x0016280e01007387 */ /* 0x000fe40000100a00 */
[----:B------:R-:W-:Y:S01]  /*b4f60*/  STL.64 [R1+0x75b8], R6 ;  /* 0x0075b80601007387 */ /* 0x000fe20000100a00 */
[----:B------:R0:W-:Y:S04]  /*b4f70*/  STL.64 [R1+0x75b0], R4 ;  /* 0x0075b00401007387 */ /* 0x0001e80000100a00 */
[----:B0-----:R-:W3:Y:S01]  /*b4f80*/  LDL.LU R4, [R1+0xf20] ;  /* 0x000f200001047983 */ /* 0x001ee20000300800 */
[----:B------:R-:W3:Y:S02]  /*b4f90*/  LDL.LU R5, [R1+0xf24] ;  /* 0x000f240001057983 */ /* 0x000ee40000300800 */
[----:B------:R-:W4:Y:S02]  /*b4fa0*/  LDL.LU R6, [R1+0xf28] ;  /* 0x000f280001067983 */ /* 0x000f240000300800 */
[----:B------:R-:W4:Y:S02]  /*b4fb0*/  LDL.LU R7, [R1+0xf2c] ;  /* 0x000f2c0001077983 */ /* 0x000f240000300800 */
[----:B----4-:R0:W-:Y:S01]  /*b4fc0*/  STL.64 [R1+0x75c8], R6 ;  /* 0x0075c80601007387 */ /* 0x0101e20000100a00 */
[----:B---3--:R-:W-:Y:S03]  /*b4fd0*/  STL.64 [R1+0x75c0], R4 ;  /* 0x0075c00401007387 */ /* 0x008fe60000100a00 */
[----:B0-----:R-:W3:Y:S01]  /*b4fe0*/  LDL.64 R6, [R1+0x188] ;  /* 0x0001880001067983 */ /* 0x001ee20000100a00 */
[C---:B--2---:R-:W-:Y:S03]  /*b4ff0*/  HMMA.16816.F32 R16, R20.reuse, R26, R16 ;  /* 0x0000001a1410723c */ /* 0x044fe60000001810 */
[----:B---3--:R0:W-:Y:S01]  /*b5000*/  STL.64 [R1+0x75d8], R6 ;  /* 0x0075d80601007387 */ /* 0x0081e20000100a00 */
[----:B------:R-:W2:Y:S03]  /*b5010*/  LDL.64 R14, [R1+0x178] ;  /* 0x00017800010e7983 */ /* 0x000ea60000100a00 */
[----:B0-----:R-:W3:Y:S04]  /*b5020*/  LDL.64 R6, [R1+0x198] ;  /* 0x0001980001067983 */ /* 0x001ee80000100a00 */
        /* <DEDUP_REMOVED lines=36> */
[----:B------:R-:W-:Y:S02]  /*b5270*/  IMAD.MOV.U32 R26, RZ, RZ, R3 ;  /* 0x000000ffff1a7224 */ /* 0x000fe400078e0003 */
        /* <DEDUP_REMOVED lines=20> */
[----:B------:R-:W3:Y:S02]  /*b53c0*/  LDL.LU.64 R4, [R1+0x75b0] ;  /* 0x0075b00001047983 */ /* 0x000ee40000300a00 */
[----:B------:R-:W-:Y:S02]  /*b53d0*/  IMAD.MOV.U32 R28, RZ, RZ, R14 ;  /* 0x000000ffff1c7224 */ /* 0x000fe400078e000e */
[----:B------:R-:W-:Y:S02]  /*b53e0*/  IMAD.MOV.U32 R12, RZ, RZ, R15 ;  /* 0x000000ffff0c7224 */ /* 0x000fe400078e000f */
[----:B------:R-:W2:Y:S01]  /*b53f0*/  LDL.LU.64 R14, [R1+0x75a8] ;  /* 0x0075a800010e7983 */ /* 0x000ea20000300a00 */
[----:B------:R-:W2:Y:S01]  /*b5400*/  LDL.LU R13, [R1+0x75a0] ;  /* 0x0075a000010d7983 */ /* 0x000ea20000300800 */
[----:B----4-:R-:W-:Y:S02]  /*b5410*/  HMMA.16816.F32 R20, R20, R6, R8 ;  /* 0x000000061414723c */ /* 0x010fe40000001808 */
[----:B------:R-:W2:Y:S01]  /*b5420*/  LDL.LU.64 R10, [R1+0x7598] ;  /* 0x00759800010a7983 */ /* 0x000ea20000300a00 */
[----:B------:R-:W2:Y:S11]  /*b5430*/  LDL.LU.64 R8, [R1+0x7590] ;  /* 0x0075900001087983 */ /* 0x000eb60000300a00 */
        /* <DEDUP_REMOVED lines=8> */
[----:B---3--:R0:W-:Y:S03]  /*b54c0*/  STL.64 [R1+0x74f8], R4 ;  /* 0x0074f80401007387 */ /* 0x0081e60000100a00 */
[----:B0-----:R-:W3:Y:S01]  /*b54d0*/  LDL.LU R4, [R1+0x6f0] ;  /* 0x0006f00001047983 */ /* 0x001ee20000300800 */
[----:B------:R-:W3:Y:S02]  /*b54e0*/  LDL.LU R5, [R1+0x6f4] ;  /* 0x0006f40001057983 */ /* 0x000ee40000300800 */
        /* <DEDUP_REMOVED lines=24> */
[----:B---3--:R-:W-:Y:S02]  /*b5670*/  HMMA.16816.F32 R4, R8, R26, R4 ;  /* 0x0000001a0804723c */ /* 0x008fe40000001804 */
[----:B------:R0:W-:Y:S01]  /*b5680*/  STL.64 [R1+0x7430], R26 ;  /* 0x0074301a01007387 */ /* 0x0001e20000100a00 */
[----:B--2---:R1:W-:Y:S04]  /*b5690*/  STL.64 [R1+0x7428], R24 ;  /* 0x0074281801007387 */ /* 0x0043e80000100a00 */
[----:B0-----:R-:W-:-:S02]  /*b56a0*/  IMAD.MOV.U32 R26, RZ, RZ, R18 ;  /* 0x000000ffff1a7224 */ /* 0x001fc400078e0012 */
[----:B------:R-:W-:Y:S11]  /*b56b0*/  IMAD.MOV.U32 R27, RZ, RZ, R19 ;  /* 0x000000ffff1b7224 */ /* 0x000ff600078e0013 */
[----:B------:R-:W-:Y:S03]  /*b56c0*/  @!UPT UIADD3 URZ, URZ, URZ, URZ ;  /* 0x0000003f3f3ff290 */ /* 0x000fe6000fffe03f */
[----:B------:R-:W-:Y:S01]  /*b56d0*/  STL.64 [R1+0xbf0], R4 ;  /* 0x000bf00401007387 */ /* 0x000fe20000100a00 */
[----:B------:R-:W-:Y:S02]  /*b56e0*/  STL.64 [R1+0xbf8], R6 ;  /* 0x000bf80601007387 */ /* 0x000fe40000100a00 */
[----:B------:R-:W4:Y:S02]  /*b56f0*/  LDL.LU R18, [R1+0x753c] ;  /* 0x00753c0001127983 */ /* 0x000f240000300800 */
[----:B------:R-:W4:Y:S01]  /*b5700*/  LDL.LU R19, [R1+0x7538] ;  /* 0x0075380001137983 */ /* 0x000f220000300800 */
[----:B------:R0:W-:Y:S01]  /*b5710*/  STL.64 [R1+0x74b8], R26 ;  /* 0x0074b81a01007387 */ /* 0x0001e20000100a00 */
[----:B-1----:R-:W2:Y:S02]  /*b5720*/  LDL.LU R24, [R1+0xe40] ;  /* 0x000e400001187983 */ /* 0x002ea40000300800 */
[----:B------:R-:W2:Y:S01]  /*b5730*/  LDL.LU R25, [R1+0xe44] ;  /* 0x000e440001197983 */ /* 0x000ea20000300800 */
[----:B0-----:R-:W3:Y:S01]  /*b5740*/  LDL.LU R26, [R1+0xe48] ;  /* 0x000e4800011a7983 */ /* 0x001ee20000300800 */
[----:B------:R-:W3:Y:S01]  /*b5750*/  LDL.LU R27, [R1+0xe4c] ;  /* 0x000e4c00011b7983 */ /* 0x000ee20000300800 */
[----:B----4-:R-:W-:Y:S02]  /*b5760*/  HMMA.16816.F32 R4, R8, R18, R20 ;  /* 0x000000120804723c */ /* 0x010fe40000001814 */
        /* <DEDUP_REMOVED lines=8> */
[----:B------:R-:W-:Y:S01]  /*b57f0*/  IMAD.MOV.U32 R27, RZ, RZ, R14 ;  /* 0x000000ffff1b7224 */ /* 0x000fe200078e000e */
[----:B------:R-:W4:Y:S06]  /*b5800*/  LDL.LU R0, [R1+0x752c] ;  /* 0x00752c0001007983 */ /* 0x000f2c0000300800 */
[----:B------:R-:W-:Y:S02]  /*b5810*/  STL.64 [R1+0xbe0], R4 ;  /* 0x000be00401007387 */ /* 0x000fe40000100a00 */
[----:B------:R0:W-:Y:S02]  /*b5820*/  STL.64 [R1+0xbe8], R6 ;  /* 0x000be80601007387 */ /* 0x0001e40000100a00 */
[----:B------:R-:W4:Y:S01]  /*b5830*/  LDL.LU R14, [R1+0x7528] ;  /* 0x00752800010e7983 */ /* 0x000f220000300800 */
[----:B------:R1:W-:Y:S01]  /*b5840*/  STL.64 [R1+0x7500], R26 ;  /* 0x0075001a01007387 */ /* 0x0003e20000100a00 */
[----:B0-----:R-:W-:-:S02]  /*b5850*/  IMAD.MOV.U32 R6, RZ, RZ, R15 ;  /* 0x000000ffff067224 */ /* 0x001fc400078e000f */
[----:B------:R-:W-:Y:S01]  /*b5860*/  IMAD.MOV.U32 R7, RZ, RZ, R13 ;  /* 0x000000ffff077224 */ /* 0x000fe200078e000d */
[----:B------:R-:W4:Y:S01]  /*b5870*/  LDL.LU R15, [R1+0x7524] ;  /* 0x00752400010f7983 */ /* 0x000f220000300800 */
[----:B------:R-:W4:Y:S02]  /*b5880*/  LDL.LU R13, [R1+0x7520] ;  /* 0x00752000010d7983 */ /* 0x000f240000300800 */
[----:B------:R-:W4:Y:S02]  /*b5890*/  LDL.LU R20, [R1+0x6d0] ;  /* 0x0006d00001147983 */ /* 0x000f240000300800 */
[----:B------:R-:W4:Y:S01]  /*b58a0*/  LDL.LU R21, [R1+0x6d4] ;  /* 0x0006d40001157983 */ /* 0x000f220000300800 */
[----:B------:R-:W4:Y:S01]  /*b58b0*/  LDL.LU R22, [R1+0x6d8] ;  /* 0x0006d80001167983 */ /* 0x000f220000300800 */
[----:B------:R-:W4:Y:S02]  /*b58c0*/  LDL.LU R23, [R1+0x6dc] ;  /* 0x0006dc0001177983 */ /* 0x000f240000300800 */
[----:B------:R2:W-:Y:S02]  /*b58d0*/  STL.64 [R1+0x7508], R6 ;  /* 0x0075080601007387 */ /* 0x0005e40000100a00 */
[----:B------:R-:W4:Y:S01]  /*b58e0*/  LDL.LU R24, [R1+0xe70] ;  /* 0x000e700001187983 */ /* 0x000f220000300800 */
[----:B------:R-:W4:Y:S01]  /*b58f0*/  LDL.LU R25, [R1+0xe74] ;  /* 0x000e740001197983 */ /* 0x000f220000300800 */
[----:B-1----:R-:W4:Y:S02]  /*b5900*/  LDL.LU R26, [R1+0xe78] ;  /* 0x000e7800011a7983 */ /* 0x002f240000300800 */
[----:B------:R-:W4:Y:S02]  /*b5910*/  LDL.LU R27, [R1+0xe7c] ;  /* 0x000e7c00011b7983 */ /* 0x000f240000300800 */
[----:B--2---:R-:W-:-:S02]  /*b5920*/  IMAD.MOV.U32 R7, RZ, RZ, R16 ;  /* 0x000000ffff077224 */ /* 0x004fc400078e0010 */
[----:B---3--:R-:W-:Y:S01]  /*b5930*/  IMAD.MOV.U32 R6, RZ, RZ, R17 ;  /* 0x000000ffff067224 */ /* 0x008fe200078e0011 */
[----:B----4-:R-:W-:Y:S01]  /*b5940*/  STL.64 [R1+0x7518], R26 ;  /* 0x0075181a01007387 */ /* 0x010fe20000100a00 */
[----:B------:R0:W-:Y:S03]  /*b5950*/  STL.64 [R1+0x7510], R24 ;  /* 0x0075101801007387 */ /* 0x0001e60000100a00 */
[----:B0-----:R-:W2:Y:S01]  /*b5960*/  LDL.LU R24, [R1+0xe80] ;  /* 0x000e800001187983 */ /* 0x001ea20000300800 */
[----:B------:R-:W2:Y:S02]  /*b5970*/  LDL.LU R25, [R1+0xe84] ;  /* 0x000e840001197983 */ /* 0x000ea40000300800 */
[----:B------:R-:W2:Y:S02]  /*b5980*/  LDL.LU R26, [R1+0xe88] ;  /* 0x000e8800011a7983 */ /* 0x000ea40000300800 */
[----:B------:R-:W2:Y:S01]  /*b5990*/  LDL.LU R27, [R1+0xe8c] ;  /* 0x000e8c00011b7983 */ /* 0x000ea20000300800 */
[----:B------:R0:W-:Y:S01]  /*b59a0*/  STL.64 [R1+0x7438], R18 ;  /* 0x0074381201007387 */ /* 0x0001e20000100a00 */
[----:B------:R-:W3:Y:S02]  /*b59b0*/  LDL.LU R16, [R1+0xe20] ;  /* 0x000e200001107983 */ /* 0x000ee40000300800 */
[----:B------:R-:W3:Y:S01]  /*b59c0*/  LDL.LU R17, [R1+0xe24] ;  /* 0x000e240001117983 */ /* 0x000ee20000300800 */
[----:B0-----:R-:W4:Y:S01]  /*b59d0*/  LDL.LU R18, [R1+0xe28] ;  /* 0x000e280001127983 */ /* 0x001f220000300800 */
[----:B------:R-:W4:Y:S01]  /*b59e0*/  LDL.LU R19, [R1+0xe2c] ;  /* 0x000e2c0001137983 */ /* 0x000f220000300800 */
[C---:B------:R-:W-:Y:S02]  /*b59f0*/  HMMA.16816.F32 R20, R8.reuse, R14, R20 ;  /* 0x0000000e0814723c */ /* 0x040fe40000001814 */
        /* <DEDUP_REMOVED lines=13> */
[----:B------:R0:W-:Y:S01]  /*b5ad0*/  STL.64 [R1+0x7458], R14 ;  /* 0x0074580e01007387 */ /* 0x0001e20000100a00 */
[----:B------:R-:W-:Y:S02]  /*b5ae0*/  STL [R1+0x7450], R13 ;  /* 0x0074500d01007387 */ /* 0x000fe40000100800 */
[----:B------:R-:W-:Y:S02]  /*b5af0*/  STL.64 [R1+0xbd0], R20 ;  /* 0x000bd01401007387 */ /* 0x000fe40000100a00 */
[----:B------:R-:W-:Y:S02]  /*b5b00*/  STL.64 [R1+0xbd8], R22 ;  /* 0x000bd81601007387 */ /* 0x000fe40000100a00 */
[----:B------:R-:W1:Y:S04]  /*b5b10*/  LDSM.16.MT88.4 R20, [R0+0x14180] ;  /* 0x014180000014783b */ /* 0x000e680000004200 */
[----:B0-----:R-:W3:Y:S04]  /*b5b20*/  LDL R14, [R1+0x1a8] ;  /* 0x0001a800010e7983 */ /* 0x001ee80000100800 */
[----:B-1----:R0:W-:Y:S01]  /*b5b30*/  STL [R1+0x7354], R20 ;  /* 0x0073541401007387 */ /* 0x0021e20000100800 */
[----:B------:R1:W-:Y:S02]  /*b5b40*/  STL [R1+0x7350], R21 ;  /* 0x0073501501007387 */ /* 0x0003e40000100800 */
[----:B------:R4:W-:Y:S02]  /*b5b50*/  STL [R1+0x734c], R22 ;  /* 0x00734c1601007387 */ /* 0x0009e40000100800 */
[----:B------:R4:W-:Y:S01]  /*b5b60*/  STL [R1+0x7348], R23 ;  /* 0x0073481701007387 */ /* 0x0009e20000100800 */
[----:B0-----:R-:W3:Y:S01]  /*b5b70*/  LDL.LU R20, [R1+0xe30] ;  /* 0x000e300001147983 */ /* 0x001ee20000300800 */
[----:B-1----:R-:W3:Y:S02]  /*b5b80*/  LDL.LU R21, [R1+0xe34] ;  /* 0x000e340001157983 */ /* 0x002ee40000300800 */
[----:B----4-:R-:W3:Y:S02]  /*b5b90*/  LDL.LU R22, [R1+0xe38] ;  /* 0x000e380001167983 */ /* 0x010ee40000300800 */
[----:B------:R-:W3:Y:S01]  /*b5ba0*/  LDL.LU R23, [R1+0xe3c] ;  /* 0x000e3c0001177983 */ /* 0x000ee20000300800 */
[----:B------:R-:W4:Y:S01]  /*b5bb0*/  LDL.LU.64 R26, [R1+0x7518] ;  /* 0x00751800011a7983 */ /* 0x000f220000300a00 */
[----:B------:R-:W4:Y:S02]  /*b5bc0*/  LDL.LU.64 R24, [R1+0x7510] ;  /* 0x0075100001187983 */ /* 0x000f240000300a00 */
[----:B------:R-:W-:Y:S02]  /*b5bd0*/  STL.64 [R1+0x1540], R4 ;  /* 0x0015400401007387 */ /* 0x000fe40000100a00 */
[----:B------:R0:W-:Y:S02]  /*b5be0*/  STL.64 [R1+0x1548], R6 ;  /* 0x0015480601007387 */ /* 0x0001e40000100a00 */
[----:B0-----:R-:W4:Y:S02]  /*b5bf0*/  LDL.LU.64 R6, [R1+0x7508] ;  /* 0x0075080001067983 */ /* 0x001f240000300a00 */
[----:B----4-:R-:W-:Y:S02]  /*b5c00*/  HMMA.16816.F32 R4, R8, R6, R24 ;  /* 0x000000060804723c */ /* 0x010fe40000001818 */
[----:B------:R-:W2:Y:S11]  /*b5c10*/  LDL.LU.64 R26, [R1+0x7500] ;  /* 0x00750000011a7983 */ /* 0x000eb60000300a00 */
[----:B------:R-:W-:Y:S10]  /*b5c20*/  @!UPT UIADD3 URZ, URZ, URZ, URZ ;  /* 0x0000003f3f3ff290 */ /* 0x000ff4000fffe03f */
[----:B------:R0:W-:Y:S01]  /*b5c30*/  STL.64 [R1+0x1530], R4 ;  /* 0x0015300401007387 */ /* 0x0001e20000100a00 */
[----:B------:R1:W-:Y:S03]  /*b5c40*/  STL.64 [R1+0x1538], R6 ;  /* 0x0015380601007387 */ /* 0x0003e60000100a00 */
[----:B0-----:R-:W4:Y:S01]  /*b5c50*/  LDL.LU.64 R4, [R1+0x74f8] ;  /* 0x0074f80001047983 */ /* 0x001f220000300a00 */
[----:B-1----:R-:W-:Y:S02]  /*b5c60*/  IMAD.MOV.U32 R6, RZ, RZ, R28 ;  /* 0x000000ffff067224 */ /* 0x002fe400078e001c */
[----:B------:R-:W-:-:S05]  /*b5c70*/  IMAD.MOV.U32 R7, RZ, RZ, R12 ;  /* 0x000000ffff077224 */ /* 0x000fca00078e000c */
        /* <DEDUP_REMOVED lines=14> */
[----:B0-----:R-:W2:Y:S01]  /*b5d60*/  LDL.LU.64 R26, [R1+0x74c8] ;  /* 0x0074c800011a7983 */ /* 0x001ea20000300a00 */
[----:B------:R-:W2:Y:S02]  /*b5d70*/  LDL.LU.64 R24, [R1+0x74c0] ;  /* 0x0074c00001187983 */ /* 0x000ea40000300a00 */
[----:B----4-:R-:W-:Y:S02]  /*b5d80*/  IMAD.MOV.U32 R6, RZ, RZ, R5 ;  /* 0x000000ffff067224 */ /* 0x010fe400078e0005 */
[----:B------:R-:W-:Y:S02]  /*b5d90*/  IMAD.MOV.U32 R7, RZ, RZ, R4 ;  /* 0x000000ffff077224 */ /* 0x000fe400078e0004 */
[----:B------:R-:W-:-:S05]  /*b5da0*/  IMAD.MOV.U32 R15, RZ, RZ, R29 ;  /* 0x000000ffff0f7224 */ /* 0x000fca00078e001d */
[C---:B--2---:R-:W-:Y:S01]  /*b5db0*/  HMMA.16816.F32 R4, R8.reuse, R6, R24 ;  /* 0x000000060804723c */ /* 0x044fe20000001818 */
[----:B------:R-:W2:Y:S07]  /*b5dc0*/  LDL.LU.64 R26, [R1+0x74b8] ;  /* 0x0074b800011a7983 */ /* 0x000eae0000300a00 */
[C---:B---3--:R-:W-:Y:S11]  /*b5dd0*/  HMMA.16816.F32 R20, R8.reuse, R14, R20 ;  /* 0x0000000e0814723c */ /* 0x048ff60000001814 */
[----:B------:R-:W-:Y:S04]  /*b5de0*/  @!UPT UIADD3 URZ, URZ, URZ, URZ ;  /* 0x0000003f3f3ff290 */ /* 0x000fe8000fffe03f */
[----:B------:R-:W-:Y:S01]  /*b5df0*/  STL.64 [R1+0x1500], R4 ;  /* 0x0015000401007387 */ /* 0x000fe20000100a00 */
[----:B------:R-:W-:Y:S07]  /*b5e00*/  STL.64 [R1+0x1508], R6 ;  /* 0x0015080601007387 */ /* 0x000fee0000100a00 */
[----:B------:R-:W-:Y:S02]  /*b5e10*/  STL.64 [R1+0x14f0], R20 ;  /* 0x0014f01401007387 */ /* 0x000fe40000100a00 */
[----:B------:R-:W-:Y:S01]  /*b5e20*/  STL.64 [R1+0x14f8], R22 ;  /* 0x0014f81601007387 */ /* 0x000fe20000100a00 */
[----:B--2---:R-:W-:Y:S11]  /*b5e30*/  HMMA.16816.F32 R12, R8, R26, R16 ;  /* 0x0000001a080c723c */ /* 0x004ff60000001810 */
[----:B------:R-:W-:Y:S11]  /*b5e40*/  @!UPT UIADD3 URZ, URZ, URZ, URZ ;  /* 0x0000003f3f3ff290 */ /* 0x000ff6000fffe03f */
[----:B------:R-:W-:Y:S01]  /*b5e50*/  @!UPT UIADD3 URZ, URZ, URZ, URZ ;  /* 0x0000003f3f3ff290 */ /* 0x000fe2000fffe03f */
[----:B------:R-:W-:Y:S01]  /*b5e60*/  STL.64 [R1+0x14e0], R12 ;  /* 0x0014e00c01007387 */ /* 0x000fe20000100a00 */
[----:B------:R0:W-:Y:S03]  /*b5e70*/  STL.64 [R1+0x14e8], R14 ;  /* 0x0014e80e01007387 */ /* 0x0001e60000100a00 */
[----:B0-----:R-:W2:Y:S04]  /*b5e80*/  LDL.64 R14, [R1+0x28] ;  /* 0x00002800010e7983 */ /* 0x001ea80000100a00 */
        /* <DEDUP_REMOVED lines=31> */
[----:B------:R-:W3:Y:S02]  /*b6080*/  LDL.LU R18, [R1+0x628] ;  /* 0x0006280001127983 */ /* 0x000ee40000300800 */
[----:B------:R-:W3:Y:S01]  /*b6090*/  LDL.LU R19, [R1+0x62c] ;  /* 0x00062c0001137983 */ /* 0x000ee20000300800 */
[C---:B--2---:R-:W-:Y:S01]  /*b60a0*/  HMMA.16816.F32 R4, R8.reuse, R6, R12 ;  /* 0x000000060804723c */ /* 0x044fe2000000180c */
[----:B---3--:R0:W-:Y:S01]  /*b60b0*/  STL.64 [R1+0x7448], R18 ;  /* 0x0074481201007387 */ /* 0x0081e20000100a00 */
[----:B----4-:R-:W-:Y:S02]  /*b60c0*/  STL.64 [R1+0x7440], R16 ;  /* 0x0074401001007387 */ /* 0x010fe40000100a00 */
[----:B------:R-:W2:Y:S01]  /*b60d0*/  LDL.64 R26, [R1+0x8] ;  /* 0x00000800011a7983 */ /* 0x000ea20000100a00 */
[----:B0-----:R-:W3:Y:S01]  /*b60e0*/  LDL.64 R18, [R1+0x18] ;  /* 0x0000180001127983 */ /* 0x001ee20000100a00 */
[----:B------:R-:W4:Y:S02]  /*b60f0*/  LDL.LU.64 R14, [R1+0x74b0] ;  /* 0x0074b000010e7983 */ /* 0x000f240000300a00 */
[----:B------:R-:W4:Y:S11]  /*b6100*/  LDL.LU.64 R12, [R1+0x74a8] ;  /* 0x0074a800010c7983 */ /* 0x000f360000300a00 */
[----:B------:R-:W-:Y:S04]  /*b6110*/  @!UPT UIADD3 URZ, URZ, URZ, URZ ;  /* 0x0000003f3f3ff290 */ /* 0x000fe8000fffe03f */
        /* <DEDUP_REMOVED lines=37> */
[----:B0-----:R-:W4:Y:S01]  /*b6370*/  LDL.LU.64 R22, [R1+0x7468] ;  /* 0x0074680001167983 */ /* 0x001f220000300a00 */
[----:B------:R-:W4:Y:S02]  /*b6380*/  LDL.LU.64 R20, [R1+0x7460] ;  /* 0x0074600001147983 */ /* 0x000f240000300a00 */
[----:B------:R-:W-:Y:S02]  /*b6390*/  IMAD.MOV.U32 R12, RZ, RZ, R15 ;  /* 0x000000ffff0c7224 */ /* 0x000fe400078e000f */
[----:B------:R-:W-:Y:S02]  /*b63a0*/  IMAD.MOV.U32 R28, RZ, RZ, R14 ;  /* 0x000000ffff1c7224 */ /* 0x000fe400078e000e */
[----:B------:R-:W2:Y:S01]  /*b63b0*/  LDL.LU.64 R14, [R1+0x7458] ;  /* 0x00745800010e7983 */ /* 0x000ea20000300a00 */
[----:B------:R-:W2:Y:S02]  /*b63c0*/  LDL.LU R13, [R1+0x7450] ;  /* 0x00745000010d7983 */ /* 0x000ea40000300800 */
[----:B------:R-:W-:Y:S02]  /*b63d0*/  STL [R1+0x735c], R12 ;  /* 0x00735c0c01007387 */ /* 0x000fe40000100800 */
[----:B------:R-:W-:Y:S02]  /*b63e0*/  STL [R1+0x7358], R28 ;  /* 0x0073581c01007387 */ /* 0x000fe40000100800 */
[----:B---3--:R-:W-:Y:S01]  /*b63f0*/  IMAD.MOV.U32 R29, RZ, RZ, R19 ;  /* 0x000000ffff1d7224 */ /* 0x008fe200078e0013 */
[C---:B----4-:R-:W-:Y:S11]  /*b6400*/  HMMA.16816.F32 R20, R4.reuse, R18, R20 ;  /* 0x000000120414723c */ /* 0x050ff60000001814 */
[----:B------:R-:W-:Y:S11]  /*b6410*/  @!UPT UIADD3 URZ, URZ, URZ, URZ ;  /* 0x0000003f3f3ff290 */ /* 0x000ff6000fffe03f */
[----:B------:R-:W-:Y:S01]  /*b6420*/  @!UPT UIADD3 URZ, URZ, URZ, URZ ;  /* 0x0000003f3f3ff290 */ /* 0x000fe2000fffe03f */
[----:B------:R-:W-:Y:S01]  /*b6430*/  STL.64 [R1+0x6c0], R20 ;  /* 0x0006c01401007387 */ /* 0x000fe20000100a00 */
[----:B------:R0:W-:Y:S02]  /*b6440*/  STL.64 [R1+0x6c8], R22 ;  /* 0x0006c81601007387 */ /* 0x0001e40000100a00 */
[----:B0-----:R-:W-:Y:S02]  /*b6450*/  IMAD.MOV.U32 R23, RZ, RZ, R18 ;  /* 0x000000ffff177224 */ /* 0x001fe400078e0012 */
[----:B------:R-:W3:Y:S01]  /*b6460*/  LDL.LU.64 R18, [R1+0x7448] ;  /* 0x0074480001127983 */ /* 0x000ee20000300a00 */
[----:B------:R-:W3:Y:S02]  /*b6470*/  LDL.LU.64 R16, [R1+0x7440] ;  /* 0x0074400001107983 */ /* 0x000ee40000300a00 */
[----:B------:R-:W-:Y:S02]  /*b6480*/  STL [R1+0x7364], R29 ;  /* 0x0073641d01007387 */ /* 0x000fe40000100800 */
[----:B------:R0:W-:Y:S02]  /*b6490*/  STL [R1+0x7360], R23 ;  /* 0x0073601701007387 */ /* 0x0001e40000100800 */
        /* <DEDUP_REMOVED lines=32> */
[----:B------:R-:W-:Y:S01]  /*b66a0*/  STL.64 [R1+0x72e8], R14 ;  /* 0x0072e80e01007387 */ /* 0x000fe20000100a00 */
[----:B------:R0:W-:Y:S01]  /*b66b0*/  STL [R1+0x72e0], R13 ;  /* 0x0072e00d01007387 */ /* 0x0001e20000100800 */
[C---:B--2---:R-:W-:Y:S11]  /*b66c0*/  HMMA.16816.F32 R8, R4.reuse, R14, R8 ;  /* 0x0000000e0408723c */ /* 0x044ff60000001808 */
[----:B------:R-:W-:Y:S11]  /*b66d0*/  @!UPT UIADD3 URZ, URZ, URZ, URZ ;  /* 0x0000003f3f3ff290 */ /* 0x000ff6000fffe03f */
[----:B------:R-:W-:Y:S01]  /*b66e0*/  @!UPT UIADD3 URZ, URZ, URZ, URZ ;  /* 0x0000003f3f3ff290 */ /* 0x000fe2000fffe03f */
[----:B------:R-:W-:Y:S01]  /*b66f0*/  STL.64 [R1+0xaf0], R8 ;  /* 0x000af00801007387 */ /* 0x000fe20000100a00 */
[----:B------:R-:W-:Y:S02]  /*b6700*/  STL.64 [R1+0xaf8], R10 ;  /* 0x000af80a01007387 */ /* 0x000fe40000100a00 */
[----:B------:R-:W1:Y:S04]  /*b6710*/  LDSM.16.MT88.4 R8, [R0+0x14200] ;  /* 0x014200000008783b */ /* 0x000e680000004200 */
[----:B------:R-:W2:Y:S01]  /*b6720*/  LDL.LU R12, [R1+0xd60] ;  /* 0x000d6000010c7983 */ /* 0x000ea20000300800 */
[----:B0-----:R-:W2:Y:S01]  /*b6730*/  LDL.LU R13, [R1+0xd64] ;  /* 0x000d6400010d7983 */ /* 0x001ea20000300800 */
[----:B------:R-:W2:Y:S02]  /*b6740*/  LDL.LU R14, [R1+0xd68] ;  /* 0x000d6800010e7983 */ /* 0x000ea40000300800 */
[----:B------:R-:W2:Y:S01]  /*b6750*/  LDL.LU R15, [R1+0xd6c] ;  /* 0x000d6c00010f7983 */ /* 0x000ea20000300800 */
[----:B-1----:R0:W-:Y:S01]  /*b6760*/  STL.64 [R1+0x7220], R10 ;  /* 0x0072200a01007387 */ /* 0x0021e20000100a00 */
[----:B------:R-:W-:Y:S03]  /*b6770*/  STL.64 [R1+0x7218], R8 ;  /* 0x0072180801007387 */ /* 0x000fe60000100a00 */
[----:B0-----:R-:W2:Y:S04]  /*b6780*/  LDL.64 R10, [R1+0x168] ;  /* 0x00016800010a7983 */ /* 0x001ea80000100a00 */
[----:B--2---:R0:W-:Y:S04]  /*b6790*/  STL.64 [R1+0x7378], R10 ;  /* 0x0073780a01007387 */ /* 0x0041e80000100a00 */
[----:B0-----:R-:W2:Y:S04]  /*b67a0*/  LDL.64 R10, [R1+0x178] ;  /* 0x00017800010a7983 */ /* 0x001ea80000100a00 */
[----:B--2---:R0:W-:Y:S04]  /*b67b0*/  STL.64 [R1+0x7390], R10 ;  /* 0x0073900a01007387 */ /* 0x0041e80000100a00 */
[----:B0-----:R-:W2:Y:S02]  /*b67c0*/  LDL.64 R10, [R1+0x38] ;  /* 0x00003800010a7983 */ /* 0x001ea40000100a00 */
[----:B--2---:R-:W-:Y:S11]  /*b67d0*/  HMMA.16816.F32 R12, R4, R10, R12 ;  /* 0x0000000a040c723c */ /* 0x004ff6000000180c */
[----:B------:R-:W-:Y:S11]  /*b67e0*/  @!UPT UIADD3 URZ, URZ, URZ, URZ ;  /* 0x0000003f3f3ff290 */ /* 0x000ff6000fffe03f */
[----:B------:R-:W-:Y:S01]  /*b67f0*/  @!UPT UIADD3 URZ, URZ, URZ, URZ ;  /* 0x0000003f3f3ff290 */ /* 0x000fe2000fffe03f */
[----:B------:R0:W-:Y:S01]  /*b6800*/  STL.64 [R1+0x1420], R12 ;  /* 0x0014200c01007387 */ /* 0x0001e20000100a00 */
[----:B------:R1:W-:Y:S02]  /*b6810*/  STL.64 [R1+0x1428], R14 ;  /* 0x0014280e01007387 */ /* 0x0003e40000100a00 */
[----:B0-----:R-:W-:Y:S02]  /*b6820*/  IMAD.MOV.U32 R13, RZ, RZ, R11 ;  /* 0x000000ffff0d7224 */ /* 0x001fe400078e000b */
[----:B-1----:R-:W-:Y:S02]  /*b6830*/  IMAD.MOV.U32 R14, RZ, RZ, R10 ;  /* 0x000000ffff0e7224 */ /* 0x002fe400078e000a */
[----:B------:R-:W2:Y:S01]  /*b6840*/  LDL.64 R10, [R1+0x188] ;  /* 0x00018800010a7983 */ /* 0x000ea20000100a00 */
[----:B----4-:R-:W-:-:S03]  /*b6850*/  IMAD.MOV.U32 R18, RZ, RZ, R22 ;  /* 0x000000ffff127224 */ /* 0x010fc600078e0016 */
[----:B--2---:R3:W-:Y:S02]  /*b6860*/  STL.64 [R1+0x73a8], R10 ;  /* 0x0073a80a01007387 */ /* 0x0047e40000100a00 */
[----:B---3--:R-:W-:Y:S11]  /*b6870*/  HMMA.16816.F32 R8, R4, R22, R24 ;  /* 0x000000160408723c */ /* 0x008ff60000001818 */
[----:B------:R-:W-:Y:S11]  /*b6880*/  @!UPT UIADD3 URZ, URZ, URZ, URZ ;  /* 0x0000003f3f3ff290 */ /* 0x000ff6000fffe03f */
[----:B------:R-:W-:Y:S01]  /*b6890*/  @!UPT UIADD3 URZ, URZ, URZ, URZ ;  /* 0x0000003f3f3ff290 */ /* 0x000fe2000fffe03f */
[----:B------:R-:W-:Y:S01]  /*b68a0*/  STL.64 [R1+0x1410], R8 ;  /* 0x0014100801007387 */ /* 0x000fe20000100a00 */
[----:B------:R0:W-:Y:S02]  /*b68b0*/  STL.64 [R1+0x1418], R10 ;  /* 0x0014180a01007387 */ /* 0x0001e40000100a00 */
[----:B------:R-:W2:Y:S02]  /*b68c0*/  LDL.LU R24, [R1+0xd40] ;  /* 0x000d400001187983 */ /* 0x000ea40000300800 */
[----:B------:R-:W2:Y:S01]  /*b68d0*/  LDL.LU R25, [R1+0xd44] ;  /* 0x000d440001197983 */ /* 0x000ea20000300800 */
[----:B------:R-:W2:Y:S01]  /*b68e0*/  LDL.LU R26, [R1+0xd48] ;  /* 0x000d4800011a7983 */ /* 0x000ea20000300800 */
[----:B------:R-:W2:Y:S02]  /*b68f0*/  LDL.LU R27, [R1+0xd4c] ;  /* 0x000d4c00011b7983 */ /* 0x000ea40000300800 */
[----:B------:R1:W-:Y:S02]  /*b6900*/  STL [R1+0x7400], R18 ;  /* 0x0074001201007387 */ /* 0x0003e40000100800 */
[----:B------:R-:W-:Y:S01]  /*b6910*/  STL.64 [R1+0x73f8], R16 ;  /* 0x0073f81001007387 */ /* 0x000fe20000100a00 */
[----:B0-----:R-:W3:Y:S04]  /*b6920*/  LDL.64 R10, [R1+0x198] ;  /* 0x00019800010a7983 */ /* 0x001ee80000100a00 */
[----:B-1----:R-:W2:Y:S01]  /*b6930*/  LDL.64 R18, [R1+0x1d8] ;  /* 0x0001d80001127983 */ /* 0x002ea20000100a00 */
[----:B------:R-:W-:-:S03]  /*b6940*/  IMAD.MOV.U32 R15, RZ, RZ, R23 ;  /* 0x000000ffff0f7224 */ /* 0x000fc600078e0017 */
[----:B---3--:R0:W-:Y:S04]  /*b6950*/  STL.64 [R1+0x73c0], R10 ;  /* 0x0073c00a01007387 */ /* 0x0081e80000100a00 */
[----:B0-----:R-:W3:Y:S04]  /*b6960*/  LDL.64 R10, [R1+0x1a8] ;  /* 0x0001a800010a7983 */ /* 0x001ee80000100a00 */
[----:B---3--:R-:W-:Y:S01]  /*b6970*/  STL.64 [R1+0x73d8], R10 ;  /* 0x0073d80a01007387 */ /* 0x008fe20000100a00 */
[----:B------:R-:W-:Y:S02]  /*b6980*/  STL.64 [R1+0x73a0], R14 ;  /* 0x0073a00e01007387 */ /* 0x000fe40000100a00 */
[----:B------:R0:W-:Y:S02]  /*b6990*/  STL [R1+0x7398], R13 ;  /* 0x0073980d01007387 */ /* 0x0001e40000100800 */
[----:B------:R-:W3:Y:S01]  /*b69a0*/  LDL.LU R12, [R1+0xcf0] ;  /* 0x000cf000010c7983 */ /* 0x000ee20000300800 */
[----:B0-----:R-:W3:Y:S01]  /*b69b0*/  LDL.LU R13, [R1+0xcf4] ;  /* 0x000cf400010d7983 */ /* 0x001ee20000300800 */
[----:B------:R-:W4:Y:S02]  /*b69c0*/  LDL.LU R14, [R1+0xcf8] ;  /* 0x000cf800010e7983 */ /* 0x000f240000300800 */
[----:B------:R-:W4:Y:S02]  /*b69d0*/  LDL.LU R15, [R1+0xcfc] ;  /* 0x000cfc00010f7983 */ /* 0x000f240000300800 */
[----:B------:R-:W2:Y:S01]  /*b69e0*/  LDL.LU R20, [R1+0xd20] ;  /* 0x000d200001147983 */ /* 0x000ea20000300800 */
[----:B------:R-:W2:Y:S01]  /*b69f0*/  LDL.LU R21, [R1+0xd24] ;  /* 0x000d240001157983 */ /* 0x000ea20000300800 */
        /* <DEDUP_REMOVED lines=23> */
[----:B------:R-:W3:Y:S11]  /*b6b70*/  LDL.LU R15, [R1+0xd1c] ;  /* 0x000d1c00010f7983 */ /* 0x000ef60000300800 */
[----:B------:R-:W-:Y:S02]  /*b6b80*/  @!UPT UIADD3 URZ, URZ, URZ, URZ ;  /* 0x0000003f3f3ff290 */ /* 0x000fe4000fffe03f */
[----:B------:R0:W-:Y:S01]  /*b6b90*/  STL.64 [R1+0x1400], R24 ;  /* 0x0014001801007387 */ /* 0x0001e20000100a00 */
[----:B------:R-:W-:Y:S02]  /*b6ba0*/  STL.64 [R1+0x1408], R26 ;  /* 0x0014081a01007387 */ /* 0x000fe40000100a00 */
[----:B0-----:R-:W-:Y:S02]  /*b6bb0*/  IMAD.MOV.U32 R24, RZ, RZ, R18 ;  /* 0x000000ffff187224 */ /* 0x001fe400078e0012 */
[----:B------:R-:W4:Y:S01]  /*b6bc0*/  LDL.LU R18, [R1+0x7400] ;  /* 0x0074000001127983 */ /* 0x000f220000300800 */
[----:B------:R-:W3:Y:S01]  /*b6bd0*/  LDL.LU.64 R16, [R1+0x73f8] ;  /* 0x0073f80001107983 */ /* 0x000ee20000300a00 */
[----:B--2---:R-:W-:Y:S02]  /*b6be0*/  HMMA.16816.F32 R8, R4, R22, R8 ;  /* 0x000000160408723c */ /* 0x004fe40000001808 */
[----:B----4-:R-:W-:Y:S01]  /*b6bf0*/  STL.64 [R1+0x7370], R18 ;  /* 0x0073701201007387 */ /* 0x010fe20000100a00 */
        /* <DEDUP_REMOVED lines=19> */
[----:B------:R-:W-:Y:S11]  /*b6d30*/  IMAD.MOV.U32 R27, RZ, RZ, R11 ;  /* 0x000000ffff1b7224 */ /* 0x000ff600078e000b */
[----:B------:R-:W-:Y:S11]  /*b6d40*/  @!UPT UIADD3 URZ, URZ, URZ, URZ ;  /* 0x0000003f3f3ff290 */ /* 0x000ff6000fffe03f */
[----:B------:R-:W-:Y:S01]  /*b6d50*/  STL.64 [R1+0x13e0], R20 ;  /* 0x0013e01401007387 */ /* 0x000fe20000100a00 */
[----:B------:R0:W-:Y:S02]  /*b6d60*/  STL.64 [R1+0x13e8], R22 ;  /* 0x0013e81601007387 */ /* 0x0001e40000100a00 */
[----:B0-----:R-:W-:Y:S02]  /*b6d70*/  IMAD.MOV.U32 R22, RZ, RZ, R10 ;  /* 0x000000ffff167224 */ /* 0x001fe400078e000a */
[----:B------:R-:W3:Y:S02]  /*b6d80*/  LDL.LU.64 R10, [R1+0x73d8] ;  /* 0x0073d800010a7983 */ /* 0x000ee40000300a00 */
        /* <DEDUP_REMOVED lines=21> */
[----:B------:R0:W-:Y:S01]  /*b6ee0*/  STL.64 [R1+0x13b0], R12 ;  /* 0x0013b00c01007387 */ /* 0x0001e20000100a00 */
[----:B------:R1:W-:Y:S02]  /*b6ef0*/  STL.64 [R1+0x13b8], R14 ;  /* 0x0013b80e01007387 */ /* 0x0003e40000100a00 */
[----:B0-----:R-:W-:Y:S01]  /*b6f00*/  IMAD.MOV.U32 R12, RZ, RZ, R10 ;  /* 0x000000ffff0c7224 */ /* 0x001fe200078e000a */
[----:B-1----:R-:W3:Y:S01]  /*b6f10*/  LDL.LU.64 R14, [R1+0x73a0] ;  /* 0x0073a000010e7983 */ /* 0x002ee20000300a00 */
[----:B------:R-:W4:Y:S02]  /*b6f20*/  LDL.LU R13, [R1+0x7398] ;  /* 0x00739800010d7983 */ /* 0x000f240000300800 */
        /* <DEDUP_REMOVED lines=11> */
[----:B------:R-:W2:Y:S01]  /*b6fe0*/  LDL.LU.64 R18, [R1+0x7370] ;  /* 0x0073700001127983 */ /* 0x000ea20000300a00 */
[----:B------:R-:W2:Y:S02]  /*b6ff0*/  LDL.LU.64 R16, [R1+0x7368] ;  /* 0x0073680001107983 */ /* 0x000ea40000300a00 */
[----:B------:R0:W-:Y:S02]  /*b7000*/  STL.64 [R1+0x7228], R10 ;  /* 0x0072280a01007387 */ /* 0x0001e40000100a00 */
[----:B------:R-:W2:Y:S11]  /*b7010*/  LDL.LU R8, [R1+0x490] ;  /* 0x0004900001087983 */ /* 0x000eb60000300800 */
[----:B------:R-:W-:Y:S06]  /*b7020*/  @!UPT UIADD3 URZ, URZ, URZ, URZ ;  /* 0x0000003f3f3ff290 */ /* 0x000fec000fffe03f */
[----:B------:R-:W-:Y:S01]  /*b7030*/  STL.64 [R1+0x5f0], R4 ;  /* 0x0005f00401007387 */ /* 0x000fe20000100a00 */
[----:B------:R1:W-:Y:S02]  /*b7040*/  STL.64 [R1+0x5f8], R6 ;  /* 0x0005f80601007387 */ /* 0x0003e40000100a00 */
[----:B------:R-:W2:Y:S02]  /*b7050*/  LDL.LU R9, [R1+0x494] ;  /* 0x0004940001097983 */ /* 0x000ea40000300800 */
[----:B0-----:R-:W2:Y:S01]  /*b7060*/  LDL.LU R10, [R1+0x498] ;  /* 0x00049800010a7983 */ /* 0x001ea20000300800 */
[----:B------:R-:W2:Y:S01]  /*b7070*/  LDL.LU R11, [R1+0x49c] ;  /* 0x00049c00010b7983 */ /* 0x000ea20000300800 */
[----:B-1----:R-:W-:Y:S02]  /*b7080*/  IMAD.MOV.U32 R6, RZ, RZ, R12 ;  /* 0x000000ffff067224 */ /* 0x002fe400078e000c */
[----:B------:R-:W-:Y:S01]  /*b7090*/  IMAD.MOV.U32 R7, RZ, RZ, R28 ;  /* 0x000000ffff077224 */ /* 0x000fe200078e001c */
[----:B--2---:R0:W-:Y:S01]  /*b70a0*/  STL.64 [R1+0x7238], R10 ;  /* 0x0072380a01007387 */ /* 0x0041e20000100a00 */
[----:B------:R-:W-:Y:S02]  /*b70b0*/  STL.64 [R1+0x7230], R8 ;  /* 0x0072300801007387 */ /* 0x000fe40000100a00 */
[----:B0-----:R-:W-:-:S02]  /*b70c0*/  IMAD.MOV.U32 R10, RZ, RZ, R29 ;  /* 0x000000ffff0a7224 */ /* 0x001fc400078e001d */
[----:B------:R-:W-:Y:S01]  /*b70d0*/  IMAD.MOV.U32 R11, RZ, RZ, R23 ;  /* 0x000000ffff0b7224 */ /* 0x000fe200078e0017 */
[----:B------:R-:W2:Y:S01]  /*b70e0*/  LDL.LU R29, [R1+0x7364] ;  /* 0x00736400011d7983 */ /* 0x000ea20000300800 */
[----:B------:R-:W2:Y:S03]  /*b70f0*/  LDL.LU R23, [R1+0x7360] ;  /* 0x0073600001177983 */ /* 0x000ea60000300800 */
[----:B------:R0:W-:Y:S01]  /*b7100*/  STL.64 [R1+0x7248], R10 ;  /* 0x0072480a01007387 */ /* 0x0001e20000100a00 */
[----:B------:R-:W2:Y:S02]  /*b7110*/  LDL.LU R12, [R1+0x735c] ;  /* 0x00735c00010c7983 */ /* 0x000ea40000300800 */
[----:B------:R-:W2:Y:S02]  /*b7120*/  LDL.LU R28, [R1+0x7358] ;  /* 0x00735800011c7983 */ /* 0x000ea40000300800 */
[----:B0-----:R-:W-:-:S02]  /*b7130*/  IMAD.MOV.U32 R10, RZ, RZ, R20 ;  /* 0x000000ffff0a7224 */ /* 0x001fc400078e0014 */
[----:B------:R-:W-:Y:S01]  /*b7140*/  IMAD.MOV.U32 R11, RZ, RZ, R21 ;  /* 0x000000ffff0b7224 */ /* 0x000fe200078e0015 */
[----:B------:R-:W2:Y:S01]  /*b7150*/  LDL.LU R20, [R1+0x7354] ;  /* 0x0073540001147983 */ /* 0x000ea20000300800 */
[----:B------:R-:W2:Y:S03]  /*b7160*/  LDL.LU R21, [R1+0x7350] ;  /* 0x0073500001157983 */ /* 0x000ea60000300800 */
[----:B------:R-:W-:Y:S01]  /*b7170*/  STL.64 [R1+0x7260], R10 ;  /* 0x0072600a01007387 */ /* 0x000fe20000100a00 */
[----:B------:R0:W-:Y:S02]  /*b7180*/  STL.64 [R1+0x7240], R6 ;  /* 0x0072400601007387 */ /* 0x0001e40000100a00 */
[----:B------:R-:W2:Y:S02]  /*b7190*/  LDL.LU R4, [R1+0x4a0] ;  /* 0x0004a00001047983 */ /* 0x000ea40000300800 */
[----:B------:R-:W2:Y:S01]  /*b71a0*/  LDL.LU R5, [R1+0x4a4] ;  /* 0x0004a40001057983 */ /* 0x000ea20000300800 */
[----:B0-----:R-:W2:Y:S01]  /*b71b0*/  LDL.LU R6, [R1+0x4a8] ;  /* 0x0004a80001067983 */ /* 0x001ea20000300800 */
[----:B------:R-:W2:Y:S02]  /*b71c0*/  LDL.LU R7, [R1+0x4ac] ;  /* 0x0004ac0001077983 */ /* 0x000ea40000300800 */
[----:B------:R-:W-:-:S02]  /*b71d0*/  IMAD.MOV.U32 R10, RZ, RZ, R22 ;  /* 0x000000ffff0a7224 */ /* 0x000fc400078e0016 */
[----:B------:R-:W-:Y:S01]  /*b71e0*/  IMAD.MOV.U32 R11, RZ, RZ, R27 ;  /* 0x000000ffff0b7224 */ /* 0x000fe200078e001b */
[----:B------:R-:W3:Y:S04]  /*b71f0*/  LDL.LU R22, [R1+0x734c] ;  /* 0x00734c0001167983 */ /* 0x000ee80000300800 */
        /* <DEDUP_REMOVED lines=8> */
[----:B------:R-:W-:-:S05]  /*b7280*/  IMAD.MOV.U32 R11, RZ, RZ, R25 ;  /* 0x000000ffff0b7224 */ /* 0x000fca00078e0019 */
[----:B------:R0:W-:Y:S02]  /*b7290*/  STL.64 [R1+0x7290], R10 ;  /* 0x0072900a01007387 */ /* 0x0001e40000100a00 */
[----:B0-----:R-:W-:Y:S02]  /*b72a0*/  IMAD.MOV.U32 R10, RZ, RZ, R24 ;  /* 0x000000ffff0a7224 */ /* 0x001fe400078e0018 */
        /* <DEDUP_REMOVED lines=9> */
[----:B---3--:R-:W-:Y:S02]  /*b7340*/  IMAD.MOV.U32 R11, RZ, RZ, R15 ;  /* 0x000000ffff0b7224 */ /* 0x008fe400078e000f */
[----:B------:R-:W-:Y:S02]  /*b7350*/  IMAD.MOV.U32 R26, RZ, RZ, R17 ;  /* 0x000000ffff1a7224 */ /* 0x000fe400078e0011 */
[----:B------:R-:W-:Y:S01]  /*b7360*/  IMAD.MOV.U32 R27, RZ, RZ, R16 ;  /* 0x000000ffff1b7224 */ /* 0x000fe200078e0010 */
[----:B------:R-:W-:Y:S04]  /*b7370*/  STL.64 [R1+0x72c0], R10 ;  /* 0x0072c00a01007387 */ /* 0x000fe80000100a00 */
[----:B--2---:R-:W-:Y:S01]  /*b7380*/  STL.64 [R1+0x7288], R6 ;  /* 0x0072880601007387 */ /* 0x004fe20000100a00 */
[----:B------:R0:W-:Y:S03]  /*b7390*/  STL.64 [R1+0x7280], R4 ;  /* 0x0072800401007387 */ /* 0x0001e60000100a00 */
[----:B0-----:R-:W2:Y:S01]  /*b73a0*/  LDL.LU R4, [R1+0x4d0] ;  /* 0x0004d00001047983 */ /* 0x001ea20000300800 */
[----:B------:R-:W2:Y:S02]  /*b73b0*/  LDL.LU R5, [R1+0x4d4] ;  /* 0x0004d40001057983 */ /* 0x000ea40000300800 */
[----:B------:R-:W3:Y:S02]  /*b73c0*/  LDL.LU R6, [R1+0x4d8] ;  /* 0x0004d80001067983 */ /* 0x000ee40000300800 */
[----:B------:R-:W3:Y:S01]  /*b73d0*/  LDL.LU R7, [R1+0x4dc] ;  /* 0x0004dc0001077983 */ /* 0x000ee20000300800 */
[----:B------:R0:W-:Y:S01]  /*b73e0*/  STL.64 [R1+0x7318], R26 ;  /* 0x0073181a01007387 */ /* 0x0001e20000100a00 */
[----:B------:R-:W2:Y:S02]  /*b73f0*/  LDL.LU R16, [R1+0x530] ;  /* 0x0005300001107983 */ /* 0x000ea40000300800 */
[----:B------:R-:W2:Y:S02]  /*b7400*/  LDL.LU R17, [R1+0x534] ;  /* 0x0005340001117983 */ /* 0x000ea40000300800 */
[----:B------:R-:W2:Y:S01]  /*b7410*/  LDL.LU R18, [R1+0x538] ;  /* 0x0005380001127983 */ /* 0x000ea20000300800 */
[----:B------:R-:W2:Y:S01]  /*b7420*/  LDL.LU R19, [R1+0x53c] ;  /* 0x00053c0001137983 */ /* 0x000ea20000300800 */
[----:B0-----:R-:W-:-:S02]  /*b7430*/  IMAD.MOV.U32 R26, RZ, RZ, R23 ;  /* 0x000000ffff1a7224 */ /* 0x001fc400078e0017 */
        /* <DEDUP_REMOVED lines=16> */
[----:B----4-:R-:W-:Y:S02]  /*b7540*/  IMAD.MOV.U32 R11, RZ, RZ, R13 ;  /* 0x000000ffff0b7224 */ /* 0x010fe400078e000d */
[----:B------:R-:W-:Y:S01]  /*b7550*/  IMAD.MOV.U32 R27, RZ, RZ, R12 ;  /* 0x000000ffff1b7224 */ /* 0x000fe200078e000c */
[----:B--2---:R-:W-:Y:S01]  /*b7560*/  STL.64 [R1+0x7340], R18 ;  /* 0x0073401201007387 */ /* 0x004fe20000100a00 */
[----:B------:R0:W-:Y:S03]  /*b7570*/  STL.64 [R1+0x7338], R16 ;  /* 0x0073381001007387 */ /* 0x0001e60000100a00 */
        /* <DEDUP_REMOVED lines=134> */
[----:B------:R-:W-:Y:S02]  /*b7de0*/  IMAD.MOV.U32 R18, RZ, RZ, R3 ;  /* 0x000000ffff127224 */ /* 0x000fe400078e0003 */
[----:B------:R-:W-:Y:S01]  /*b7df0*/  IMAD.MOV.U32 R19, RZ, RZ, R2 ;  /* 0x000000ffff137224 */ /* 0x000fe200078e0002 */
[C---:B---3--:R-:W-:Y:S01]  /*b7e00*/  HMMA.16816.F32 R4, R20.reuse, R6, R8 ;  /* 0x000000061404723c */ /* 0x048fe20000001808 */
[----:B------:R-:W2:Y:S11]  /*b7e10*/  LDL.LU.64 R10, [R1+0x7228] ;  /* 0x00722800010a7983 */ /* 0x000eb60000300a00 */
[----:B------:R-:W-:Y:S11]  /*b7e20*/  @!UPT UIADD3 URZ, URZ, URZ, URZ ;  /* 0x0000003f3f3ff290 */ /* 0x000ff6000fffe03f */
[----:B------:R-:W-:Y:S01]  /*b7e30*/  STL.64 [R1+0x1300], R4 ;  /* 0x0013000401007387 */ /* 0x000fe20000100a00 */
[----:B------:R-:W-:Y:S02]  /*b7e40*/  STL.64 [R1+0x1308], R6 ;  /* 0x0013080601007387 */ /* 0x000fe40000100a00 */
[----:B------:R-:W0:Y:S01]  /*b7e50*/  LDSM.16.MT88.4 R4, [R0+0x14280] ;  /* 0x014280000004783b */ /* 0x000e220000004200 */
[C---:B----4-:R-:W-:Y:S01]  /*b7e60*/  HMMA.16816.F32 R12, R20.reuse, R18, R12 ;  /* 0x00000012140c723c */ /* 0x050fe2000000180c */
[----:B0-----:R-:W-:Y:S02]  /*b7e70*/  STL [R1+0x70fc], R4 ;  /* 0x0070fc0401007387 */ /* 0x001fe40000100800 */
[----:B------:R-:W-:Y:S02]  /*b7e80*/  STL [R1+0x70f8], R5 ;  /* 0x0070f80501007387 */ /* 0x000fe40000100800 */
[----:B------:R-:W-:Y:S02]  /*b7e90*/  STL [R1+0x70f4], R6 ;  /* 0x0070f40601007387 */ /* 0x000fe40000100800 */
[----:B------:R2:W-:Y:S11]  /*b7ea0*/  STL [R1+0x70f0], R7 ;  /* 0x0070f00701007387 */ /* 0x0005f60000100800 */
[----:B------:R-:W-:Y:S05]  /*b7eb0*/  @!UPT UIADD3 URZ, URZ, URZ, URZ ;  /* 0x0000003f3f3ff290 */ /* 0x000fea000fffe03f */
[----:B------:R0:W-:Y:S01]  /*b7ec0*/  STL.64 [R1+0x12f0], R12 ;  /* 0x0012f00c01007387 */ /* 0x0001e20000100a00 */
[----:B------:R1:W-:Y:S01]  /*b7ed0*/  STL.64 [R1+0x12f8], R14 ;  /* 0x0012f80e01007387 */ /* 0x0003e20000100a00 */
[----:B--2---:R-:W-:Y:S01]  /*b7ee0*/  HMMA.16816.F32 R4, R20, R10, R24 ;  /* 0x0000000a1404723c */ /* 0x004fe20000001818 */
[----:B------:R-:W-:Y:S02]  /*b7ef0*/  IMAD.MOV.U32 R3, RZ, RZ, R10 ;  /* 0x000000ffff037224 */ /* 0x000fe400078e000a */
[----:B------:R-:W-:Y:S11]  /*b7f00*/  IMAD.MOV.U32 R2, RZ, RZ, R11 ;  /* 0x000000ffff027224 */ /* 0x000ff600078e000b */
[----:B------:R-:W-:Y:S09]  /*b7f10*/  @!UPT UIADD3 URZ, URZ, URZ, URZ ;  /* 0x0000003f3f3ff290 */ /* 0x000ff2000fffe03f */
[----:B------:R-:W-:Y:S01]  /*b7f20*/  STL.64 [R1+0x510], R4 ;  /* 0x0005100401007387 */ /* 0x000fe20000100a00 */
[----:B------:R2:W-:Y:S02]  /*b7f30*/  STL.64 [R1+0x518], R6 ;  /* 0x0005180601007387 */ /* 0x0005e40000100a00 */
[----:B------:R-:W3:Y:S02]  /*b7f40*/  LDL.LU.64 R10, [R1+0x7220] ;  /* 0x00722000010a7983 */ /* 0x000ee40000300a00 */
[----:B------:R-:W3:Y:S01]  /*b7f50*/  LDL.LU.64 R8, [R1+0x7218] ;  /* 0x0072180001087983 */ /* 0x000ee20000300a00 */
[----:B0-----:R-:W3:Y:S01]  /*b7f60*/  LDL.LU R12, [R1+0x400] ;  /* 0x00040000010c7983 */ /* 0x001ee20000300800 */
[----:B------:R-:W3:Y:S02]  /*b7f70*/  LDL.LU R13, [R1+0x404] ;  /* 0x00040400010d7983 */ /* 0x000ee40000300800 */
[----:B-1----:R-:W3:Y:S02]  /*b7f80*/  LDL.LU R14, [R1+0x408] ;  /* 0x00040800010e7983 */ /* 0x002ee40000300800 */
[----:B------:R-:W3:Y:S01]  /*b7f90*/  LDL.LU R15, [R1+0x40c] ;  /* 0x00040c00010f7983 */ /* 0x000ee20000300800 */
[----:B--2---:R-:W3:Y:S01]  /*b7fa0*/  LDL.64 R6, [R1+0x28] ;  /* 0x0000280001067983 */ /* 0x004ee20000100a00 */
[----:B------:R-:W2:Y:S02]  /*b7fb0*/  LDL.LU R16, [R1+0x3e0] ;  /* 0x0003e00001107983 */ /* 0x000ea40000300800 */
[----:B------:R-:W2:Y:S02]  /*b7fc0*/  LDL.LU R17, [R1+0x3e4] ;  /* 0x0003e40001117983 */ /* 0x000ea40000300800 */
[----:B------:R-:W4:Y:S01]  /*b7fd0*/  LDL.LU R18, [R1+0x3e8] ;  /* 0x0003e80001127983 */ /* 0x000f220000300800 */
[----:B------:R-:W4:Y:S04]  /*b7fe0*/  LDL.LU R19, [R1+0x3ec] ;  /* 0x0003ec0001137983 */ /* 0x000f280000300800 */
[----:B----4-:R0:W-:Y:S01]  /*b7ff0*/  STL.64 [R1+0x71f8], R18 ;  /* 0x0071f81201007387 */ /* 0x0101e20000100a00 */
[----:B--2---:R-:W-:Y:S02]  /*b8000*/  STL.64 [R1+0x71f0], R16 ;  /* 0x0071f01001007387 */ /* 0x004fe40000100a00 */
[----:B------:R-:W2:Y:S01]  /*b8010*/  LDL.64 R26, [R1+0x8] ;  /* 0x00000800011a7983 */ /* 0x000ea20000100a00 */
[----:B0-----:R-:W4:Y:S04]  /*b8020*/  LDL.64 R18, [R1+0x18] ;  /* 0x0000180001127983 */ /* 0x001f280000100a00 */
[----:B--2---:R0:W-:Y:S01]  /*b8030*/  STL.64 [R1+0x7200], R26 ;  /* 0x0072001a01007387 */ /* 0x0041e20000100a00 */
[----:B------:R-:W4:Y:S02]  /*b8040*/  LDL.LU R24, [R1+0x3f0] ;  /* 0x0003f00001187983 */ /* 0x000f240000300800 */
[----:B------:R-:W4:Y:S01]  /*b8050*/  LDL.LU R25, [R1+0x3f4] ;  /* 0x0003f40001197983 */ /* 0x000f220000300800 */
[----:B0-----:R-:W4:Y:S01]  /*b8060*/  LDL.LU R26, [R1+0x3f8] ;  /* 0x0003f800011a7983 */ /* 0x001f220000300800 */
[----:B------:R-:W4:Y:S02]  /*b8070*/  LDL.LU R27, [R1+0x3fc] ;  /* 0x0003fc00011b7983 */ /* 0x000f240000300800 */
[----:B------:R-:W2:Y:S02]  /*b8080*/  LDL.64 R22, [R1+0x38] ;  /* 0x0000380001167983 */ /* 0x000ea40000100a00 */
[----:B--2---:R0:W-:Y:S01]  /*b8090*/  STL.64 [R1+0x71b0], R22 ;  /* 0x0071b01601007387 */ /* 0x0041e20000100a00 */
[----:B------:R-:W2:Y:S02]  /*b80a0*/  LDL.LU R20, [R1+0x3b0] ;  /* 0x0003b00001147983 */ /* 0x000ea40000300800 */
[----:B------:R-:W2:Y:S01]  /*b80b0*/  LDL.LU R21, [R1+0x3b4] ;  /* 0x0003b40001157983 */ /* 0x000ea20000300800 */
[----:B0-----:R-:W2:Y:S01]  /*b80c0*/  LDL.LU R22, [R1+0x3b8] ;  /* 0x0003b80001167983 */ /* 0x001ea20000300800 */
[----:B------:R-:W2:Y:S01]  /*b80d0*/  LDL.LU R23, [R1+0x3bc] ;  /* 0x0003bc0001177983 */ /* 0x000ea20000300800 */
[C---:B---3--:R-:W-:Y:S08]  /*b80e0*/  HMMA.16816.F32 R12, R8.reuse, R6, R12 ;  /* 0x00000006080c723c */ /* 0x048ff0000000180c */
[----:B----4-:R-:W-:Y:S01]  /*b80f0*/  HMMA.16816.F32 R24, R8, R18, R24 ;  /* 0x000000120818723c */ /* 0x010fe20000001818 */
[----:B--2---:R-:W-:Y:S01]  /*b8100*/  STL.64 [R1+0x71c0], R22 ;  /* 0x0071c01601007387 */ /* 0x004fe20000100a00 */
[----:B------:R0:W-:Y:S03]  /*b8110*/  STL.64 [R1+0x71b8], R20 ;  /* 0x0071b81401007387 */ /* 0x0001e60000100a00 */
[----:B0-----:R-:W2:Y:S01]  /*b8120*/  LDL.LU R20, [R1+0x3c0] ;  /* 0x0003c00001147983 */ /* 0x001ea20000300800 */
[----:B------:R-:W2:Y:S02]  /*b8130*/  LDL.LU R21, [R1+0x3c4] ;  /* 0x0003c40001157983 */ /* 0x000ea40000300800 */
[----:B------:R-:W3:Y:S02]  /*b8140*/  LDL.LU R22, [R1+0x3c8] ;  /* 0x0003c80001167983 */ /* 0x000ee40000300800 */
[----:B------:R-:W3:Y:S02]  /*b8150*/  LDL.LU R23, [R1+0x3cc] ;  /* 0x0003cc0001177983 */ /* 0x000ee40000300800 */
[----:B------:R-:W-:-:S02]  /*b8160*/  IMAD.MOV.U32 R29, RZ, RZ, R6 ;  /* 0x000000ffff1d7224 */ /* 0x000fc400078e0006 */
        /* <DEDUP_REMOVED lines=13> */
[----:B------:R-:W2:Y:S01]  /*b8240*/  LDL.64 R6, [R1+0x1e8] ;  /* 0x0001e80001067983 */ /* 0x000ea20000100a00 */
[----:B------:R-:W-:Y:S01]  /*b8250*/  STL [R1+0x7104], R12 ;  /* 0x0071040c01007387 */ /* 0x000fe20000100800 */
[----:B------:R-:W-:Y:S02]  /*b8260*/  STL [R1+0x7100], R29 ;  /* 0x0071001d01007387 */ /* 0x000fe40000100800 */
[----:B------:R-:W-:Y:S02]  /*b8270*/  STL.64 [R1+0x480], R24 ;  /* 0x0004801801007387 */ /* 0x000fe40000100a00 */
[----:B------:R0:W-:Y:S02]  /*b8280*/  STL.64 [R1+0x488], R26 ;  /* 0x0004881a01007387 */ /* 0x0001e40000100a00 */
[----:B0-----:R-:W2:Y:S01]  /*b8290*/  LDL.LU.64 R26, [R1+0x7200] ;  /* 0x00720000011a7983 */ /* 0x001ea20000300a00 */
[----:B------:R-:W2:Y:S02]  /*b82a0*/  LDL.LU.64 R18, [R1+0x71f8] ;  /* 0x0071f80001127983 */ /* 0x000ea40000300a00 */
[----:B------:R-:W2:Y:S02]  /*b82b0*/  LDL.LU.64 R16, [R1+0x71f0] ;  /* 0x0071f00001107983 */ /* 0x000ea40000300a00 */
[----:B------:R0:W-:Y:S02]  /*b82c0*/  STL [R1+0x710c], R28 ;  /* 0x00710c1c01007387 */ /* 0x0001e40000100800 */
[----:B0-----:R-:W3:Y:S01]  /*b82d0*/  LDL R28, [R1+0x11c4] ;  /* 0x0011c400011c7983 */ /* 0x001ee20000100800 */
[----:B------:R-:W-:Y:S01]  /*b82e0*/  STL [R1+0x7108], R0 ;  /* 0x0071080001007387 */ /* 0x000fe20000100800 */
        /* <DEDUP_REMOVED lines=37> */
[----:B------:R-:W-:Y:S02]  /*b8540*/  STL.64 [R1+0x7080], R14 ;  /* 0x0070800e01007387 */ /* 0x000fe40000100a00 */
[----:B----4-:R0:W-:Y:S02]  /*b8550*/  STL [R1+0x7078], R13 ;  /* 0x0070780d01007387 */ /* 0x0101e40000100800 */
[----:B------:R-:W2:Y:S01]  /*b8560*/  LDL.LU R12, [R1+0x3a0] ;  /* 0x0003a000010c7983 */ /* 0x000ea20000300800 */
[----:B0-----:R-:W2:Y:S01]  /*b8570*/  LDL.LU R13, [R1+0x3a4] ;  /* 0x0003a400010d7983 */ /* 0x001ea20000300800 */
[----:B------:R-:W2:Y:S02]  /*b8580*/  LDL.LU R14, [R1+0x3a8] ;  /* 0x0003a800010e7983 */ /* 0x000ea40000300800 */
[----:B------:R-:W2:Y:S02]  /*b8590*/  LDL.LU R15, [R1+0x3ac] ;  /* 0x0003ac00010f7983 */ /* 0x000ea40000300800 */
[----:B--2---:R-:W-:Y:S11]  /*b85a0*/  HMMA.16816.F32 R12, R8, R22, R12 ;  /* 0x00000016080c723c */ /* 0x004ff6000000180c */
[----:B------:R-:W-:Y:S11]  /*b85b0*/  @!UPT UIADD3 URZ, URZ, URZ, URZ ;  /* 0x0000003f3f3ff290 */ /* 0x000ff6000fffe03f */
[----:B------:R-:W-:Y:S01]  /*b85c0*/  @!UPT UIADD3 URZ, URZ, URZ, URZ ;  /* 0x0000003f3f3ff290 */ /* 0x000fe2000fffe03f */
[----:B------:R0:W-:Y:S01]  /*b85d0*/  STL.64 [R1+0x12e0], R12 ;  /* 0x0012e00c01007387 */ /* 0x0001e20000100a00 */
[----:B------:R1:W-:Y:S02]  /*b85e0*/  STL.64 [R1+0x12e8], R14 ;  /* 0x0012e80e01007387 */ /* 0x0003e40000100a00 */
[----:B0-----:R-:W-:Y:S02]  /*b85f0*/  IMAD.MOV.U32 R13, RZ, RZ, R23 ;  /* 0x000000ffff0d7224 */ /* 0x001fe400078e0017 */
[----:B-1----:R-:W-:Y:S02]  /*b8600*/  IMAD.MOV.U32 R14, RZ, RZ, R22 ;  /* 0x000000ffff0e7224 */ /* 0x002fe400078e0016 */
[----:B------:R-:W0:Y:S04]  /*b8610*/  LDSM.16.MT88.4 R20, [R28+0x14300] ;  /* 0x014300001c14783b */ /* 0x000e280000004200 */
[----:B0-----:R0:W-:Y:S01]  /*b8620*/  STL.64 [R1+0x6f90], R22 ;  /* 0x006f901601007387 */ /* 0x0011e20000100a00 */
[----:B------:R-:W-:Y:S02]  /*b8630*/  STL.64 [R1+0x6f88], R20 ;  /* 0x006f881401007387 */ /* 0x000fe40000100a00 */
[----:B0-----:R-:W-:-:S02]  /*b8640*/  IMAD.MOV.U32 R22, RZ, RZ, R3 ;  /* 0x000000ffff167224 */ /* 0x001fc400078e0003 */
[----:B------:R-:W-:-:S05]  /*b8650*/  IMAD.MOV.U32 R23, RZ, RZ, R2 ;  /* 0x000000ffff177224 */ /* 0x000fca00078e0002 */
[----:B------:R0:W-:Y:S04]  /*b8660*/  STL.64 [R1+0x7120], R22 ;  /* 0x0071201601007387 */ /* 0x0001e80000100a00 */
[----:B0-----:R-:W2:Y:S04]  /*b8670*/  LDL.64 R22, [R1+0x178] ;  /* 0x0001780001167983 */ /* 0x001ea80000100a00 */
[----:B--2---:R0:W-:Y:S04]  /*b8680*/  STL.64 [R1+0x7138], R22 ;  /* 0x0071381601007387 */ /* 0x0041e80000100a00 */
[----:B0-----:R-:W2:Y:S01]  /*b8690*/  LDL.64 R22, [R1+0x188] ;  /* 0x0001880001167983 */ /* 0x001ea20000100a00 */
[----:B------:R-:W-:-:S02]  /*b86a0*/  IMAD.MOV.U32 R18, RZ, RZ, R6 ;  /* 0x000000ffff127224 */ /* 0x000fc400078e0006 */
[----:B------:R-:W-:Y:S01]  /*b86b0*/  IMAD.MOV.U32 R15, RZ, RZ, R7 ;  /* 0x000000ffff0f7224 */ /* 0x000fe200078e0007 */
[----:B--2---:R3:W-:Y:S02]  /*b86c0*/  STL.64 [R1+0x7150], R22 ;  /* 0x0071501601007387 */ /* 0x0047e40000100a00 */
[C---:B---3--:R-:W-:Y:S11]  /*b86d0*/  HMMA.16816.F32 R20, R8.reuse, R6, R24 ;  /* 0x000000060814723c */ /* 0x048ff60000001818 */
[----:B------:R-:W-:Y:S11]  /*b86e0*/  @!UPT UIADD3 URZ, URZ, URZ, URZ ;  /* 0x0000003f3f3ff290 */ /* 0x000ff6000fffe03f */
[----:B------:R-:W-:Y:S01]  /*b86f0*/  @!UPT UIADD3 URZ, URZ, URZ, URZ ;  /* 0x0000003f3f3ff290 */ /* 0x000fe2000fffe03f */
[----:B------:R-:W-:Y:S01]  /*b8700*/  STL.64 [R1+0x12d0], R20 ;  /* 0x0012d01401007387 */ /* 0x000fe20000100a00 */
[----:B------:R-:W-:Y:S02]  /*b8710*/  STL.64 [R1+0x12d8], R22 ;  /* 0x0012d81601007387 */ /* 0x000fe40000100a00 */
[----:B------:R0:W-:Y:S02]  /*b8720*/  STL [R1+0x71a8], R18 ;  /* 0x0071a81201007387 */ /* 0x0001e40000100800 */
[----:B------:R-:W-:Y:S01]  /*b8730*/  STL.64 [R1+0x71a0], R16 ;  /* 0x0071a01001007387 */ /* 0x000fe20000100a00 */
[----:B------:R-:W2:Y:S01]  /*b8740*/  LDL.LU R4, [R1+0xb60] ;  /* 0x000b600001047983 */ /* 0x000ea20000300800 */
[----:B------:R-:W2:Y:S02]  /*b8750*/  LDL.LU R5, [R1+0xb64] ;  /* 0x000b640001057983 */ /* 0x000ea40000300800 */
[----:B------:R-:W3:Y:S02]  /*b8760*/  LDL.LU R6, [R1+0xb68] ;  /* 0x000b680001067983 */ /* 0x000ee40000300800 */
[----:B------:R-:W3:Y:S01]  /*b8770*/  LDL.LU R7, [R1+0xb6c] ;  /* 0x000b6c0001077983 */ /* 0x000ee20000300800 */
[----:B------:R-:W4:Y:S01]  /*b8780*/  LDL.LU R24, [R1+0xb90] ;  /* 0x000b900001187983 */ /* 0x000f220000300800 */
[----:B------:R-:W4:Y:S02]  /*b8790*/  LDL.LU R25, [R1+0xb94] ;  /* 0x000b940001197983 */ /* 0x000f240000300800 */
[----:B------:R-:W4:Y:S02]  /*b87a0*/  LDL.LU R26, [R1+0xb98] ;  /* 0x000b9800011a7983 */ /* 0x000f240000300800 */
[----:B------:R-:W4:Y:S01]  /*b87b0*/  LDL.LU R27, [R1+0xb9c] ;  /* 0x000b9c00011b7983 */ /* 0x000f220000300800 */
[----:B0-----:R-:W4:Y:S04]  /*b87c0*/  LDL.64 R18, [R1+0x1d8] ;  /* 0x0001d80001127983 */ /* 0x001f280000100a00 */
[----:B---3--:R0:W-:Y:S01]  /*b87d0*/  STL.64 [R1+0x7178], R6 ;  /* 0x0071780601007387 */ /* 0x0081e20000100a00 */
[----:B--2---:R-:W-:Y:S03]  /*b87e0*/  STL.64 [R1+0x7170], R4 ;  /* 0x0071700401007387 */ /* 0x004fe60000100a00 */
[----:B0-----:R-:W2:Y:S04]  /*b87f0*/  LDL.64 R6, [R1+0x1b8] ;  /* 0x0001b80001067983 */ /* 0x001ea80000100a00 */
[----:B--2---:R0:W-:Y:S01]  /*b8800*/  STL.64 [R1+0x7188], R6 ;  /* 0x0071880601007387 */ /* 0x0041e20000100a00 */
[----:B------:R-:W2:Y:S03]  /*b8810*/  LDL.64 R22, [R1+0x198] ;  /* 0x0001980001167983 */ /* 0x000ea60000100a00 */
[----:B0-----:R-:W3:Y:S04]  /*b8820*/  LDL.64 R6, [R1+0x1c8] ;  /* 0x0001c80001067983 */ /* 0x001ee80000100a00 */
[----:B--2---:R0:W-:Y:S04]  /*b8830*/  STL.64 [R1+0x7168], R22 ;  /* 0x0071681601007387 */ /* 0x0041e80000100a00 */
[----:B0-----:R-:W2:Y:S04]  /*b8840*/  LDL.64 R22, [R1+0x1a8] ;  /* 0x0001a80001167983 */ /* 0x001ea80000100a00 */
[----:B--2---:R0:W-:Y:S01]  /*b8850*/  STL.64 [R1+0x7180], R22 ;  /* 0x0071801601007387 */ /* 0x0041e20000100a00 */
[----:B------:R-:W2:Y:S02]  /*b8860*/  LDL.LU R20, [R1+0xb70] ;  /* 0x000b700001147983 */ /* 0x000ea40000300800 */
[----:B------:R-:W2:Y:S01]  /*b8870*/  LDL.LU R21, [R1+0xb74] ;  /* 0x000b740001157983 */ /* 0x000ea20000300800 */
[----:B0-----:R-:W2:Y:S01]  /*b8880*/  LDL.LU R22, [R1+0xb78] ;  /* 0x000b780001167983 */ /* 0x001ea20000300800 */
[----:B------:R-:W2:Y:S03]  /*b8890*/  LDL.LU R23, [R1+0xb7c] ;  /* 0x000b7c0001177983 */ /* 0x000ea60000300800 */
[----:B--2---:R-:W-:Y:S01]  /*b88a0*/  STL.64 [R1+0x7198], R22 ;  /* 0x0071981601007387 */ /* 0x004fe20000100a00 */
[----:B------:R0:W-:Y:S03]  /*b88b0*/  STL.64 [R1+0x7190], R20 ;  /* 0x0071901401007387 */ /* 0x0001e60000100a00 */
[----:B0-----:R-:W3:Y:S01]  /*b88c0*/  LDL.LU R20, [R1+0xb80] ;  /* 0x000b800001147983 */ /* 0x001ee20000300800 */
[----:B------:R-:W3:Y:S02]  /*b88d0*/  LDL.LU R21, [R1+0xb84] ;  /* 0x000b840001157983 */ /* 0x000ee40000300800 */
[----:B------:R-:W3:Y:S02]  /*b88e0*/  LDL.LU R22, [R1+0xb88] ;  /* 0x000b880001167983 */ /* 0x000ee40000300800 */
[----:B------:R-:W3:Y:S01]  /*b88f0*/  LDL.LU R23, [R1+0xb8c] ;  /* 0x000b8c0001177983 */ /* 0x000ee20000300800 */
[----:B------:R-:W-:Y:S01]  /*b8900*/  STL.64 [R1+0x7130], R14 ;  /* 0x0071300e01007387 */ /* 0x000fe20000100a00 */
[----:B------:R0:W-:Y:S02]  /*b8910*/  STL [R1+0x7128], R13 ;  /* 0x0071280d01007387 */ /* 0x0001e40000100800 */
[----:B------:R-:W2:Y:S01]  /*b8920*/  LDL.LU R12, [R1+0xb30] ;  /* 0x000b3000010c7983 */ /* 0x000ea20000300800 */
[----:B0-----:R-:W2:Y:S01]  /*b8930*/  LDL.LU R13, [R1+0xb34] ;  /* 0x000b3400010d7983 */ /* 0x001ea20000300800 */
[----:B------:R-:W2:Y:S02]  /*b8940*/  LDL.LU R14, [R1+0xb38] ;  /* 0x000b3800010e7983 */ /* 0x000ea40000300800 */
[----:B------:R-:W2:Y:S01]  /*b8950*/  LDL.LU R15, [R1+0xb3c] ;  /* 0x000b3c00010f7983 */ /* 0x000ea20000300800 */
[C---:B----4-:R-:W-:Y:S01]  /*b8960*/  HMMA.16816.F32 R24, R8.reuse, R18, R24 ;  /* 0x000000120818723c */ /* 0x050fe20000001818 */
[----:B--2---:R-:W-:Y:S01]  /*b8970*/  STL.64 [R1+0x7148], R14 ;  /* 0x0071480e01007387 */ /* 0x004fe20000100a00 */
[----:B------:R0:W-:Y:S03]  /*b8980*/  STL.64 [R1+0x7140], R12 ;  /* 0x0071400c01007387 */ /* 0x0001e60000100a00 */
        /* <DEDUP_REMOVED lines=10> */
[----:B------:R-:W2:Y:S02]  /*b8a30*/  LDL.LU R15, [R1+0xb5c] ;  /* 0x000b5c00010f7983 */ /* 0x000ea40000300800 */
[----:B------:R0:W-:Y:S01]  /*b8a40*/  STL.64 [R1+0x12c0], R24 ;  /* 0x0012c01801007387 */ /* 0x0001e20000100a00 */
[----:B------:R1:W-:Y:S02]  /*b8a50*/  STL.64 [R1+0x12c8], R26 ;  /* 0x0012c81a01007387 */ /* 0x0003e40000100a00 */
[----:B0-----:R-:W-:-:S02]  /*b8a60*/  IMAD.MOV.U32 R24, RZ, RZ, R18 ;  /* 0x000000ffff187224 */ /* 0x001fc400078e0012 */
[----:B------:R-:W3:Y:S01]  /*b8a70*/  LDL.LU R18, [R1+0x71a8] ;  /* 0x0071a80001127983 */ /* 0x000ee20000300800 */
[----:B------:R-:W4:Y:S02]  /*b8a80*/  LDL.LU.64 R16, [R1+0x71a0] ;  /* 0x0071a00001107983 */ /* 0x000f240000300a00 */
[----:B-1----:R-:W-:Y:S02]  /*b8a90*/  IMAD.MOV.U32 R26, RZ, RZ, R6 ;  /* 0x000000ffff1a7224 */ /* 0x002fe400078e0006 */
[----:B------:R-:W-:Y:S01]  /*b8aa0*/  IMAD.MOV.U32 R25, RZ, RZ, R7 ;  /* 0x000000ffff197224 */ /* 0x000fe200078e0007 */
[----:B---3--:R-:W-:Y:S01]  /*b8ab0*/  STL.64 [R1+0x7118], R18 ;  /* 0x0071181201007387 */ /* 0x008fe20000100a00 */
[----:B----4-:R0:W-:Y:S03]  /*b8ac0*/  STL.64 [R1+0x7110], R16 ;  /* 0x0071101001007387 */ /* 0x0101e60000100a00 */
        /* <DEDUP_REMOVED lines=19> */
[----:B------:R-:W-:Y:S11]  /*b8c00*/  IMAD.MOV.U32 R2, RZ, RZ, R23 ;  /* 0x000000ffff027224 */ /* 0x000ff600078e0017 */
[----:B------:R-:W-:Y:S11]  /*b8c10*/  @!UPT UIADD3 URZ, URZ, URZ, URZ ;  /* 0x0000003f3f3ff290 */ /* 0x000ff6000fffe03f */
[----:B------:R-:W-:Y:S01]  /*b8c20*/  STL.64 [R1+0x1290], R4 ;  /* 0x0012900401007387 */ /* 0x000fe20000100a00 */
[----:B------:R0:W-:Y:S02]  /*b8c30*/  STL.64 [R1+0x1298], R6 ;  /* 0x0012980601007387 */ /* 0x0001e40000100a00 */
[----:B0-----:R-:W-:Y:S02]  /*b8c40*/  IMAD.MOV.U32 R7, RZ, RZ, R22 ;  /* 0x000000ffff077224 */ /* 0x001fe400078e0016 */
[----:B------:R-:W2:Y:S02]  /*b8c50*/  LDL.LU.64 R22, [R1+0x7168] ;  /* 0x0071680001167983 */ /* 0x000ea40000300a00 */
        /* <DEDUP_REMOVED lines=19> */
[----:B------:R-:W-:Y:S11]  /*b8d90*/  IMAD.MOV.U32 R0, RZ, RZ, R22 ;  /* 0x000000ffff007224 */ /* 0x000ff600078e0016 */
[----:B------:R-:W-:Y:S11]  /*b8da0*/  @!UPT UIADD3 URZ, URZ, URZ, URZ ;  /* 0x0000003f3f3ff290 */ /* 0x000ff6000fffe03f */
[----:B------:R0:W-:Y:S01]  /*b8db0*/  STL.64 [R1+0x1260], R12 ;  /* 0x0012600c01007387 */ /* 0x0001e20000100a00 */
[----:B------:R1:W-:Y:S02]  /*b8dc0*/  STL.64 [R1+0x1268], R14 ;  /* 0x0012680e01007387 */ /* 0x0003e40000100a00 */
[----:B0-----:R-:W-:Y:S01]  /*b8dd0*/  IMAD.MOV.U32 R12, RZ, RZ, R23 ;  /* 0x000000ffff0c7224 */ /* 0x001fe200078e0017 */
[----:B-1----:R-:W2:Y:S01]  /*b8de0*/  LDL.LU.64 R14, [R1+0x7130] ;  /* 0x00713000010e7983 */ /* 0x002ea20000300a00 */
[----:B------:R-:W4:Y:S02]  /*b8df0*/  LDL.LU R13, [R1+0x7128] ;  /* 0x00712800010d7983 */ /* 0x000f240000300800 */
[----:B------:R-:W3:Y:S02]  /*b8e00*/  LDL.LU.64 R22, [R1+0x7120] ;  /* 0x0071200001167983 */ /* 0x000ee40000300a00 */
[----:B---3--:R-:W-:Y:S01]  /*b8e10*/  HMMA.16816.F32 R20, R8, R22, R16 ;  /* 0x000000160814723c */ /* 0x008fe20000001810 */
[----:B------:R-:W3:Y:S01]  /*b8e20*/  LDL.LU.64 R18, [R1+0x7118] ;  /* 0x0071180001127983 */ /* 0x000ee20000300a00 */
[----:B------:R-:W2:Y:S03]  /*b8e30*/  LDL.LU.64 R16, [R1+0x7110] ;  /* 0x0071100001107983 */ /* 0x000ea60000300a00 */
[----:B------:R0:W1:Y:S04]  /*b8e40*/  LDSM.16.MT88.4 R8, [R28+0x14380] ;  /* 0x014380001c08783b */ /* 0x0000680000004200 */
[----:B0-----:R-:W2:Y:S11]  /*b8e50*/  LDL.LU R28, [R1+0x710c] ;  /* 0x00710c00011c7983 */ /* 0x001eb60000300800 */
[----:B------:R-:W-:Y:S03]  /*b8e60*/  @!UPT UIADD3 URZ, URZ, URZ, URZ ;  /* 0x0000003f3f3ff290 */ /* 0x000fe6000fffe03f */
[----:B------:R0:W-:Y:S01]  /*b8e70*/  STL.64 [R1+0xaa0], R20 ;  /* 0x000aa01401007387 */ /* 0x0001e20000100a00 */
[----:B------:R4:W-:Y:S03]  /*b8e80*/  STL.64 [R1+0xaa8], R22 ;  /* 0x000aa81601007387 */ /* 0x0009e60000100a00 */
[----:B0-----:R-:W2:Y:S01]  /*b8e90*/  LDL.LU R20, [R1+0x310] ;  /* 0x0003100001147983 */ /* 0x001ea20000300800 */
[----:B------:R-:W2:Y:S02]  /*b8ea0*/  LDL.LU R21, [R1+0x314] ;  /* 0x0003140001157983 */ /* 0x000ea40000300800 */
[----:B----4-:R-:W4:Y:S02]  /*b8eb0*/  LDL.LU R22, [R1+0x318] ;  /* 0x0003180001167983 */ /* 0x010f240000300800 */
[----:B------:R-:W4:Y:S02]  /*b8ec0*/  LDL.LU R23, [R1+0x31c] ;  /* 0x00031c0001177983 */ /* 0x000f240000300800 */
[----:B----4-:R0:W-:Y:S01]  /*b8ed0*/  STL.64 [R1+0x6fa0], R22 ;  /* 0x006fa01601007387 */ /* 0x0101e20000100a00 */
[----:B--2---:R-:W-:Y:S02]  /*b8ee0*/  STL.64 [R1+0x6f98], R20 ;  /* 0x006f981401007387 */ /* 0x004fe40000100a00 */
[----:B0-----:R-:W-:-:S02]  /*b8ef0*/  IMAD.MOV.U32 R22, RZ, RZ, R0 ;  /* 0x000000ffff167224 */ /* 0x001fc400078e0000 */
[----:B------:R-:W-:Y:S01]  /*b8f00*/  IMAD.MOV.U32 R23, RZ, RZ, R12 ;  /* 0x000000ffff177224 */ /* 0x000fe200078e000c */
[----:B------:R-:W2:Y:S01]  /*b8f10*/  LDL.LU R0, [R1+0x7108] ;  /* 0x0071080001007983 */ /* 0x000ea20000300800 */
[----:B------:R-:W4:Y:S03]  /*b8f20*/  LDL.LU R12, [R1+0x7104] ;  /* 0x00710400010c7983 */ /* 0x000f260000300800 */
[----:B------:R0:W-:Y:S02]  /*b8f30*/  STL.64 [R1+0x6fb0], R22 ;  /* 0x006fb01601007387 */ /* 0x0001e40000100a00 */
[----:B0-----:R-:W-:Y:S02]  /*b8f40*/  IMAD.MOV.U32 R22, RZ, RZ, R29 ;  /* 0x000000ffff167224 */ /* 0x001fe400078e001d */
[----:B------:R-:W-:Y:S01]  /*b8f50*/  IMAD.MOV.U32 R23, RZ, RZ, R4 ;  /* 0x000000ffff177224 */ /* 0x000fe200078e0004 */
[----:B------:R-:W2:Y:S01]  /*b8f60*/  LDL.LU R29, [R1+0x7100] ;  /* 0x00710000011d7983 */ /* 0x000ea20000300800 */
[----:B------:R-:W2:Y:S03]  /*b8f70*/  LDL.LU R4, [R1+0x70fc] ;  /* 0x0070fc0001047983 */ /* 0x000ea60000300800 */
[----:B------:R-:W-:Y:S01]  /*b8f80*/  STL.64 [R1+0x6fc8], R22 ;  /* 0x006fc81601007387 */ /* 0x000fe20000100a00 */
[----:B-1----:R0:W-:Y:S02]  /*b8f90*/  STL.64 [R1+0x6e90], R10 ;  /* 0x006e900a01007387 */ /* 0x0021e40000100a00 */
[----:B------:R1:W-:Y:S01]  /*b8fa0*/  STL.64 [R1+0x6e88], R8 ;  /* 0x006e880801007387 */ /* 0x0003e20000100a00 */
[----:B0-----:R-:W2:Y:S01]  /*b8fb0*/  LDL.64 R10, [R1+0x168] ;  /* 0x00016800010a7983 */ /* 0x001ea20000100a00 */
[----:B------:R-:W-:-:S02]  /*b8fc0*/  IMAD.MOV.U32 R22, RZ, RZ, R5 ;  /* 0x000000ffff167224 */ /* 0x000fc400078e0005 */
[----:B------:R-:W-:Y:S01]  /*b8fd0*/  IMAD.MOV.U32 R23, RZ, RZ, R6 ;  /* 0x000000ffff177224 */ /* 0x000fe200078e0006 */
[----:B--2---:R0:W-:Y:S01]  /*b8fe0*/  STL.64 [R1+0x6fa8], R10 ;  /* 0x006fa80a01007387 */ /* 0x0041e20000100a00 */
[----:B-1----:R-:W2:Y:S02]  /*b8ff0*/  LDL.LU R8, [R1+0x9b0] ;  /* 0x0009b00001087983 */ /* 0x002ea40000300800 */
[----:B------:R-:W2:Y:S01]  /*b9000*/  LDL.LU R9, [R1+0x9b4] ;  /* 0x0009b40001097983 */ /* 0x000ea20000300800 */
[----:B0-----:R-:W2:Y:S01]  /*b9010*/  LDL.LU R10, [R1+0x9b8] ;  /* 0x0009b800010a7983 */ /* 0x001ea20000300800 */
[----:B------:R-:W2:Y:S02]  /*b9020*/  LDL.LU R11, [R1+0x9bc] ;  /* 0x0009bc00010b7983 */ /* 0x000ea40000300800 */
[----:B------:R-:W3:Y:S02]  /*b9030*/  LDL.LU R5, [R1+0x70f8] ;  /* 0x0070f80001057983 */ /* 0x000ee40000300800 */
[----:B------:R-:W3:Y:S01]  /*b9040*/  LDL.LU R6, [R1+0x70f4] ;  /* 0x0070f40001067983 */ /* 0x000ee20000300800 */
        /* <DEDUP_REMOVED lines=32> */
[----:B---3--:R-:W-:-:S05]  /*b9250*/  IMAD.MOV.U32 R23, RZ, RZ, R19 ;  /* 0x000000ffff177224 */ /* 0x008fca00078e0013 */
[----:B------:R-:W-:Y:S04]  /*b9260*/  STL.64 [R1+0x7040], R22 ;  /* 0x0070401601007387 */ /* 0x000fe80000100a00 */
        /* <DEDUP_REMOVED lines=9> */
[----:B------:R-:W-:Y:S01]  /*b9300*/  IMAD.MOV.U32 R27, RZ, RZ, R16 ;  /* 0x000000ffff1b7224 */ /* 0x000fe200078e0010 */
[----:B------:R-:W-:Y:S04]  /*b9310*/  STL.64 [R1+0x7058], R22 ;  /* 0x0070581601007387 */ /* 0x000fe80000100a00 */
[----:B---3--:R-:W-:Y:S01]  /*b9320*/  STL.64 [R1+0x7020], R10 ;  /* 0x0070200a01007387 */ /* 0x008fe20000100a00 */
[----:B--2---:R0:W-:Y:S03]  /*b9330*/  STL.64 [R1+0x7018], R8 ;  /* 0x0070180801007387 */ /* 0x0041e60000100a00 */
        /* <DEDUP_REMOVED lines=34> */
[----:B------:R-:W-:Y:S01]  /*b9560*/  STL.64 [R1+0x7070], R22 ;  /* 0x0070701601007387 */ /* 0x000fe20000100a00 */
[----:B---3--:R-:W-:Y:S02]  /*b9570*/  STL.64 [R1+0x7038], R10 ;  /* 0x0070380a01007387 */ /* 0x008fe40000100a00 */
[----:B------:R0:W-:Y:S02]  /*b9580*/  STL.64 [R1+0x7030], R8 ;  /* 0x0070300801007387 */ /* 0x0001e40000100a00 */
[----:B0-----:R-:W3:Y:S01]  /*b9590*/  LDL.LU R8, [R1+0xa10] ;  /* 0x000a100001087983 */ /* 0x001ee20000300800 */
[----:B------:R-:W3:Y:S02]  /*b95a0*/  LDL.LU R9, [R1+0xa14] ;  /* 0x000a140001097983 */ /* 0x000ee40000300800 */
[----:B------:R-:W2:Y:S02]  /*b95b0*/  LDL.LU R10, [R1+0xa18] ;  /* 0x000a1800010a7983 */ /* 0x000ea40000300800 */
[----:B------:R-:W2:Y:S02]  /*b95c0*/  LDL.LU R11, [R1+0xa1c] ;  /* 0x000a1c00010b7983 */ /* 0x000ea40000300800 */
[----:B----4-:R-:W-:-:S02]  /*b95d0*/  IMAD.MOV.U32 R27, RZ, RZ, R12 ;  /* 0x000000ffff1b7224 */ /* 0x010fc400078e000c */
[----:B------:R-:W4:Y:S01]  /*b95e0*/  LDL.LU R12, [R1+0xa50] ;  /* 0x000a5000010c7983 */ /* 0x000f220000300800 */
[----:B------:R-:W4:Y:S02]  /*b95f0*/  LDL.LU R13, [R1+0xa54] ;  /* 0x000a5400010d7983 */ /* 0x000f240000300800 */
[----:B------:R-:W4:Y:S02]  /*b9600*/  LDL.LU R14, [R1+0xa58] ;  /* 0x000a5800010e7983 */ /* 0x000f240000300800 */
[----:B------:R-:W4:Y:S01]  /*b9610*/  LDL.LU R15, [R1+0xa5c] ;  /* 0x000a5c00010f7983 */ /* 0x000f220000300800 */
[----:B------:R-:W4:Y:S01]  /*b9620*/  LDL.LU R20, [R1+0xa40] ;  /* 0x000a400001147983 */ /* 0x000f220000300800 */
[----:B------:R-:W4:Y:S02]  /*b9630*/  LDL.LU R21, [R1+0xa44] ;  /* 0x000a440001157983 */ /* 0x000f240000300800 */
[----:B------:R-:W4:Y:S02]  /*b9640*/  LDL.LU R22, [R1+0xa48] ;  /* 0x000a480001167983 */ /* 0x000f240000300800 */
[----:B------:R-:W4:Y:S02]  /*b9650*/  LDL.LU R23, [R1+0xa4c] ;  /* 0x000a4c0001177983 */ /* 0x000f240000300800 */
        /* <DEDUP_REMOVED lines=40> */
[----:B------:R0:W-:Y:S02]  /*b98e0*/  STL.64 [R1+0x6f68], R26 ;  /* 0x006f681a01007387 */ /* 0x0001e40000100a00 */
[----:B--2---:R-:W-:Y:S01]  /*b98f0*/  STL.64 [R1+0x6f60], R24 ;  /* 0x006f601801007387 */ /* 0x004fe20000100a00 */
[----:B0-----:R-:W2:Y:S04]  /*b9900*/  LDL.LU.64 R26, [R1+0x8] ;  /* 0x00000800011a7983 */ /* 0x001ea80000300a00 */
[----:B--2---:R0:W-:Y:S04]  /*b9910*/  STL.64 [R1+0x6f78], R26 ;  /* 0x006f781a01007387 */ /* 0x0041e80000100a00 */
[----:B0-----:R-:W2:Y:S01]  /*b9920*/  LDL.LU.64 R26, [R1+0x18] ;  /* 0x00001800011a7983 */ /* 0x001ea20000300a00 */
        /* <DEDUP_REMOVED lines=9> */
[----:B0-----:R-:W3:Y:S01]  /*b99c0*/  LDL.LU.64 R14, [R1+0x7080] ;  /* 0x00708000010e7983 */ /* 0x001ee20000300a00 */
[----:B------:R-:W4:Y:S02]  /*b99d0*/  LDL.LU R13, [R1+0x7078] ;  /* 0x00707800010d7983 */ /* 0x000f240000300800 */
        /* <DEDUP_REMOVED lines=78> */
[----:B------:R-:W-:Y:S01]  /*b9ec0*/  STL.64 [R1+0x3a0], R4 ;  /* 0x0003a00401007387 */ /* 0x000fe20000100a00 */
[----:B------:R0:W-:Y:S03]  /*b9ed0*/  STL.64 [R1+0x3a8], R6 ;  /* 0x0003a80601007387 */ /* 0x0001e60000100a00 */
[----:B0-----:R-:W2:Y:S01]  /*b9ee0*/  LDL.64 R6, [R1+0x28] ;  /* 0x0000280001067983 */ /* 0x001ea20000100a00 */
[----:B------:R0:W-:Y:S02]  /*b9ef0*/  STL.64 [R1+0x6ea0], R10 ;  /* 0x006ea00a01007387 */ /* 0x0001e40000100a00 */
[----:B------:R-:W3:Y:S02]  /*b9f00*/  LDL.LU R8, [R1+0x280] ;  /* 0x0002800001087983 */ /* 0x000ee40000300800 */
[----:B------:R-:W3:Y:S01]  /*b9f10*/  LDL.LU R9, [R1+0x284] ;  /* 0x0002840001097983 */ /* 0x000ee20000300800 */
[----:B0-----:R-:W3:Y:S01]  /*b9f20*/  LDL.LU R10, [R1+0x288] ;  /* 0x00028800010a7983 */ /* 0x001ee20000300800 */
[----:B------:R-:W3:Y:S01]  /*b9f30*/  LDL.LU R11, [R1+0x28c] ;  /* 0x00028c00010b7983 */ /* 0x000ee20000300800 */
[C---:B--2---:R-:W-:Y:S01]  /*b9f40*/  HMMA.16816.F32 R24, R20.reuse, R6, R24 ;  /* 0x000000061418723c */ /* 0x044fe20000001818 */
[----:B------:R-:W-:Y:S11]  /*b9f50*/  IMAD.MOV.U32 R29, RZ, RZ, R7 ;  /* 0x000000ffff1d7224 */ /* 0x000ff600078e0007 */
[----:B------:R-:W-:Y:S11]  /*b9f60*/  @!UPT UIADD3 URZ, URZ, URZ, URZ ;  /* 0x0000003f3f3ff290 */ /* 0x000ff6000fffe03f */
[----:B------:R-:W-:Y:S01]  /*b9f70*/  STL.64 [R1+0x310], R24 ;  /* 0x0003101801007387 */ /* 0x000fe20000100a00 */
[----:B------:R0:W-:Y:S03]  /*b9f80*/  STL.64 [R1+0x318], R26 ;  /* 0x0003181a01007387 */ /* 0x0001e60000100a00 */
[----:B0-----:R-:W3:Y:S01]  /*b9f90*/  LDL.LU.64 R26, [R1+0x6f80] ;  /* 0x006f8000011a7983 */ /* 0x001ee20000300a00 */
[----:B------:R-:W2:Y:S01]  /*b9fa0*/  LDL R7, [R1+0x11c0] ;  /* 0x0011c00001077983 */ /* 0x000ea20000100800 */
[C---:B---3--:R-:W-:Y:S02]  /*b9fb0*/  HMMA.16816.F32 R8, R20.reuse, R26, R8 ;  /* 0x0000001a1408723c */ /* 0x048fe40000001808 */
[----:B--2---:R0:W-:Y:S01]  /*b9fc0*/  STL [R1+0x6f38], R7 ;  /* 0x006f380701007387 */ /* 0x0041e20000100800 */
[----:B------:R-:W2:Y:S02]  /*b9fd0*/  LDL.LU R4, [R1+0x260] ;  /* 0x0002600001047983 */ /* 0x000ea40000300800 */
[----:B------:R-:W2:Y:S02]  /*b9fe0*/  LDL.LU R5, [R1+0x264] ;  /* 0x0002640001057983 */ /* 0x000ea40000300800 */
[----:B------:R-:W2:Y:S01]  /*b9ff0*/  LDL.LU R6, [R1+0x268] ;  /* 0x0002680001067983 */ /* 0x000ea20000300800 */
[----:B0-----:R-:W2:Y:S11]  /*ba000*/  LDL.LU R7, [R1+0x26c] ;  /* 0x00026c0001077983 */ /* 0x001eb60000300800 */
[----:B------:R-:W-:Y:S04]  /*ba010*/  @!UPT UIADD3 URZ, URZ, URZ, URZ ;  /* 0x0000003f3f3ff290 */ /* 0x000fe8000fffe03f */
        /* <DEDUP_REMOVED lines=12> */
[----:B------:R-:W2:Y:S02]  /*ba0e0*/  LDL.LU.64 R26, [R1+0x6f68] ;  /* 0x006f6800011a7983 */ /* 0x000ea40000300a00 */
[----:B------:R-:W3:Y:S02]  /*ba0f0*/  LDL.LU.64 R24, [R1+0x6f60] ;  /* 0x006f600001187983 */ /* 0x000ee40000300a00 */
[----:B------:R-:W-:Y:S01]  /*ba100*/  STL.64 [R1+0x6ee8], R10 ;  /* 0x006ee80a01007387 */ /* 0x000fe20000100a00 */
[----:B------:R0:W-:Y:S04]  /*ba110*/  STL.64 [R1+0x6ee0], R8 ;  /* 0x006ee00801007387 */ /* 0x0001e80000100a00 */
[----:B0-----:R-:W3:Y:S01]  /*ba120*/  LDL.LU R8, [R1+0x250] ;  /* 0x0002500001087983 */ /* 0x001ee20000300800 */
[----:B------:R-:W3:Y:S02]  /*ba130*/  LDL.LU R9, [R1+0x254] ;  /* 0x0002540001097983 */ /* 0x000ee40000300800 */
[----:B------:R-:W-:-:S02]  /*ba140*/  IMAD.MOV.U32 R10, RZ, RZ, R28 ;  /* 0x000000ffff0a7224 */ /* 0x000fc400078e001c */
[----:B------:R-:W-:Y:S01]  /*ba150*/  IMAD.MOV.U32 R11, RZ, RZ, R0 ;  /* 0x000000ffff0b7224 */ /* 0x000fe200078e0000 */
[C---:B--2---:R-:W-:Y:S11]  /*ba160*/  HMMA.16816.F32 R4, R20.reuse, R26, R4 ;  /* 0x0000001a1404723c */ /* 0x044ff60000001804 */
[----:B------:R-:W-:Y:S11]  /*ba170*/  @!UPT UIADD3 URZ, URZ, URZ, URZ ;  /* 0x0000003f3f3ff290 */ /* 0x000ff6000fffe03f */
[----:B------:R-:W-:Y:S01]  /*ba180*/  @!UPT UIADD3 URZ, URZ, URZ, URZ ;  /* 0x0000003f3f3ff290 */ /* 0x000fe2000fffe03f */
[----:B------:R0:W-:Y:S01]  /*ba190*/  STL.64 [R1+0x270], R4 ;  /* 0x0002700401007387 */ /* 0x0001e20000100a00 */
[----:B------:R-:W-:Y:S02]  /*ba1a0*/  IMAD.MOV.U32 R28, RZ, RZ, R6 ;  /* 0x000000ffff1c7224 */ /* 0x000fe400078e0006 */
[----:B------:R-:W-:Y:S01]  /*ba1b0*/  IMAD.MOV.U32 R0, RZ, RZ, R7 ;  /* 0x000000ffff007224 */ /* 0x000fe200078e0007 */
[----:B0-----:R-:W2:Y:S01]  /*ba1c0*/  LDL.LU R4, [R1+0x220] ;  /* 0x0002200001047983 */ /* 0x001ea20000300800 */
[----:B------:R-:W2:Y:S02]  /*ba1d0*/  LDL.LU R5, [R1+0x224] ;  /* 0x0002240001057983 */ /* 0x000ea40000300800 */
[----:B------:R-:W2:Y:S02]  /*ba1e0*/  LDL.LU R6, [R1+0x228] ;  /* 0x0002280001067983 */ /* 0x000ea40000300800 */
[----:B------:R-:W2:Y:S02]  /*ba1f0*/  LDL.LU R7, [R1+0x22c] ;  /* 0x00022c0001077983 */ /* 0x000ea40000300800 */
[----:B--2---:R0:W-:Y:S01]  /*ba200*/  STL.64 [R1+0x6f48], R6 ;  /* 0x006f480601007387 */ /* 0x0041e20000100a00 */
[----:B------:R1:W-:Y:S03]  /*ba210*/  STL.64 [R1+0x6f40], R4 ;  /* 0x006f400401007387 */ /* 0x0003e60000100a00 */
[----:B0-----:R-:W2:Y:S04]  /*ba220*/  LDL.LU.64 R6, [R1+0x38] ;  /* 0x0000380001067983 */ /* 0x001ea80000300a00 */
[----:B--2---:R0:W-:Y:S01]  /*ba230*/  STL.64 [R1+0x6f58], R6 ;  /* 0x006f580601007387 */ /* 0x0041e20000100a00 */
[----:B-1----:R-:W2:Y:S02]  /*ba240*/  LDL.LU R4, [R1+0x240] ;  /* 0x0002400001047983 */ /* 0x002ea40000300800 */
[----:B------:R-:W2:Y:S01]  /*ba250*/  LDL.LU R5, [R1+0x244] ;  /* 0x0002440001057983 */ /* 0x000ea20000300800 */
[----:B0-----:R-:W2:Y:S01]  /*ba260*/  LDL.LU R6, [R1+0x248] ;  /* 0x0002480001067983 */ /* 0x001ea20000300800 */
[----:B------:R-:W2:Y:S02]  /*ba270*/  LDL.LU R7, [R1+0x24c] ;  /* 0x00024c0001077983 */ /* 0x000ea40000300800 */
[----:B------:R0:W-:Y:S02]  /*ba280*/  STL.64 [R1+0x6ea8], R26 ;  /* 0x006ea81a01007387 */ /* 0x0001e40000100a00 */
[----:B---3--:R-:W-:Y:S01]  /*ba290*/  STL.64 [R1+0x6ef0], R24 ;  /* 0x006ef01801007387 */ /* 0x008fe20000100a00 */
[----:B0-----:R-:W3:Y:S04]  /*ba2a0*/  LDL.LU.64 R26, [R1+0x1b8] ;  /* 0x0001b800011a7983 */ /* 0x001ee80000300a00 */
[----:B---3--:R0:W-:Y:S04]  /*ba2b0*/  STL.64 [R1+0x6f08], R26 ;  /* 0x006f081a01007387 */ /* 0x0081e80000100a00 */
[----:B0-----:R-:W3:Y:S04]  /*ba2c0*/  LDL.LU.64 R26, [R1+0x1c8] ;  /* 0x0001c800011a7983 */ /* 0x001ee80000300a00 */
[----:B---3--:R0:W-:Y:S04]  /*ba2d0*/  STL.64 [R1+0x6f18], R26 ;  /* 0x006f181a01007387 */ /* 0x0081e80000100a00 */
[----:B0-----:R-:W3:Y:S01]  /*ba2e0*/  LDL.LU.64 R26, [R1+0x1d8] ;  /* 0x0001d800011a7983 */ /* 0x001ee20000300a00 */
[C---:B------:R-:W-:Y:S03]  /*ba2f0*/  HMMA.16816.F32 R8, R20.reuse, R18, R8 ;  /* 0x000000121408723c */ /* 0x040fe60000001808 */
[----:B---3--:R0:W-:Y:S04]  /*ba300*/  STL.64 [R1+0x6f30], R26 ;  /* 0x006f301a01007387 */ /* 0x0081e80000100a00 */
[----:B0-----:R-:W3:Y:S04]  /*ba310*/  LDL.LU.64 R26, [R1+0x1e8] ;  /* 0x0001e800011a7983 */ /* 0x001ee80000300a00 */
[----:B---3--:R0:W-:Y:S01]  /*ba320*/  STL.64 [R1+0x6f50], R26 ;  /* 0x006f501a01007387 */ /* 0x0081e20000100a00 */
[----:B------:R-:W3:Y:S02]  /*ba330*/  LDL.LU R24, [R1+0x230] ;  /* 0x0002300001187983 */ /* 0x000ee40000300800 */
[----:B------:R-:W3:Y:S01]  /*ba340*/  LDL.LU R25, [R1+0x234] ;  /* 0x0002340001197983 */ /* 0x000ee20000300800 */
[----:B0-----:R-:W3:Y:S01]  /*ba350*/  LDL.LU R26, [R1+0x238] ;  /* 0x00023800011a7983 */ /* 0x001ee20000300800 */
[----:B------:R-:W3:Y:S02]  /*ba360*/  LDL.LU R27, [R1+0x23c] ;  /* 0x00023c00011b7983 */ /* 0x000ee40000300800 */
[----:B------:R-:W-:Y:S02]  /*ba370*/  STL [R1+0x5df4], R0 ;  /* 0x005df40001007387 */ /* 0x000fe40000100800 */
[----:B------:R-:W-:Y:S01]  /*ba380*/  STL [R1+0x5df0], R28 ;  /* 0x005df01c01007387 */ /* 0x000fe20000100800 */
[----:B------:R0:W-:Y:S01]  /*ba390*/  STL.64 [R1+0x6f10], R18 ;  /* 0x006f101201007387 */ /* 0x0001e20000100a00 */
[----:B------:R-:W3:Y:S02]  /*ba3a0*/  LDL.LU R16, [R1+0x200] ;  /* 0x0002000001107983 */ /* 0x000ee40000300800 */
[----:B------:R-:W-:Y:S02]  /*ba3b0*/  STL.64 [R1+0x260], R8 ;  /* 0x0002600801007387 */ /* 0x000fe40000100a00 */
[----:B------:R-:W-:Y:S01]  /*ba3c0*/  STL.64 [R1+0x268], R10 ;  /* 0x0002680a01007387 */ /* 0x000fe20000100a00 */
[----:B------:R-:W3:Y:S04]  /*ba3d0*/  LDL.LU R17, [R1+0x204] ;  /* 0x0002040001117983 */ /* 0x000ee80000300800 */
[----:B0-----:R-:W3:Y:S01]  /*ba3e0*/  LDL.LU R18, [R1+0x208] ;  /* 0x0002080001127983 */ /* 0x001ee20000300800 */
[----:B------:R-:W3:Y:S01]  /*ba3f0*/  LDL.LU R19, [R1+0x20c] ;  /* 0x00020c0001137983 */ /* 0x000ee20000300800 */
[----:B--2---:R-:W-:Y:S02]  /*ba400*/  HMMA.16816.F32 R4, R20, R14, R4 ;  /* 0x0000000e1404723c */ /* 0x004fe40000001804 */
[----:B---3--:R-:W-:Y:S01]  /*ba410*/  STL.64 [R1+0x6f28], R18 ;  /* 0x006f281201007387 */ /* 0x008fe20000100a00 */
[----:B------:R0:W-:Y:S03]  /*ba420*/  STL.64 [R1+0x6f20], R16 ;  /* 0x006f201001007387 */ /* 0x0001e60000100a00 */
[----:B0-----:R-:W2:Y:S01]  /*ba430*/  LDL.LU R16, [R1+0x210] ;  /* 0x0002100001107983 */ /* 0x001ea20000300800 */
[----:B------:R-:W2:Y:S02]  /*ba440*/  LDL.LU R17, [R1+0x214] ;  /* 0x0002140001117983 */ /* 0x000ea40000300800 */
[----:B------:R-:W2:Y:S02]  /*ba450*/  LDL.LU R18, [R1+0x218] ;  /* 0x0002180001127983 */ /* 0x000ea40000300800 */
[----:B------:R-:W2:Y:S01]  /*ba460*/  LDL.LU R19, [R1+0x21c] ;  /* 0x00021c0001137983 */ /* 0x000ea20000300800 */
[----:B------:R-:W3:Y:S01]  /*ba470*/  LDL.LU R8, [R1+0x150] ;  /* 0x0001500001087983 */ /* 0x000ee20000300800 */
[----:B------:R-:W3:Y:S02]  /*ba480*/  LDL.LU R9, [R1+0x154] ;  /* 0x0001540001097983 */ /* 0x000ee40000300800 */
[----:B------:R-:W2:Y:S02]  /*ba490*/  LDL.LU R10, [R1+0x158] ;  /* 0x00015800010a7983 */ /* 0x000ea40000300800 */
[----:B------:R-:W2:Y:S07]  /*ba4a0*/  LDL.LU R11, [R1+0x15c] ;  /* 0x00015c00010b7983 */ /* 0x000eae0000300800 */
[----:B------:R-:W-:-:S02]  /*ba4b0*/  IMAD.MOV.U32 R0, RZ, RZ, R6 ;  /* 0x000000ffff007224 */ /* 0x000fc400078e0006 */
[----:B------:R-:W-:Y:S01]  /*ba4c0*/  IMAD.MOV.U32 R28, RZ, RZ, R7 ;  /* 0x000000ffff1c7224 */ /* 0x000fe200078e0007 */
[----:B--2---:R-:W-:Y:S01]  /*ba4d0*/  STL.64 [R1+0x6f00], R10 ;  /* 0x006f000a01007387 */ /* 0x004fe20000100a00 */
[----:B---3--:R0:W-:Y:S03]  /*ba4e0*/  STL.64 [R1+0x6ef8], R8 ;  /* 0x006ef80801007387 */ /* 0x0081e60000100a00 */
[----:B0-----:R-:W2:Y:S01]  /*ba4f0*/  LDL.LU R8, [R1+0x1f0] ;  /* 0x0001f00001087983 */ /* 0x001ea20000300800 */
[----:B------:R-:W2:Y:S02]  /*ba500*/  LDL.LU R9, [R1+0x1f4] ;  /* 0x0001f40001097983 */ /* 0x000ea40000300800 */
[----:B------:R-:W-:Y:S02]  /*ba510*/  STL.64 [R1+0x250], R4 ;  /* 0x0002500401007387 */ /* 0x000fe40000100a00 */
[----:B------:R-:W3:Y:S01]  /*ba520*/  LDL.LU.64 R6, [R1+0x6f58] ;  /* 0x006f580001067983 */ /* 0x000ee20000300a00 */
[----:B------:R-:W-:Y:S01]  /*ba530*/  STL [R1+0x5f44], R28 ;  /* 0x005f441c01007387 */ /* 0x000fe20000100800 */
[----:B------:R-:W-:Y:S02]  /*ba540*/  STL [R1+0x5f40], R0 ;  /* 0x005f400001007387 */ /* 0x000fe40000100800 */
        /* <DEDUP_REMOVED lines=14> */
[----:B------:R0:W-:Y:S01]  /*ba630*/  STL.64 [R1+0x11b0], R4 ;  /* 0x0011b00401007387 */ /* 0x0001e20000100a00 */
[----:B------:R1:W-:Y:S02]  /*ba640*/  STL.64 [R1+0x11b8], R6 ;  /* 0x0011b80601007387 */ /* 0x0003e40000100a00 */
[----:B0-----:R-:W-:Y:S01]  /*ba650*/  IMAD.MOV.U32 R5, RZ, RZ, R26 ;  /* 0x000000ffff057224 */ /* 0x001fe200078e001a */
[----:B-1----:R-:W3:Y:S01]  /*ba660*/  LDL.LU R7, [R1+0x6f38] ;  /* 0x006f380001077983 */ /* 0x002ee20000300800 */
[----:B------:R-:W-:Y:S02]  /*ba670*/  IMAD.MOV.U32 R4, RZ, RZ, R27 ;  /* 0x000000ffff047224 */ /* 0x000fe400078e001b */
[----:B------:R-:W2:Y:S03]  /*ba680*/  LDL.LU.64 R26, [R1+0x6f30] ;  /* 0x006f3000011a7983 */ /* 0x000ea60000300a00 */
        /* <DEDUP_REMOVED lines=13> */
[C---:B--2---:R-:W-:Y:S01]  /*ba760*/  HMMA.16816.F32 R16, R20.reuse, R26, R16 ;  /* 0x0000001a1410723c */ /* 0x044fe20000001810 */
[----:B------:R-:W-:Y:S11]  /*ba770*/  IMAD.MOV.U32 R5, RZ, RZ, R27 ;  /* 0x000000ffff057224 */ /* 0x000ff600078e001b */
[----:B------:R-:W-:Y:S11]  /*ba780*/  @!UPT UIADD3 URZ, URZ, URZ, URZ ;  /* 0x0000003f3f3ff290 */ /* 0x000ff6000fffe03f */
[----:B------:R0:W-:Y:S01]  /*ba790*/  STL.64 [R1+0x1190], R16 ;  /* 0x0011901001007387 */ /* 0x0001e20000100a00 */
[----:B------:R1:W-:Y:S02]  /*ba7a0*/  STL.64 [R1+0x1198], R18 ;  /* 0x0011981201007387 */ /* 0x0003e40000100a00 */
[----:B0-----:R-:W-:Y:S01]  /*ba7b0*/  IMAD.MOV.U32 R16, RZ, RZ, R26 ;  /* 0x000000ffff107224 */ /* 0x001fe200078e001a */
[----:B-1----:R-:W2:Y:S01]  /*ba7c0*/  LDL.LU.64 R18, [R1+0x6f10] ;  /* 0x006f100001127983 */ /* 0x002ea20000300a00 */
[----:B------:R-:W2:Y:S02]  /*ba7d0*/  LDL.LU.64 R26, [R1+0x6f08] ;  /* 0x006f0800011a7983 */ /* 0x000ea40000300a00 */
[----:B------:R-:W-:Y:S01]  /*ba7e0*/  STL [R1+0x6e04], R5 ;  /* 0x006e040501007387 */ /* 0x000fe20000100800 */
[----:B------:R-:W-:Y:S01]  /*ba7f0*/  STL [R1+0x6e00], R16 ;  /* 0x006e001001007387 */ /* 0x000fe20000100800 */
        /* <DEDUP_REMOVED lines=9> */
[----:B------:R0:W-:Y:S04]  /*ba890*/  STL.64 [R1+0x6ec8], R18 ;  /* 0x006ec81201007387 */ /* 0x0001e80000100a00 */
[----:B0-----:R-:W2:Y:S01]  /*ba8a0*/  LDL.LU.64 R18, [R1+0x1a8] ;  /* 0x0001a80001127983 */ /* 0x001ea20000300a00 */
[----:B------:R-:W-:-:S05]  /*ba8b0*/  IMAD.MOV.U32 R4, RZ, RZ, R26 ;  /* 0x000000ffff047224 */ /* 0x000fca00078e001a */
[----:B------:R-:W-:Y:S01]  /*ba8c0*/  STL [R1+0x6e08], R4 ;  /* 0x006e080401007387 */ /* 0x000fe20000100800 */
        /* <DEDUP_REMOVED lines=8> */
[----:B---3--:R0:W-:Y:S02]  /*ba950*/  STL.64 [R1+0x6ed0], R6 ;  /* 0x006ed00601007387 */ /* 0x0081e40000100a00 */
[----:B------:R-:W3:Y:S01]  /*ba960*/  LDL.LU R4, [R1+0x140] ;  /* 0x0001400001047983 */ /* 0x000ee20000300800 */
[----:B------:R-:W3:Y:S04]  /*ba970*/  LDL.LU R5, [R1+0x144] ;  /* 0x0001440001057983 */ /* 0x000ee80000300800 */
[----:B0-----:R-:W3:Y:S01]  /*ba980*/  LDL.LU R6, [R1+0x148] ;  /* 0x0001480001067983 */ /* 0x001ee20000300800 */
[----:B------:R-:W3:Y:S02]  /*ba990*/  LDL.LU R7, [R1+0x14c] ;  /* 0x00014c0001077983 */ /* 0x000ee40000300800 */
[----:B------:R-:W3:Y:S02]  /*ba9a0*/  LDL.LU.64 R18, [R1+0x198] ;  /* 0x0001980001127983 */ /* 0x000ee40000300a00 */
[----:B------:R-:W-:Y:S01]  /*ba9b0*/  STL.64 [R1+0x6e30], R14 ;  /* 0x006e300e01007387 */ /* 0x000fe20000100a00 */
[----:B----4-:R0:W-:Y:S04]  /*ba9c0*/  STL.64 [R1+0x6e28], R12 ;  /* 0x006e280c01007387 */ /* 0x0101e80000100a00 */
[----:B0-----:R-:W4:Y:S01]  /*ba9d0*/  LDL.LU R12, [R1+0x60] ;  /* 0x00006000010c7983 */ /* 0x001f220000300800 */
[----:B------:R-:W4:Y:S02]  /*ba9e0*/  LDL.LU R13, [R1+0x64] ;  /* 0x00006400010d7983 */ /* 0x000f240000300800 */
[----:B------:R-:W-:-:S02]  /*ba9f0*/  IMAD.MOV.U32 R14, RZ, RZ, R25 ;  /* 0x000000ffff0e7224 */ /* 0x000fc400078e0019 */
[----:B------:R-:W-:-:S05]  /*baa00*/  IMAD.MOV.U32 R15, RZ, RZ, R24 ;  /* 0x000000ffff0f7224 */ /* 0x000fca00078e0018 */
[----:B------:R2:W-:Y:S02]  /*baa10*/  STL.64 [R1+0x6e40], R14 ;  /* 0x006e400e01007387 */ /* 0x0005e40000100a00 */
[----:B--2---:R-:W-:Y:S02]  /*baa20*/  IMAD.MOV.U32 R14, RZ, RZ, R11 ;  /* 0x000000ffff0e7224 */ /* 0x004fe400078e000b */
[----:B------:R-:W-:Y:S01]  /*baa30*/  IMAD.MOV.U32 R15, RZ, RZ, R10 ;  /* 0x000000ffff0f7224 */ /* 0x000fe200078e000a */
[----:B----4-:R-:W-:Y:S04]  /*baa40*/  STL.64 [R1+0x6e38], R12 ;  /* 0x006e380c01007387 */ /* 0x010fe80000100a00 */
[----:B------:R-:W-:Y:S02]  /*baa50*/  STL.64 [R1+0x6e58], R14 ;  /* 0x006e580e01007387 */ /* 0x000fe40000100a00 */
[----:B------:R-:W2:Y:S02]  /*baa60*/  LDL.LU R24, [R1+0x120] ;  /* 0x0001200001187983 */ /* 0x000ea40000300800 */
[----:B------:R-:W2:Y:S01]  /*baa70*/  LDL.LU R25, [R1+0x124] ;  /* 0x0001240001197983 */ /* 0x000ea20000300800 */
[----:B------:R-:W4:Y:S01]  /*baa80*/  LDL.LU R26, [R1+0x128] ;  /* 0x00012800011a7983 */ /* 0x000f220000300800 */
[----:B------:R-:W4:Y:S03]  /*baa90*/  LDL.LU R27, [R1+0x12c] ;  /* 0x00012c00011b7983 */ /* 0x000f260000300800 */
[----:B----4-:R0:W-:Y:S01]  /*baaa0*/  STL.64 [R1+0x6eb8], R26 ;  /* 0x006eb81a01007387 */ /* 0x0101e20000100a00 */
[----:B--2---:R-:W-:Y:S03]  /*baab0*/  STL.64 [R1+0x6eb0], R24 ;  /* 0x006eb01801007387 */ /* 0x004fe60000100a00 */
[----:B0-----:R-:W2:Y:S01]  /*baac0*/  LDL.LU.64 R26, [R1+0x188] ;  /* 0x00018800011a7983 */ /* 0x001ea20000300a00 */
[----:B------:R-:W4:Y:S02]  /*baad0*/  LDL.LU.64 R10, [R1+0x178] ;  /* 0x00017800010a7983 */ /* 0x000f240000300a00 */
[----:B------:R-:W-:-:S02]  /*baae0*/  IMAD.MOV.U32 R14, RZ, RZ, R9 ;  /* 0x000000ffff0e7224 */ /* 0x000fc400078e0009 */
[----:B------:R-:W-:Y:S01]  /*baaf0*/  IMAD.MOV.U32 R15, RZ, RZ, R8 ;  /* 0x000000ffff0f7224 */ /* 0x000fe200078e0008 */
[----:B---3--:R-:W-:Y:S01]  /*bab00*/  HMMA.16816.F32 R4, R20, R18, R4 ;  /* 0x000000121404723c */ /* 0x008fe20000001804 */
[----:B----4-:R0:W-:Y:S01]  /*bab10*/  STL.64 [R1+0x6ec0], R10 ;  /* 0x006ec00a01007387 */ /* 0x0101e20000100a00 */
[----:B------:R-:W2:Y:S02]  /*bab20*/  LDL.LU R8, [R1+0x130] ;  /* 0x0001300001087983 */ /* 0x000ea40000300800 */
[----:B------:R-:W2:Y:S01]  /*bab30*/  LDL.LU R9, [R1+0x134] ;  /* 0x0001340001097983 */ /* 0x000ea20000300800 */
[----:B0-----:R-:W2:Y:S01]  /*bab40*/  LDL.LU R10, [R1+0x138] ;  /* 0x00013800010a7983 */ /* 0x001ea20000300800 */
[----:B------:R-:W2:Y:S02]  /*bab50*/  LDL.LU R11, [R1+0x13c] ;  /* 0x00013c00010b7983 */ /* 0x000ea40000300800 */
[----:B------:R0:W-:Y:S02]  /*bab60*/  STL.64 [R1+0x6e70], R14 ;  /* 0x006e700e01007387 */ /* 0x0001e40000100a00 */
[----:B0-----:R-:W3:Y:S01]  /*bab70*/  LDL.LU R14, [R1+0x28] ;  /* 0x00002800010e7983 */ /* 0x001ee20000300800 */
[----:B------:R-:W-:-:S02]  /*bab80*/  IMAD.MOV.U32 R15, RZ, RZ, R29 ;  /* 0x000000ffff0f7224 */ /* 0x000fc400078e001d */
[----:B------:R-:W4:Y:S02]  /*bab90*/  LDL.LU R29, [R1+0x6ed8] ;  /* 0x006ed800011d7983 */ /* 0x000f240000300800 */
[----:B------:R-:W-:Y:S01]  /*baba0*/  IMAD.MOV.U32 R16, RZ, RZ, R19 ;  /* 0x000000ffff107224 */ /* 0x000fe200078e0013 */
[----:B---3--:R0:W-:Y:S01]  /*babb0*/  STL.64 [R1+0x6e98], R14 ;  /* 0x006e980e01007387 */ /* 0x0081e20000100a00 */
[----:B------:R-:W3:Y:S02]  /*babc0*/  LDL.LU R12, [R1+0xa0] ;  /* 0x0000a000010c7983 */ /* 0x000ee40000300800 */
[----:B------:R-:W3:Y:S01]  /*babd0*/  LDL.LU R13, [R1+0xa4] ;  /* 0x0000a400010d7983 */ /* 0x000ee20000300800 */
[----:B0-----:R-:W3:Y:S01]  /*babe0*/  LDL.LU R14, [R1+0xa8] ;  /* 0x0000a800010e7983 */ /* 0x001ee20000300800 */
[----:B------:R-:W3:Y:S02]  /*babf0*/  LDL.LU R15, [R1+0xac] ;  /* 0x0000ac00010f7983 */ /* 0x000ee40000300800 */
[----:B------:R-:W-:Y:S02]  /*bac00*/  STL.64 [R1+0x1160], R4 ;  /* 0x0011600401007387 */ /* 0x000fe40000100a00 */
[----:B------:R0:W-:Y:S02]  /*bac10*/  STL.64 [R1+0x1168], R6 ;  /* 0x0011680601007387 */ /* 0x0001e40000100a00 */
[----:B0-----:R-:W3:Y:S01]  /*bac20*/  LDL.LU.64 R6, [R1+0x6ed0] ;  /* 0x006ed00001067983 */ /* 0x001ee20000300a00 */
[----:B--2---:R-:W-:Y:S01]  /*bac30*/  HMMA.16816.F32 R8, R20, R26, R8 ;  /* 0x0000001a1408723c */ /* 0x004fe20000001808 */
[----:B------:R-:W-:-:S02]  /*bac40*/  IMAD.MOV.U32 R5, RZ, RZ, R18 ;  /* 0x000000ffff057224 */ /* 0x000fc400078e0012 */
[----:B------:R-:W2:Y:S01]  /*bac50*/  LDL.LU.64 R18, [R1+0x6ec8] ;  /* 0x006ec80001127983 */ /* 0x000ea20000300a00 */
[----:B------:R-:W-:Y:S02]  /*bac60*/  IMAD.MOV.U32 R17, RZ, RZ, R26 ;  /* 0x000000ffff117224 */ /* 0x000fe400078e001a */
[----:B------:R-:W-:Y:S11]  /*bac70*/  IMAD.MOV.U32 R4, RZ, RZ, R27 ;  /* 0x000000ffff047224 */ /* 0x000ff600078e001b */
[----:B------:R-:W-:Y:S06]  /*bac80*/  @!UPT UIADD3 URZ, URZ, URZ, URZ ;  /* 0x0000003f3f3ff290 */ /* 0x000fec000fffe03f */
[----:B------:R-:W-:Y:S01]  /*bac90*/  STL.64 [R1+0x1150], R8 ;  /* 0x0011500801007387 */ /* 0x000fe20000100a00 */
[----:B------:R0:W-:Y:S03]  /*baca0*/  STL.64 [R1+0x1158], R10 ;  /* 0x0011580a01007387 */ /* 0x0001e60000100a00 */
[----:B0-----:R-:W2:Y:S01]  /*bacb0*/  LDL.LU.64 R10, [R1+0x6ec0] ;  /* 0x006ec000010a7983 */ /* 0x001ea20000300a00 */
[----:B------:R-:W2:Y:S02]  /*bacc0*/  LDL.LU.64 R26, [R1+0x6eb8] ;  /* 0x006eb800011a7983 */ /* 0x000ea40000300a00 */
[----:B------:R-:W2:Y:S01]  /*bacd0*/  LDL.LU.64 R24, [R1+0x6eb0] ;  /* 0x006eb00001187983 */ /* 0x000ea20000300a00 */
[----:B---3--:R-:W-:Y:S01]  /*bace0*/  STL.64 [R1+0x6e68], R6 ;  /* 0x006e680601007387 */ /* 0x008fe20000100a00 */
[----:B------:R0:W-:Y:S03]  /*bacf0*/  STL.64 [R1+0x6e60], R4 ;  /* 0x006e600401007387 */ /* 0x0001e60000100a00 */
        /* <DEDUP_REMOVED lines=16> */
[----:B------:R-:W3:Y:S03]  /*bae00*/  LDL.LU R19, [R1+0x7c] ;  /* 0x00007c0001137983 */ /* 0x000ee60000300800 */
[----:B------:R0:W-:Y:S01]  /*bae10*/  STL.64 [R1+0x1140], R24 ;  /* 0x0011401801007387 */ /* 0x0001e20000100a00 */
[----:B------:R1:W-:Y:S02]  /*bae20*/  STL.64 [R1+0x1148], R26 ;  /* 0x0011481a01007387 */ /* 0x0003e40000100a00 */
[----:B0-----:R-:W-:Y:S01]  /*bae30*/  IMAD.MOV.U32 R25, RZ, RZ, R10 ;  /* 0x000000ffff197224 */ /* 0x001fe200078e000a */
[----:B-1----:R-:W2:Y:S01]  /*bae40*/  LDL.LU.64 R26, [R1+0x6ea8] ;  /* 0x006ea800011a7983 */ /* 0x002ea20000300a00 */
[----:B------:R-:W-:-:S02]  /*bae50*/  IMAD.MOV.U32 R24, RZ, RZ, R11 ;  /* 0x000000ffff187224 */ /* 0x000fc400078e000b */
[----:B------:R-:W2:Y:S02]  /*bae60*/  LDL.LU.64 R10, [R1+0x6ea0] ;  /* 0x006ea000010a7983 */ /* 0x000ea40000300a00 */
[----:B--2---:R-:W-:Y:S01]  /*bae70*/  HMMA.16816.F32 R20, R20, R10, R12 ;  /* 0x0000000a1414723c */ /* 0x004fe2000000180c */
[----:B------:R-:W2:Y:S01]  /*bae80*/  LDL.LU.64 R14, [R1+0x6e98] ;  /* 0x006e9800010e7983 */ /* 0x000ea20000300a00 */
[----:B------:R-:W-:Y:S02]  /*bae90*/  IMAD.MOV.U32 R0, RZ, RZ, R11 ;  /* 0x000000ffff007224 */ /* 0x000fe400078e000b */
[----:B------:R-:W2:Y:S11]  /*baea0*/  LDL.LU.64 R10, [R1+0x6e90] ;  /* 0x006e9000010a7983 */ /* 0x000eb60000300a00 */
[----:B------:R-:W-:Y:S08]  /*baeb0*/  @!UPT UIADD3 URZ, URZ, URZ, URZ ;  /* 0x0000003f3f3ff290 */ /* 0x000ff0000fffe03f */
[----:B------:R0:W-:Y:S01]  /*baec0*/  STL.64 [R1+0x1130], R20 ;  /* 0x0011301401007387 */ /* 0x0001e20000100a00 */
[----:B------:R1:W-:Y:S02]  /*baed0*/  STL.64 [R1+0x1138], R22 ;  /* 0x0011381601007387 */ /* 0x0003e40000100a00 */
[----:B------:R-:W2:Y:S01]  /*baee0*/  LDL.LU.64 R8, [R1+0x6e88] ;  /* 0x006e880001087983 */ /* 0x000ea20000300a00 */
[----:B0-----:R-:W3:Y:S01]  /*baef0*/  LDL.LU R20, [R1+0x40] ;  /* 0x0000400001147983 */ /* 0x001ee20000300800 */
[----:B------:R-:W3:Y:S02]  /*baf00*/  LDL.LU R21, [R1+0x44] ;  /* 0x0000440001157983 */ /* 0x000ee40000300800 */
[----:B-1----:R-:W3:Y:S01]  /*baf10*/  LDL.LU R22, [R1+0x48] ;  /* 0x0000480001167983 */ /* 0x002ee20000300800 */
        /* <DEDUP_REMOVED lines=13> */
[----:B0-----:R-:W3:Y:S02]  /*baff0*/  LDL.LU.64 R14, [R1+0x6e58] ;  /* 0x006e5800010e7983 */ /* 0x001ee40000300a00 */
[C---:B---3--:R-:W-:Y:S02]  /*bb000*/  HMMA.16816.F32 R12, R8.reuse, R14, R16 ;  /* 0x0000000e080c723c */ /* 0x048fe40000001810 */
[----:B------:R-:W3:Y:S01]  /*bb010*/  LDL.LU.64 R18, [R1+0x6e50] ;  /* 0x006e500001127983 */ /* 0x000ee20000300a00 */
[----:B------:R-:W2:Y:S11]  /*bb020*/  LDL.LU.64 R16, [R1+0x6e48] ;  /* 0x006e480001107983 */ /* 0x000eb60000300a00 */
[----:B------:R-:W-:Y:S09]  /*bb030*/  @!UPT UIADD3 URZ, URZ, URZ, URZ ;  /* 0x0000003f3f3ff290 */ /* 0x000ff2000fffe03f */
[----:B------:R-:W-:Y:S01]  /*bb040*/  STL.64 [R1+0x1100], R12 ;  /* 0x0011000c01007387 */ /* 0x000fe20000100a00 */
[----:B------:R0:W-:Y:S03]  /*bb050*/  STL.64 [R1+0x1108], R14 ;  /* 0x0011080e01007387 */ /* 0x0001e60000100a00 */
[----:B0-----:R-:W2:Y:S01]  /*bb060*/  LDL.LU.64 R14, [R1+0x6e40] ;  /* 0x006e4000010e7983 */ /* 0x001ea20000300a00 */
        /* <DEDUP_REMOVED lines=9> */
[----:B0-----:R-:W3:Y:S01]  /*bb100*/  LDL.LU R24, [R1+0x1080] ;  /* 0x0010800001187983 */ /* 0x001ee20000300800 */
[----:B------:R-:W3:Y:S02]  /*bb110*/  LDL.LU R25, [R1+0x1084] ;  /* 0x0010840001197983 */ /* 0x000ee40000300800 */
[----:B------:R-:W3:Y:S02]  /*bb120*/  LDL.LU R27, [R1+0x108c] ;  /* 0x00108c00011b7983 */ /* 0x000ee40000300800 */
[----:B--2---:R-:W-:-:S05]  /*bb130*/  IMAD.MOV.U32 R26, RZ, RZ, R13 ;  /* 0x000000ffff1a7224 */ /* 0x004fca00078e000d */
[----:B---3--:R-:W-:Y:S01]  /*bb140*/  STL.64 [R1+0x6e20], R26 ;  /* 0x006e201a01007387 */ /* 0x008fe20000100a00 */
[----:B------:R0:W-:Y:S03]  /*bb150*/  STL.64 [R1+0x6e18], R24 ;  /* 0x006e181801007387 */ /* 0x0001e60000100a00 */
[----:B0-----:R-:W2:Y:S01]  /*bb160*/  LDL.LU R24, [R1+0x50] ;  /* 0x0000500001187983 */ /* 0x001ea20000300800 */
[----:B------:R-:W2:Y:S02]  /*bb170*/  LDL.LU R25, [R1+0x54] ;  /* 0x0000540001197983 */ /* 0x000ea40000300800 */
[----:B------:R-:W2:Y:S02]  /*bb180*/  LDL.LU R26, [R1+0x58] ;  /* 0x00005800011a7983 */ /* 0x000ea40000300800 */
[----:B------:R-:W2:Y:S02]  /*bb190*/  LDL.LU R27, [R1+0x5c] ;  /* 0x00005c00011b7983 */ /* 0x000ea40000300800 */
[----:B----4-:R-:W-:-:S02]  /*bb1a0*/  IMAD.MOV.U32 R23, RZ, RZ, R29 ;  /* 0x000000ffff177224 */ /* 0x010fc400078e001d */
[----:B------:R-:W0:Y:S04]  /*bb1b0*/  S2R R29, SR_TID.X ;  /* 0x00000000001d7919 */ /* 0x000e280000002100 */
[----:B------:R-:W1:Y:S01]  /*bb1c0*/  S2R R13, SR_TID.X ;  /* 0x00000000000d7919 */ /* 0x000e620000002100 */
[----:B------:R-:W-:Y:S01]  /*bb1d0*/  HMMA.16816.F32 R20, R8, R14, R20 ;  /* 0x0000000e0814723c */ /* 0x000fe20000001814 */
[----:B0-----:R-:W-:Y:S01]  /*bb1e0*/  LOP3.LUT R29, R29, 0x7, RZ, 0xc0, !PT ;  /* 0x000000071d1d7812 */ /* 0x001fe200078ec0ff */
[----:B-1----:R-:W-:-:S04]  /*bb1f0*/  IMAD.SHL.U32 R13, R13, 0x2, RZ ;  /* 0x000000020d0d7824 */ /* 0x002fc800078e00ff */
[----:B------:R-:W-:-:S05]  /*bb200*/  IMAD R29, R29, 0x110, RZ ;  /* 0x000001101d1d7824 */ /* 0x000fca00078e02ff */
[----:B------:R-:W-:-:S04]  /*bb210*/  LOP3.LUT R13, R29, 0x30, R13, 0x78, !PT ;  /* 0x000000301d0d7812 */ /* 0x000fc800078e780d */
[----:B------:R-:W-:Y:S01]  /*bb220*/  LOP3.LUT R13, R13, 0x40, RZ, 0x3c, !PT ;  /* 0x000000400d0d7812 */ /* 0x000fe200078e3cff */
[----:B--2---:R-:W-:Y:S11]  /*bb230*/  HMMA.16816.F32 R24, R8, R18, R24 ;  /* 0x000000120818723c */ /* 0x004ff60000001818 */
[----:B------:R-:W-:Y:S11]  /*bb240*/  @!UPT UIADD3 URZ, URZ, URZ, URZ ;  /* 0x0000003f3f3ff290 */ /* 0x000ff6000fffe03f */
[----:B------:R-:W-:Y:S01]  /*bb250*/  @!UPT UIADD3 URZ, URZ, URZ, URZ ;  /* 0x0000003f3f3ff290 */ /* 0x000fe2000fffe03f */
[----:B------:R-:W-:Y:S01]  /*bb260*/  STL.64 [R1+0x10e0], R24 ;  /* 0x0010e01801007387 */ /* 0x000fe20000100a00 */
[----:B------:R-:W-:Y:S02]  /*bb270*/  STL.64 [R1+0x10e8], R26 ;  /* 0x0010e81a01007387 */ /* 0x000fe40000100a00 */
[----:B------:R-:W-:Y:S02]  /*bb280*/  STL.64 [R1+0x150], R20 ;  /* 0x0001501401007387 */ /* 0x000fe40000100a00 */
[----:B------:R-:W-:Y:S02]  /*bb290*/  STL.64 [R1+0x158], R22 ;  /* 0x0001581601007387 */ /* 0x000fe40000100a00 */
[----:B------:R-:W0:Y:S04]  /*bb2a0*/  LDSM.16.MT88.4 R20, [R7+0x18000] ;  /* 0x018000000714783b */ /* 0x000e280000004200 */
[----:B------:R-:W1:Y:S04]  /*bb2b0*/  LDSM.16.M88.4 R24, [R13+0x20080] ;  /* 0x020080000d18783b */ /* 0x000e680000000200 */
[----:B0-----:R0:W-:Y:S01]  /*bb2c0*/  STL.64 [R1+0x6d00], R22 ;  /* 0x006d001601007387 */ /* 0x0011e20000100a00 */
[----:B------:R-:W-:Y:S02]  /*bb2d0*/  STL.64 [R1+0x6cf8], R20 ;  /* 0x006cf81401007387 */ /* 0x000fe40000100a00 */
[----:B-1----:R-:W-:Y:S02]  /*bb2e0*/  STL.64 [R1+0xc0], R24 ;  /* 0x0000c01801007387 */ /* 0x002fe40000100a00 */
[----:B------:R-:W-:Y:S02]  /*bb2f0*/  STL.64 [R1+0xc8], R26 ;  /* 0x0000c81a01007387 */ /* 0x000fe40000100a00 */
[----:B0-----:R-:W-:-:S02]  /*bb300*/  IMAD.MOV.U32 R22, RZ, RZ, R3 ;  /* 0x000000ffff167224 */ /* 0x001fc400078e0003 */
[----:B------:R-:W-:Y:S02]  /*bb310*/  IMAD.MOV.U32 R23, RZ, RZ, R2 ;  /* 0x000000ffff177224 */ /* 0x000fe400078e0002 */
[----:B------:R-:W-:Y:S02]  /*bb320*/  IMAD.MOV.U32 R3, RZ, RZ, R26 ;  /* 0x000000ffff037224 */ /* 0x000fe400078e001a */
[----:B------:R-:W-:Y:S02]  /*bb330*/  IMAD.MOV.U32 R2, RZ, RZ, R27 ;  /* 0x000000ffff027224 */ /* 0x000fe400078e001b */
[----:B------:R-:W0:Y:S04]  /*bb340*/  LDSM.16.M88.4 R24, [R13+0x20880] ;  /* 0x020880000d18783b */ /* 0x000e280000000200 */
[----:B------:R-:W-:Y:S01]  /*bb350*/  STL [R1+0x5c0c], R2 ;  /* 0x005c0c0201007387 */ /* 0x000fe20000100800 */
[----:B------:R-:W-:Y:S03]  /*bb360*/  STL [R1+0x5c08], R3 ;  /* 0x005c080301007387 */ /* 0x000fe60000100800 */
[----:B0-----:R-:W-:Y:S01]  /*bb370*/  STL.64 [R1+0xb0], R24 ;  /* 0x0000b01801007387 */ /* 0x001fe20000100a00 */
[----:B------:R-:W-:Y:S02]  /*bb380*/  STL.64 [R1+0xb8], R26 ;  /* 0x0000b81a01007387 */ /* 0x000fe40000100a00 */
[----:B------:R-:W-:-:S02]  /*bb390*/  IMAD.MOV.U32 R29, RZ, RZ, R27 ;  /* 0x000000ffff1d7224 */ /* 0x000fc400078e001b */
[----:B------:R-:W0:Y:S04]  /*bb3a0*/  LDSM.16.M88.4 R24, [R13+0x21080] ;  /* 0x021080000d18783b */ /* 0x000e280000000200 */
[----:B------:R-:W-:Y:S04]  /*bb3b0*/  STL [R1+0x5b78], R29 ;  /* 0x005b781d01007387 */ /* 0x000fe80000100800 */
[----:B0-----:R-:W-:Y:S01]  /*bb3c0*/  STL.64 [R1+0xa0], R24 ;  /* 0x0000a01801007387 */ /* 0x001fe20000100a00 */
[----:B------:R-:W-:Y:S02]  /*bb3d0*/  STL.64 [R1+0xa8], R26 ;  /* 0x0000a81a01007387 */ /* 0x000fe40000100a00 */
[----:B------:R-:W0:Y:S02]  /*bb3e0*/  LDSM.16.M88.4 R24, [R13+0x21880] ;  /* 0x021880000d18783b */ /* 0x000e240000000200 */
[----:B0-----:R-:W-:Y:S02]  /*bb3f0*/  STL.64 [R1+0x90], R24 ;  /* 0x0000901801007387 */ /* 0x001fe40000100a00 */
[----:B------:R-:W-:Y:S02]  /*bb400*/  STL.64 [R1+0x98], R26 ;  /* 0x0000981a01007387 */ /* 0x000fe40000100a00 */
[----:B------:R-:W0:Y:S02]  /*bb410*/  LDSM.16.M88.4 R24, [R13+0x22080] ;  /* 0x022080000d18783b */ /* 0x000e240000000200 */
[----:B0-----:R-:W-:Y:S02]  /*bb420*/  STL.64 [R1+0x80], R24 ;  /* 0x0000801801007387 */ /* 0x001fe40000100a00 */
[----:B------:R-:W-:-:S02]  /*bb430*/  IMAD.MOV.U32 R3, RZ, RZ, R24 ;  /* 0x000000ffff037224 */ /* 0x000fc400078e0018 */
[----:B------:R-:W-:Y:S02]  /*bb440*/  STL.64 [R1+0x88], R26 ;  /* 0x0000881a01007387 */ /* 0x000fe40000100a00 */
[----:B------:R-:W-:Y:S02]  /*bb450*/  IMAD.MOV.U32 R2, RZ, RZ, R25 ;  /* 0x000000ffff027224 */ /* 0x000fe400078e0019 */
[----:B------:R-:W0:Y:S04]  /*bb460*/  LDSM.16.M88.4 R24, [R13+0x22880] ;  /* 0x022880000d18783b */ /* 0x000e280000000200 */
[----:B------:R-:W-:Y:S04]  /*bb470*/  STL [R1+0x6cf0], R3 ;  /* 0x006cf00301007387 */ /* 0x000fe80000100800 */
[----:B0-----:R-:W-:Y:S01]  /*bb480*/  STL.64 [R1+0x70], R24 ;  /* 0x0000701801007387 */ /* 0x001fe20000100a00 */
[----:B------:R0:W-:Y:S03]  /*bb490*/  STL.64 [R1+0x78], R26 ;  /* 0x0000781a01007387 */ /* 0x0001e60000100a00 */
[----:B0-----:R-:W2:Y:S01]  /*bb4a0*/  LDL.LU.64 R26, [R1+0x6e20] ;  /* 0x006e2000011a7983 */ /* 0x001ea20000300a00 */
[----:B------:R-:W2:Y:S02]  /*bb4b0*/  LDL.LU.64 R24, [R1+0x6e18] ;  /* 0x006e180001187983 */ /* 0x000ea40000300a00 */
[----:B--2---:R-:W-:Y:S01]  /*bb4c0*/  HMMA.16816.F32 R20, R8, R22, R24 ;  /* 0x000000160814723c */ /* 0x004fe20000001818 */
[----:B------:R-:W2:Y:S11]  /*bb4d0*/  LDL.LU.64 R24, [R1+0x6e10] ;  /* 0x006e100001187983 */ /* 0x000eb60000300a00 */
[----:B------:R-:W-:Y:S11]  /*bb4e0*/  @!UPT UIADD3 URZ, URZ, URZ, URZ ;  /* 0x0000003f3f3ff290 */ /* 0x000ff6000fffe03f */
[----:B------:R-:W-:Y:S01]  /*bb4f0*/  STL.64 [R1+0xd0], R20 ;  /* 0x0000d01401007387 */ /* 0x000fe20000100a00 */
[----:B------:R-:W-:Y:S02]  /*bb500*/  STL.64 [R1+0xd8], R22 ;  /* 0x0000d81601007387 */ /* 0x000fe40000100a00 */
[----:B------:R-:W0:Y:S02]  /*bb510*/  LDSM.16.M88.4 R20, [R13+0x23080] ;  /* 0x023080000d14783b */ /* 0x000e240000000200 */
[----:B0-----:R-:W-:Y:S02]  /*bb520*/  STL.64 [R1+0x60], R20 ;  /* 0x0000601401007387 */ /* 0x001fe40000100a00 */
        /* <DEDUP_REMOVED lines=10> */
[----:B0-----:R-:W-:Y:S01]  /*bb5d0*/  STL.64 [R1+0x30], R20 ;  /* 0x0000301401007387 */ /* 0x001fe20000100a00 */
        /* <DEDUP_REMOVED lines=8> */
[----:B0-----:R0:W-:Y:S02]  /*bb660*/  STL.64 [R1], R20 ;  /* 0x0000001401007387 */ /* 0x0011e40000100a00 */
[----:B------:R1:W-:Y:S02]  /*bb670*/  STL.64 [R1+0x8], R22 ;  /* 0x0000081601007387 */ /* 0x0003e40000100a00 */
[----:B0-----:R-:W3:Y:S01]  /*bb680*/  LDL.LU R20, [R1+0x10b0] ;  /* 0x0010b00001147983 */ /* 0x001ee20000300800 */
[----:B------:R-:W3:Y:S02]  /*bb690*/  LDL.LU R21, [R1+0x10b4] ;  /* 0x0010b40001157983 */ /* 0x000ee40000300800 */
[----:B-1----:R-:W4:Y:S02]  /*bb6a0*/  LDL.LU R22, [R1+0x10b8] ;  /* 0x0010b80001167983 */ /* 0x002f240000300800 */
[----:B------:R-:W4:Y:S02]  /*bb6b0*/  LDL.LU R23, [R1+0x10bc] ;  /* 0x0010bc0001177983 */ /* 0x000f240000300800 */
[----:B----4-:R2:W-:Y:S02]  /*bb6c0*/  STL.64 [R1+0x6d10], R22 ;  /* 0x006d101601007387 */ /* 0x0105e40000100a00 */
[----:B--2---:R-:W-:-:S02]  /*bb6d0*/  IMAD.MOV.U32 R22, RZ, RZ, R25 ;  /* 0x000000ffff167224 */ /* 0x004fc400078e0019 */
[----:B------:R-:W-:Y:S02]  /*bb6e0*/  IMAD.MOV.U32 R23, RZ, RZ, R24 ;  /* 0x000000ffff177224 */ /* 0x000fe400078e0018 */
[----:B------:R-:W0:Y:S04]  /*bb6f0*/  LDSM.16.M88.4 R24, [R13+0x26880] ;  /* 0x026880000d18783b */ /* 0x000e280000000200 */
[----:B---3--:R-:W-:Y:S01]  /*bb700*/  STL.64 [R1+0x6d08], R20 ;  /* 0x006d081401007387 */ /* 0x008fe20000100a00 */
[----:B------:R-:W-:Y:S03]  /*bb710*/  STL.64 [R1+0x6d28], R22 ;  /* 0x006d281601007387 */ /* 0x000fe60000100a00 */
[----:B0-----:R-:W-:Y:S01]  /*bb720*/  STL [R1+0x5aac], R26 ;  /* 0x005aac1a01007387 */ /* 0x001fe20000100800 */
[----:B------:R-:W-:Y:S02]  /*bb730*/  STL [R1+0x5aa8], R27 ;  /* 0x005aa81b01007387 */ /* 0x000fe40000100800 */
        /* <DEDUP_REMOVED lines=32> */
[----:B----4-:R-:W-:-:S02]  /*bb940*/  IMAD.MOV.U32 R22, RZ, RZ, R4 ;  /* 0x000000ffff167224 */ /* 0x010fc400078e0004 */
        /* <DEDUP_REMOVED lines=19> */
[----:B------:R-:W-:-:S02]  /*bba80*/  IMAD.MOV.U32 R22, RZ, RZ, R12 ;  /* 0x000000ffff167224 */ /* 0x000fc400078e000c */
[----:B------:R-:W-:Y:S02]  /*bba90*/  IMAD.MOV.U32 R23, RZ, RZ, R6 ;  /* 0x000000ffff177224 */ /* 0x000fe400078e0006 */
[----:B----4-:R-:W-:Y:S02]  /*bbaa0*/  IMAD.MOV.U32 R26, RZ, RZ, R17 ;  /* 0x000000ffff1a7224 */ /* 0x010fe400078e0011 */
[----:B------:R-:W-:Y:S01]  /*bbab0*/  IMAD.MOV.U32 R27, RZ, RZ, R16 ;  /* 0x000000ffff1b7224 */ /* 0x000fe200078e0010 */
[----:B------:R-:W3:Y:S01]  /*bbac0*/  LDL.LU R17, [R1+0x6de4] ;  /* 0x006de40001117983 */ /* 0x000ee20000300800 */
[----:B------:R-:W4:Y:S02]  /*bbad0*/  LDL.LU R16, [R1+0x6de0] ;  /* 0x006de00001107983 */ /* 0x000f240000300800 */
[----:B------:R-:W3:Y:S02]  /*bbae0*/  LDL.LU R12, [R1+0x6ddc] ;  /* 0x006ddc00010c7983 */ /* 0x000ee40000300800 */
[----:B------:R-:W-:Y:S01]  /*bbaf0*/  STL.64 [R1+0x6db8], R22 ;  /* 0x006db81601007387 */ /* 0x000fe20000100a00 */
[----:B------:R-:W-:Y:S04]  /*bbb00*/  STL.64 [R1+0x6d80], R26 ;  /* 0x006d801a01007387 */ /* 0x000fe80000100a00 */
        /* <DEDUP_REMOVED lines=8> */
[----:B----4-:R-:W-:-:S02]  /*bbb90*/  IMAD.MOV.U32 R26, RZ, RZ, R16 ;  /* 0x000000ffff1a7224 */ /* 0x010fc400078e0010 */
[----:B---3--:R-:W-:Y:S02]  /*bbba0*/  IMAD.MOV.U32 R27, RZ, RZ, R17 ;  /* 0x000000ffff1b7224 */ /* 0x008fe400078e0011 */
[----:B------:R-:W-:Y:S02]  /*bbbb0*/  IMAD.MOV.U32 R25, RZ, RZ, R12 ;  /* 0x000000ffff197224 */ /* 0x000fe400078e000c */
[----:B------:R-:W3:Y:S01]  /*bbbc0*/  LDL.LU R12, [R1+0x6dd8] ;  /* 0x006dd800010c7983 */ /* 0x000ee20000300800 */
[----:B------:R-:W4:Y:S02]  /*bbbd0*/  LDL.LU R16, [R1+0x6dd4] ;  /* 0x006dd40001107983 */ /* 0x000f240000300800 */
[----:B------:R-:W3:Y:S02]  /*bbbe0*/  LDL.LU R17, [R1+0x6dd0] ;  /* 0x006dd00001117983 */ /* 0x000ee40000300800 */
[----:B------:R-:W-:Y:S01]  /*bbbf0*/  STL.64 [R1+0x6db0], R26 ;  /* 0x006db01a01007387 */ /* 0x000fe20000100a00 */
[----:B--2---:R0:W-:Y:S04]  /*bbc00*/  STL.64 [R1+0x6da8], R24 ;  /* 0x006da81801007387 */ /* 0x0041e80000100a00 */
[----:B0-----:R-:W2:Y:S01]  /*bbc10*/  LDL.LU R24, [R1+0x1740] ;  /* 0x0017400001187983 */ /* 0x001ea20000300800 */
[----:B------:R-:W2:Y:S02]  /*bbc20*/  LDL.LU R25, [R1+0x1744] ;  /* 0x0017440001197983 */ /* 0x000ea40000300800 */
[----:B------:R-:W2:Y:S02]  /*bbc30*/  LDL.LU R26, [R1+0x1748] ;  /* 0x00174800011a7983 */ /* 0x000ea40000300800 */
[----:B------:R-:W2:Y:S02]  /*bbc40*/  LDL.LU R27, [R1+0x174c] ;  /* 0x00174c00011b7983 */ /* 0x000ea40000300800 */
[----:B------:R-:W-:-:S02]  /*bbc50*/  IMAD.MOV.U32 R22, RZ, RZ, R5 ;  /* 0x000000ffff167224 */ /* 0x000fc400078e0005 */
[----:B------:R-:W-:Y:S02]  /*bbc60*/  IMAD.MOV.U32 R23, RZ, RZ, R4 ;  /* 0x000000ffff177224 */ /* 0x000fe400078e0004 */
[----:B------:R-:W-:Y:S04]  /*bbc70*/  LDSM.16.MT88.4 R4, [R7+0x18080] ;  /* 0x018080000704783b */ /* 0x000fe80000004200 */
[----:B--2---:R-:W-:Y:S01]  /*bbc80*/  STL.64 [R1+0x6dc8], R26 ;  /* 0x006dc81a01007387 */ /* 0x004fe20000100a00 */
[----:B------:R0:W-:Y:S03]  /*bbc90*/  STL.64 [R1+0x6dc0], R24 ;  /* 0x006dc01801007387 */ /* 0x0001e60000100a00 */
[----:B0-----:R-:W2:Y:S01]  /*bbca0*/  LDL.LU R24, [R1+0x1750] ;  /* 0x0017500001187983 */ /* 0x001ea20000300800 */
[----:B---3--:R-:W-:-:S02]  /*bbcb0*/  IMAD.MOV.U32 R25, RZ, RZ, R17 ;  /* 0x000000ffff197224 */ /* 0x008fc400078e0011 */
[----:B----4-:R-:W-:Y:S02]  /*bbcc0*/  IMAD.MOV.U32 R26, RZ, RZ, R16 ;  /* 0x000000ffff1a7224 */ /* 0x010fe400078e0010 */
[----:B------:R-:W0:Y:S01]  /*bbcd0*/  LDSM.16.M88.4 R16, [R13+0x27080] ;  /* 0x027080000d10783b */ /* 0x000e220000000200 */
[----:B------:R-:W-:Y:S02]  /*bbce0*/  IMAD.MOV.U32 R27, RZ, RZ, R12 ;  /* 0x000000ffff1b7224 */ /* 0x000fe400078e000c */
[----:B------:R-:W1:Y:S01]  /*bbcf0*/  LDSM.16.M88.4 R12, [R13+0x27880] ;  /* 0x027880000d0c783b */ /* 0x000e620000000200 */
[----:B0-----:R-:W-:Y:S03]  /*bbd00*/  STL [R1+0x5aa4], R18 ;  /* 0x005aa41201007387 */ /* 0x001fe60000100800 */
[----:B------:R-:W-:Y:S02]  /*bbd10*/  STL [R1+0x5aa0], R19 ;  /* 0x005aa01301007387 */ /* 0x000fe40000100800 */
[----:B------:R0:W-:Y:S02]  /*bbd20*/  STL.64 [R1+0x6c68], R16 ;  /* 0x006c681001007387 */ /* 0x0001e40000100a00 */
[----:B0-----:R-:W3:Y:S01]  /*bbd30*/  LDL.64 R16, [R1+0xb0] ;  /* 0x0000b00001107983 */ /* 0x001ee20000100a00 */
[----:B-1----:R-:W-:Y:S02]  /*bbd40*/  STL [R1+0x5a94], R14 ;  /* 0x005a940e01007387 */ /* 0x002fe40000100800 */
[----:B------:R-:W-:Y:S02]  /*bbd50*/  STL [R1+0x5a90], R15 ;  /* 0x005a900f01007387 */ /* 0x000fe40000100800 */
[----:B------:R0:W-:Y:S02]  /*bbd60*/  STL.64 [R1+0x6c50], R12 ;  /* 0x006c500c01007387 */ /* 0x0001e40000100a00 */
[----:B0-----:R-:W4:Y:S01]  /*bbd70*/  LDL.LU R12, [R1+0x1090] ;  /* 0x00109000010c7983 */ /* 0x001f220000300800 */
[----:B------:R-:W4:Y:S02]  /*bbd80*/  LDL.LU R13, [R1+0x1094] ;  /* 0x00109400010d7983 */ /* 0x000f240000300800 */
[----:B------:R-:W4:Y:S02]  /*bbd90*/  LDL.LU R14, [R1+0x1098] ;  /* 0x00109800010e7983 */ /* 0x000f240000300800 */
[----:B------:R-:W4:Y:S01]  /*bbda0*/  LDL.LU R15, [R1+0x109c] ;  /* 0x00109c00010f7983 */ /* 0x000f220000300800 */
[----:B------:R0:W-:Y:S01]  /*bbdb0*/  STL.64 [R1+0x6c48], R6 ;  /* 0x006c480601007387 */ /* 0x0001e20000100a00 */
[----:B------:R-:W-:Y:S03]  /*bbdc0*/  STL.64 [R1+0x6c40], R4 ;  /* 0x006c400401007387 */ /* 0x000fe60000100a00 */
[----:B0-----:R-:W3:Y:S01]  /*bbdd0*/  LDL.LU R6, [R1+0x168] ;  /* 0x0001680001067983 */ /* 0x001ee20000300800 */
        /* <DEDUP_REMOVED lines=57> */
[----:B------:R-:W-:-:S07]  /*bc170*/  IMAD.MOV.U32 R7, RZ, RZ, R0 ;  /* 0x000000ffff077224 */ /* 0x000fce00078e0000 */
[----:B---3--:R-:W-:Y:S01]  /*bc180*/  HMMA.16816.F32 R4, R8, R6, R20 ;  /* 0x000000060804723c */ /* 0x008fe20000001814 */
[----:B------:R-:W2:Y:S01]  /*bc190*/  LDL.LU.64 R22, [R1+0x6d00] ;  /* 0x006d000001167983 */ /* 0x000ea20000300a00 */
[----:B------:R-:W2:Y:S02]  /*bc1a0*/  LDL.LU.64 R20, [R1+0x6cf8] ;  /* 0x006cf80001147983 */ /* 0x000ea40000300a00 */
[----:B------:R-:W2:Y:S11]  /*bc1b0*/  LDL.64 R8, [R1+0xc0] ;  /* 0x0000c00001087983 */ /* 0x000eb60000100a00 */
[----:B------:R-:W-:Y:S08]  /*bc1c0*/  @!UPT UIADD3 URZ, URZ, URZ, URZ ;  /* 0x0000003f3f3ff290 */ /* 0x000ff0000fffe03f */
[----:B------:R-:W-:Y:S01]  /*bc1d0*/  STL.64 [R1+0x910], R4 ;  /* 0x0009100401007387 */ /* 0x000fe20000100a00 */
[----:B------:R0:W-:Y:S02]  /*bc1e0*/  STL.64 [R1+0x918], R6 ;  /* 0x0009180601007387 */ /* 0x0001e40000100a00 */
[----:B0-----:R-:W-:Y:S02]  /*bc1f0*/  IMAD.MOV.U32 R7, RZ, RZ, R16 ;  /* 0x000000ffff077224 */ /* 0x001fe400078e0010 */
[----:B------:R-:W-:Y:S01]  /*bc200*/  IMAD.MOV.U32 R6, RZ, RZ, R17 ;  /* 0x000000ffff067224 */ /* 0x000fe200078e0011 */
[----:B--2---:R-:W-:Y:S01]  /*bc210*/  HMMA.16816.F32 R24, R20, R8, R24 ;  /* 0x000000081418723c */ /* 0x004fe20000001818 */
[----:B------:R-:W-:Y:S02]  /*bc220*/  IMAD.MOV.U32 R4, RZ, RZ, R8 ;  /* 0x000000ffff047224 */ /* 0x000fe400078e0008 */
[----:B------:R-:W-:-:S05]  /*bc230*/  IMAD.MOV.U32 R0, RZ, RZ, R9 ;  /* 0x000000ffff007224 */ /* 0x000fca00078e0009 */
[----:B----4-:R-:W-:Y:S07]  /*bc240*/  HMMA.16816.F32 R8, R20, R16, R12 ;  /* 0x000000101408723c */ /* 0x010fee000000180c */
[----:B------:R-:W-:-:S08]  /*bc250*/  IMAD.MOV.U32 R12, RZ, RZ, R3 ;  /* 0x000000ffff0c7224 */ /* 0x000fd000078e0003 */
[----:B------:R0:W-:Y:S01]  /*bc260*/  STL [R1+0x900], R24 ;  /* 0x0009001801007387 */ /* 0x0001e20000100800 */
[----:B------:R1:W-:Y:S02]  /*bc270*/  STL.64 [R1+0x908], R26 ;  /* 0x0009081a01007387 */ /* 0x0003e40000100a00 */
[----:B------:R-:W-:Y:S01]  /*bc280*/  IMAD.MOV.U32 R29, RZ, RZ, R25 ;  /* 0x000000ffff1d7224 */ /* 0x000fe200078e0019 */
[----:B0-----:R-:W2:Y:S01]  /*bc290*/  LDL.LU R24, [R1+0x1070] ;  /* 0x0010700001187983 */ /* 0x001ea20000300800 */
[----:B------:R-:W2:Y:S02]  /*bc2a0*/  LDL.LU R25, [R1+0x1074] ;  /* 0x0010740001197983 */ /* 0x000ea40000300800 */
[----:B-1----:R-:W2:Y:S02]  /*bc2b0*/  LDL.LU R26, [R1+0x1078] ;  /* 0x00107800011a7983 */ /* 0x002ea40000300800 */
[----:B------:R-:W2:Y:S01]  /*bc2c0*/  LDL.LU R27, [R1+0x107c] ;  /* 0x00107c00011b7983 */ /* 0x000ea20000300800 */
[----:B------:R0:W-:Y:S01]  /*bc2d0*/  STL [R1+0x6c70], R4 ;  /* 0x006c700401007387 */ /* 0x0001e20000100800 */
[----:B------:R-:W-:Y:S02]  /*bc2e0*/  STL [R1+0x5c10], R29 ;  /* 0x005c101d01007387 */ /* 0x000fe40000100800 */
[----:B------:R-:W-:Y:S02]  /*bc2f0*/  STL.64 [R1+0x8f0], R8 ;  /* 0x0008f00801007387 */ /* 0x000fe40000100a00 */
[----:B------:R-:W-:Y:S01]  /*bc300*/  STL.64 [R1+0x8f8], R10 ;  /* 0x0008f80a01007387 */ /* 0x000fe20000100a00 */
[----:B------:R1:W-:Y:S01]  /*bc310*/  STL.64 [R1+0x6cb8], R6 ;  /* 0x006cb80601007387 */ /* 0x0003e20000100a00 */
[----:B------:R-:W3:Y:S03]  /*bc320*/  LDL.LU R3, [R1+0x6cf0] ;  /* 0x006cf00001037983 */ /* 0x000ee60000300800 */
[----:B0-----:R-:W4:Y:S01]  /*bc330*/  LDL.LU R4, [R1+0x1040] ;  /* 0x0010400001047983 */ /* 0x001f220000300800 */
[----:B------:R-:W4:Y:S03]  /*bc340*/  LDL.LU R5, [R1+0x1044] ;  /* 0x0010440001057983 */ /* 0x000f260000300800 */
[----:B-1----:R-:W2:Y:S01]  /*bc350*/  LDL.LU R6, [R1+0x1048] ;  /* 0x0010480001067983 */ /* 0x002ea20000300800 */
[----:B------:R-:W2:Y:S03]  /*bc360*/  LDL.LU R7, [R1+0x104c] ;  /* 0x00104c0001077983 */ /* 0x000ea60000300800 */
[----:B--2---:R-:W-:Y:S01]  /*bc370*/  STL.64 [R1+0x6cc8], R6 ;  /* 0x006cc80601007387 */ /* 0x004fe20000100a00 */
[----:B----4-:R3:W-:Y:S02]  /*bc380*/  STL.64 [R1+0x6cc0], R4 ;  /* 0x006cc00401007387 */ /* 0x0107e40000100a00 */
[----:B---3--:R-:W-:-:S02]  /*bc390*/  IMAD.MOV.U32 R4, RZ, RZ, R3 ;  /* 0x000000ffff047224 */ /* 0x008fc400078e0003 */
[----:B------:R-:W-:-:S05]  /*bc3a0*/  IMAD.MOV.U32 R5, RZ, RZ, R2 ;  /* 0x000000ffff057224 */ /* 0x000fca00078e0002 */
[----:B------:R-:W-:Y:S01]  /*bc3b0*/  STL.64 [R1+0x6cd8], R4 ;  /* 0x006cd80401007387 */ /* 0x000fe20000100a00 */
[----:B------:R-:W2:Y:S03]  /*bc3c0*/  LDL.64 R8, [R1+0x70] ;  /* 0x0000700001087983 */ /* 0x000ea60000100a00 */
[----:B--2---:R0:W-:Y:S04]  /*bc3d0*/  STL.64 [R1+0x6cd0], R8 ;  /* 0x006cd00801007387 */ /* 0x0041e80000100a00 */
[----:B0-----:R-:W2:Y:S01]  /*bc3e0*/  LDL.LU R8, [R1+0x1050] ;  /* 0x0010500001087983 */ /* 0x001ea20000300800 */
[----:B------:R-:W2:Y:S02]  /*bc3f0*/  LDL.LU R9, [R1+0x1054] ;  /* 0x0010540001097983 */ /* 0x000ea40000300800 */
[----:B------:R-:W3:Y:S02]  /*bc400*/  LDL.LU R10, [R1+0x1058] ;  /* 0x00105800010a7983 */ /* 0x000ee40000300800 */
[----:B------:R-:W3:Y:S02]  /*bc410*/  LDL.LU R11, [R1+0x105c] ;  /* 0x00105c00010b7983 */ /* 0x000ee40000300800 */
[----:B------:R-:W-:Y:S01]  /*bc420*/  IMAD.MOV.U32 R13, RZ, RZ, R28 ;  /* 0x000000ffff0d7224 */ /* 0x000fe200078e001c */
[----:B---3--:R-:W-:Y:S01]  /*bc430*/  STL.64 [R1+0x6ce8], R10 ;  /* 0x006ce80a01007387 */ /* 0x008fe20000100a00 */
[----:B--2---:R0:W-:Y:S03]  /*bc440*/  STL.64 [R1+0x6ce0], R8 ;  /* 0x006ce00801007387 */ /* 0x0041e60000100a00 */
[----:B0-----:R-:W2:Y:S01]  /*bc450*/  LDL.64 R8, [R1+0xa0] ;  /* 0x0000a00001087983 */ /* 0x001ea20000100a00 */
[----:B------:R-:W3:Y:S02]  /*bc460*/  LDL.LU R16, [R1+0x1060] ;  /* 0x0010600001107983 */ /* 0x000ee40000300800 */
[----:B------:R-:W3:Y:S02]  /*bc470*/  LDL.LU R17, [R1+0x1064] ;  /* 0x0010640001117983 */ /* 0x000ee40000300800 */
[----:B------:R-:W3:Y:S01]  /*bc480*/  LDL.LU R18, [R1+0x1068] ;  /* 0x0010680001127983 */ /* 0x000ee20000300800 */
[----:B------:R-:W3:Y:S01]  /*bc490*/  LDL.LU R19, [R1+0x106c] ;  /* 0x00106c0001137983 */ /* 0x000ee20000300800 */
[----:B------:R-:W3:Y:S02]  /*bc4a0*/  LDL.64 R4, [R1+0x90] ;  /* 0x0000900001047983 */ /* 0x000ee40000100a00 */
[----:B------:R0:W-:Y:S02]  /*bc4b0*/  STL.64 [R1+0x6c88], R12 ;  /* 0x006c880c01007387 */ /* 0x0001e40000100a00 */
[----:B0-----:R-:W4:Y:S04]  /*bc4c0*/  LDL.64 R12, [R1+0x50] ;  /* 0x00005000010c7983 */ /* 0x001f280000100a00 */
[----:B----4-:R2:W-:Y:S01]  /*bc4d0*/  STL.64 [R1+0x6ca0], R12 ;  /* 0x006ca00c01007387 */ /* 0x0105e20000100a00 */
[----:B------:R-:W4:Y:S01]  /*bc4e0*/  LDL.LU.64 R10, [R1+0x6ce8] ;  /* 0x006ce800010a7983 */ /* 0x000f220000300a00 */
[----:B--2---:R-:W-:Y:S07]  /*bc4f0*/  HMMA.16816.F32 R12, R20, R8, R24 ;  /* 0x00000008140c723c */ /* 0x004fee0000001818 */
[----:B------:R-:W-:-:S02]  /*bc500*/  IMAD.MOV.U32 R27, RZ, RZ, R8 ;  /* 0x000000ffff1b7224 */ /* 0x000fc400078e0008 */
[----:B------:R-:W-:Y:S02]  /*bc510*/  IMAD.MOV.U32 R26, RZ, RZ, R9 ;  /* 0x000000ffff1a7224 */ /* 0x000fe400078e0009 */
[----:B------:R-:W4:Y:S11]  /*bc520*/  LDL.LU.64 R8, [R1+0x6ce0] ;  /* 0x006ce00001087983 */ /* 0x000f360000300a00 */
[----:B------:R-:W-:Y:S01]  /*bc530*/  @!UPT UIADD3 URZ, URZ, URZ, URZ ;  /* 0x0000003f3f3ff290 */ /* 0x000fe2000fffe03f */
[----:B------:R0:W-:Y:S01]  /*bc540*/  STL [R1+0x8e0], R12 ;  /* 0x0008e00c01007387 */ /* 0x0001e20000100800 */
[----:B------:R-:W-:-:S03]  /*bc550*/  IMAD.MOV.U32 R29, RZ, RZ, R13 ;  /* 0x000000ffff1d7224 */ /* 0x000fc600078e000d */
[----:B0-----:R-:W2:Y:S01]  /*bc560*/  LDL.64 R12, [R1+0x60] ;  /* 0x00006000010c7983 */ /* 0x001ea20000100a00 */
[----:B------:R0:W-:Y:S02]  /*bc570*/  STL.64 [R1+0x6c80], R26 ;  /* 0x006c801a01007387 */ /* 0x0001e40000100a00 */
        /* <DEDUP_REMOVED lines=19> */
[----:B------:R0:W-:Y:S04]  /*bc6b0*/  STL [R1+0x5c48], R3 ;  /* 0x005c480301007387 */ /* 0x0001e80000100800 */
[----:B0-----:R-:W3:Y:S01]  /*bc6c0*/  LDL R3, [R1+0x11c0] ;  /* 0x0011c00001037983 */ /* 0x001ee20000100800 */
[----:B------:R0:W-:Y:S02]  /*bc6d0*/  STL [R1+0x5c44], R2 ;  /* 0x005c440201007387 */ /* 0x0001e40000100800 */
[----:B------:R-:W-:Y:S02]  /*bc6e0*/  STL [R1+0x5c40], R29 ;  /* 0x005c401d01007387 */ /* 0x000fe40000100800 */
[----:B------:R1:W-:Y:S01]  /*bc6f0*/  STL.64 [R1+0x8d0], R16 ;  /* 0x0008d01001007387 */ /* 0x0003e20000100a00 */
[----:B------:R-:W-:Y:S01]  /*bc700*/  STL.64 [R1+0x8d8], R18 ;  /* 0x0008d81201007387 */ /* 0x000fe20000100a00 */
[----:B0-----:R-:W-:-:S02]  /*bc710*/  IMAD.MOV.U32 R2, RZ, RZ, R5 ;  /* 0x000000ffff027224 */ /* 0x001fc400078e0005 */
[----:B-1----:R-:W-:Y:S02]  /*bc720*/  IMAD.MOV.U32 R16, RZ, RZ, R4 ;  /* 0x000000ffff107224 */ /* 0x002fe400078e0004 */
[----:B------:R-:W4:Y:S02]  /*bc730*/  LDL.LU.64 R4, [R1+0x6cd8] ;  /* 0x006cd80001047983 */ /* 0x000f240000300a00 */
[C---:B----4-:R-:W-:Y:S02]  /*bc740*/  HMMA.16816.F32 R4, R20.reuse, R4, R8 ;  /* 0x000000041404723c */ /* 0x050fe40000001808 */
[----:B------:R-:W4:Y:S11]  /*bc750*/  LDL.LU.64 R8, [R1+0x6cd0] ;  /* 0x006cd00001087983 */ /* 0x000f360000300a00 */
[----:B------:R-:W-:Y:S10]  /*bc760*/  @!UPT UIADD3 URZ, URZ, URZ, URZ ;  /* 0x0000003f3f3ff290 */ /* 0x000ff4000fffe03f */
[----:B------:R-:W-:Y:S01]  /*bc770*/  STL.64 [R1+0x8c0], R4 ;  /* 0x0008c00401007387 */ /* 0x000fe20000100a00 */
[----:B------:R0:W-:Y:S03]  /*bc780*/  STL.64 [R1+0x8c8], R6 ;  /* 0x0008c80601007387 */ /* 0x0001e60000100a00 */
[----:B0-----:R-:W4:Y:S01]  /*bc790*/  LDL.LU.64 R6, [R1+0x6cc8] ;  /* 0x006cc80001067983 */ /* 0x001f220000300a00 */
[----:B------:R-:W4:Y:S01]  /*bc7a0*/  LDL.LU.64 R4, [R1+0x6cc0] ;  /* 0x006cc00001047983 */ /* 0x000f220000300a00 */
[----:B--2---:R-:W-:Y:S01]  /*bc7b0*/  HMMA.16816.F32 R24, R20, R12, R24 ;  /* 0x0000000c1418723c */ /* 0x004fe20000001818 */
[----:B------:R-:W-:Y:S02]  /*bc7c0*/  IMAD.MOV.U32 R29, RZ, RZ, R12 ;  /* 0x000000ffff1d7224 */ /* 0x000fe400078e000c */
[----:B------:R-:W-:-:S05]  /*bc7d0*/  IMAD.MOV.U32 R28, RZ, RZ, R13 ;  /* 0x000000ffff1c7224 */ /* 0x000fca00078e000d */
[C---:B----4-:R-:W-:Y:S11]  /*bc7e0*/  HMMA.16816.F32 R4, R20.reuse, R8, R4 ;  /* 0x000000081404723c */ /* 0x050ff60000001804 */
[----:B------:R-:W-:Y:S11]  /*bc7f0*/  @!UPT UIADD3 URZ, URZ, URZ, URZ ;  /* 0x0000003f3f3ff290 */ /* 0x000ff6000fffe03f */
[----:B------:R-:W-:Y:S01]  /*bc800*/  @!UPT UIADD3 URZ, URZ, URZ, URZ ;  /* 0x0000003f3f3ff290 */ /* 0x000fe2000fffe03f */
[----:B------:R0:W-:Y:S02]  /*bc810*/  STL.64 [R1+0x8b0], R4 ;  /* 0x0008b00401007387 */ /* 0x0001e40000100a00 */
[----:B0-----:R-:W-:Y:S02]  /*bc820*/  IMAD.MOV.U32 R5, RZ, RZ, R8 ;  /* 0x000000ffff057224 */ /* 0x001fe400078e0008 */
[----:B------:R-:W-:Y:S02]  /*bc830*/  IMAD.MOV.U32 R4, RZ, RZ, R9 ;  /* 0x000000ffff047224 */ /* 0x000fe400078e0009 */
[----:B---3--:R-:W0:Y:S04]  /*bc840*/  LDSM.16.MT88.4 R8, [R3+0x18100] ;  /* 0x018100000308783b */ /* 0x008e280000004200 */
[----:B------:R1:W-:Y:S04]  /*bc850*/  STL.64 [R1+0x8b8], R6 ;  /* 0x0008b80601007387 */ /* 0x0003e80000100a00 */
[----:B-1----:R-:W2:Y:S01]  /*bc860*/  LDL.LU.64 R6, [R1+0x6cb8] ;  /* 0x006cb80001067983 */ /* 0x002ea20000300a00 */
[----:B------:R-:W-:Y:S03]  /*bc870*/  STL [R1+0x6bb8], R3 ;  /* 0x006bb80301007387 */ /* 0x000fe60000100800 */
[----:B0-----:R-:W-:Y:S01]  /*bc880*/  STL.64 [R1+0x6af0], R10 ;  /* 0x006af00a01007387 */ /* 0x001fe20000100a00 */
        /* <DEDUP_REMOVED lines=10> */
[----:B------:R-:W-:Y:S01]  /*bc930*/  STL [R1+0x6bc0], R28 ;  /* 0x006bc01c01007387 */ /* 0x000fe20000100800 */
[----:B------:R-:W-:Y:S01]  /*bc940*/  STL [R1+0x6bbc], R29 ;  /* 0x006bbc1d01007387 */ /* 0x000fe20000100800 */
[C---:B----4-:R-:W-:Y:S01]  /*bc950*/  HMMA.16816.F32 R24, R20.reuse, R12, R24 ;  /* 0x0000000c1418723c */ /* 0x050fe20000001818 */
[----:B------:R-:W-:Y:S11]  /*bc960*/  IMAD.MOV.U32 R3, RZ, RZ, R13 ;  /* 0x000000ffff037224 */ /* 0x000ff600078e000d */
[----:B------:R-:W-:Y:S11]  /*bc970*/  @!UPT UIADD3 URZ, URZ, URZ, URZ ;  /* 0x0000003f3f3ff290 */ /* 0x000ff6000fffe03f */
[----:B------:R-:W-:Y:S01]  /*bc980*/  STL.64 [R1+0x10b0], R24 ;  /* 0x0010b01801007387 */ /* 0x000fe20000100a00 */
[----:B------:R0:W-:Y:S03]  /*bc990*/  STL.64 [R1+0x10b8], R26 ;  /* 0x0010b81a01007387 */ /* 0x0001e60000100a00 */
[----:B0-----:R-:W4:Y:S01]  /*bc9a0*/  LDL.LU.64 R26, [R1+0x6c98] ;  /* 0x006c9800011a7983 */ /* 0x001f220000300a00 */
[----:B------:R-:W4:Y:S02]  /*bc9b0*/  LDL.LU.64 R24, [R1+0x6c90] ;  /* 0x006c900001187983 */ /* 0x000f240000300a00 */
[----:B------:R-:W3:Y:S02]  /*bc9c0*/  LDL.LU.64 R12, [R1+0x6c88] ;  /* 0x006c8800010c7983 */ /* 0x000ee40000300a00 */
[----:B------:R-:W-:Y:S01]  /*bc9d0*/  STL [R1+0x6bc4], R3 ;  /* 0x006bc40301007387 */ /* 0x000fe20000100800 */
[C---:B---3--:R-:W-:Y:S01]  /*bc9e0*/  HMMA.16816.F32 R8, R20.reuse, R12, R8 ;  /* 0x0000000c1408723c */ /* 0x048fe20000001808 */
[----:B------:R-:W3:Y:S04]  /*bc9f0*/  LDL.64 R12, [R1+0x10] ;  /* 0x00001000010c7983 */ /* 0x000ee80000100a00 */
[----:B---3--:R0:W-:Y:S11]  /*bca00*/  STL.64 [R1+0x6c78], R12 ;  /* 0x006c780c01007387 */ /* 0x0081f60000100a00 */
[----:B------:R-:W-:Y:S07]  /*bca10*/  @!UPT UIADD3 URZ, URZ, URZ, URZ ;  /* 0x0000003f3f3ff290 */ /* 0x000fee000fffe03f */
[----:B------:R1:W-:Y:S02]  /*bca20*/  STL.64 [R1+0x10a0], R8 ;  /* 0x0010a00801007387 */ /* 0x0003e40000100a00 */
[----:B------:R-:W-:Y:S01]  /*bca30*/  STL.64 [R1+0x10a8], R10 ;  /* 0x0010a80a01007387 */ /* 0x000fe20000100a00 */
[----:B0-----:R-:W3:Y:S01]  /*bca40*/  LDL.LU R12, [R1+0x16b0] ;  /* 0x0016b000010c7983 */ /* 0x001ee20000300800 */
[----:B-1----:R-:W-:Y:S02]  /*bca50*/  IMAD.MOV.U32 R8, RZ, RZ, R5 ;  /* 0x000000ffff087224 */ /* 0x002fe400078e0005 */
[----:B------:R-:W-:Y:S02]  /*bca60*/  IMAD.MOV.U32 R9, RZ, RZ, R4 ;  /* 0x000000ffff097224 */ /* 0x000fe400078e0004 */
[----:B------:R-:W3:Y:S01]  /*bca70*/  LDL.LU R13, [R1+0x16b4] ;  /* 0x0016b400010d7983 */ /* 0x000ee20000300800 */
[----:B------:R-:W3:Y:S01]  /*bca80*/  LDL.LU R14, [R1+0x16b8] ;  /* 0x0016b800010e7983 */ /* 0x000ee20000300800 */
[----:B------:R-:W3:Y:S02]  /*bca90*/  LDL.LU R15, [R1+0x16bc] ;  /* 0x0016bc00010f7983 */ /* 0x000ee40000300800 */
[----:B------:R-:W3:Y:S02]  /*bcaa0*/  LDL.64 R4, [R1+0x20] ;  /* 0x0000200001047983 */ /* 0x000ee40000100a00 */
[----:B------:R0:W-:Y:S02]  /*bcab0*/  STL.64 [R1+0x6bd8], R8 ;  /* 0x006bd80801007387 */ /* 0x0001e40000100a00 */
[----:B0-----:R-:W4:Y:S02]  /*bcac0*/  LDL.64 R8, [R1+0x30] ;  /* 0x0000300001087983 */ /* 0x001f240000100a00 */
[----:B----4-:R-:W-:Y:S01]  /*bcad0*/  HMMA.16816.F32 R24, R20, R8, R24 ;  /* 0x000000081418723c */ /* 0x010fe20000001818 */
[----:B------:R-:W-:-:S02]  /*bcae0*/  IMAD.MOV.U32 R28, RZ, RZ, R8 ;  /* 0x000000ffff1c7224 */ /* 0x000fc400078e0008 */
[----:B------:R-:W-:Y:S11]  /*bcaf0*/  IMAD.MOV.U32 R29, RZ, RZ, R9 ;  /* 0x000000ffff1d7224 */ /* 0x000ff600078e0009 */
[----:B------:R-:W-:Y:S09]  /*bcb00*/  @!UPT UIADD3 URZ, URZ, URZ, URZ ;  /* 0x0000003f3f3ff290 */ /* 0x000ff2000fffe03f */
[----:B------:R-:W-:Y:S01]  /*bcb10*/  STL.64 [R1+0x1090], R24 ;  /* 0x0010901801007387 */ /* 0x000fe20000100a00 */
[----:B------:R0:W-:Y:S03]  /*bcb20*/  STL.64 [R1+0x1098], R26 ;  /* 0x0010981a01007387 */ /* 0x0001e60000100a00 */
[----:B0-----:R-:W4:Y:S01]  /*bcb30*/  LDL.LU.64 R26, [R1+0x6c80] ;  /* 0x006c8000011a7983 */ /* 0x001f220000300a00 */
[----:B------:R-:W2:Y:S02]  /*bcb40*/  LDL.LU R8, [R1+0x850] ;  /* 0x0008500001087983 */ /* 0x000ea40000300800 */
[----:B------:R-:W2:Y:S02]  /*bcb50*/  LDL.LU R9, [R1+0x854] ;  /* 0x0008540001097983 */ /* 0x000ea40000300800 */
[----:B------:R-:W2:Y:S01]  /*bcb60*/  LDL.LU R10, [R1+0x858] ;  /* 0x00085800010a7983 */ /* 0x000ea20000300800 */
[----:B------:R-:W2:Y:S01]  /*bcb70*/  LDL.LU R11, [R1+0x85c] ;  /* 0x00085c00010b7983 */ /* 0x000ea20000300800 */
[----:B---3--:R-:W-:Y:S03]  /*bcb80*/  HMMA.16816.F32 R12, R20, R4, R12 ;  /* 0x00000004140c723c */ /* 0x008fe6000000180c */
[----:B--2---:R-:W-:Y:S01]  /*bcb90*/  STL.64 [R1+0x6be8], R10 ;  /* 0x006be80a01007387 */ /* 0x004fe20000100a00 */
[----:B------:R0:W-:Y:S02]  /*bcba0*/  STL.64 [R1+0x6be0], R8 ;  /* 0x006be00801007387 */ /* 0x0001e40000100a00 */
[----:B0-----:R-:W-:-:S02]  /*bcbb0*/  IMAD.MOV.U32 R8, RZ, RZ, R16 ;  /* 0x000000ffff087224 */ /* 0x001fc400078e0010 */
[----:B------:R-:W-:Y:S01]  /*bcbc0*/  IMAD.MOV.U32 R9, RZ, RZ, R2 ;  /* 0x000000ffff097224 */ /* 0x000fe200078e0002 */
[----:B------:R-:W2:Y:S01]  /*bcbd0*/  LDL.LU R16, [R1+0x1690] ;  /* 0x0016900001107983 */ /* 0x000ea20000300800 */
[----:B------:R-:W2:Y:S02]  /*bcbe0*/  LDL.LU R17, [R1+0x1694] ;  /* 0x0016940001117983 */ /* 0x000ea40000300800 */
[----:B------:R-:W2:Y:S02]  /*bcbf0*/  LDL.LU R18, [R1+0x1698] ;  /* 0x0016980001127983 */ /* 0x000ea40000300800 */
[----:B------:R-:W2:Y:S01]  /*bcc00*/  LDL.LU R19, [R1+0x169c] ;  /* 0x00169c0001137983 */ /* 0x000ea20000300800 */
[----:B------:R-:W2:Y:S01]  /*bcc10*/  LDL.64 R24, [R1] ;  /* 0x0000000001187983 */ /* 0x000ea20000100a00 */
[----:B------:R4:W-:Y:S02]  /*bcc20*/  STL.64 [R1+0x6bf8], R8 ;  /* 0x006bf80801007387 */ /* 0x0009e40000100a00 */
[----:B----4-:R-:W-:-:S02]  /*bcc30*/  IMAD.MOV.U32 R8, RZ, RZ, R27 ;  /* 0x000000ffff087224 */ /* 0x010fc400078e001b */
[----:B------:R-:W-:-:S05]  /*bcc40*/  IMAD.MOV.U32 R9, RZ, RZ, R26 ;  /* 0x000000ffff097224 */ /* 0x000fca00078e001a */
[----:B------:R0:W-:Y:S02]  /*bcc50*/  STL.64 [R1+0x6c10], R8 ;  /* 0x006c100801007387 */ /* 0x0001e40000100a00 */
[----:B0-----:R-:W-:Y:S02]  /*bcc60*/  IMAD.MOV.U32 R8, RZ, RZ, R7 ;  /* 0x000000ffff087224 */ /* 0x001fe400078e0007 */
[----:B------:R-:W-:-:S05]  /*bcc70*/  IMAD.MOV.U32 R9, RZ, RZ, R6 ;  /* 0x000000ffff097224 */ /* 0x000fca00078e0006 */
[----:B------:R0:W-:Y:S04]  /*bcc80*/  STL.64 [R1+0x6c28], R8 ;  /* 0x006c280801007387 */ /* 0x0001e80000100a00 */
[----:B0-----:R-:W3:Y:S01]  /*bcc90*/  LDL.LU R8, [R1+0x16a0] ;  /* 0x0016a00001087983 */ /* 0x001ee20000300800 */
[----:B------:R-:W3:Y:S02]  /*bcca0*/  LDL.LU R9, [R1+0x16a4] ;  /* 0x0016a40001097983 */ /* 0x000ee40000300800 */
[----:B------:R-:W3:Y:S02]  /*bccb0*/  LDL.LU R10, [R1+0x16a8] ;  /* 0x0016a800010a7983 */ /* 0x000ee40000300800 */
[----:B------:R-:W3:Y:S01]  /*bccc0*/  LDL.LU R11, [R1+0x16ac] ;  /* 0x0016ac00010b7983 */ /* 0x000ee20000300800 */
[----:B------:R-:W-:Y:S01]  /*bccd0*/  STL [R1+0x6bcc], R29 ;  /* 0x006bcc1d01007387 */ /* 0x000fe20000100800 */
[----:B------:R-:W-:Y:S02]  /*bcce0*/  STL [R1+0x6bc8], R28 ;  /* 0x006bc81c01007387 */ /* 0x000fe40000100800 */
[----:B------:R0:W-:Y:S02]  /*bccf0*/  STL.64 [R1+0x1080], R12 ;  /* 0x0010800c01007387 */ /* 0x0001e40000100a00 */
[----:B------:R-:W-:Y:S01]  /*bcd00*/  STL.64 [R1+0x1088], R14 ;  /* 0x0010880e01007387 */ /* 0x000fe20000100a00 */
[----:B0-----:R-:W3:Y:S01]  /*bcd10*/  LDL.LU.64 R12, [R1+0x6c78] ;  /* 0x006c7800010c7983 */ /* 0x001ee20000300a00 */
[----:B------:R-:W4:Y:S02]  /*bcd20*/  LDL.LU R4, [R1+0x6c70] ;  /* 0x006c700001047983 */ /* 0x000f240000300800 */
[----:B------:R-:W-:-:S05]  /*bcd30*/  IMAD.MOV.U32 R3, RZ, RZ, R5 ;  /* 0x000000ffff037224 */ /* 0x000fca00078e0005 */
[----:B------:R0:W-:Y:S01]  /*bcd40*/  STL [R1+0x6bd0], R3 ;  /* 0x006bd00301007387 */ /* 0x0001e20000100800 */
[----:B--2---:R-:W-:Y:S01]  /*bcd50*/  HMMA.16816.F32 R16, R20, R24, R16 ;  /* 0x000000181410723c */ /* 0x004fe20000001810 */
[----:B0-----:R-:W-:-:S07]  /*bcd60*/  IMAD.MOV.U32 R3, RZ, RZ, R25 ;  /* 0x000000ffff037224 */ /* 0x001fce00078e0019 */
[----:B---3--:R-:W-:Y:S01]  /*bcd70*/  HMMA.16816.F32 R8, R20, R12, R8 ;  /* 0x0000000c1408723c */ /* 0x008fe20000001808 */
[----:B------:R-:W-:Y:S02]  /*bcd80*/  IMAD.MOV.U32 R29, RZ, RZ, R12 ;  /* 0x000000ffff1d7224 */ /* 0x000fe400078e000c */
[----:B------:R-:W-:Y:S11]  /*bcd90*/  IMAD.MOV.U32 R28, RZ, RZ, R13 ;  /* 0x000000ffff1c7224 */ /* 0x000ff600078e000d */
[----:B------:R-:W-:Y:S09]  /*bcda0*/  @!UPT UIADD3 URZ, URZ, URZ, URZ ;  /* 0x0000003f3f3ff290 */ /* 0x000ff2000fffe03f */
[----:B------:R4:W-:Y:S01]  /*bcdb0*/  STL.64 [R1+0x1070], R8 ;  /* 0x0010700801007387 */ /* 0x0009e20000100a00 */
[----:B------:R-:W-:Y:S02]  /*bcdc0*/  STL.64 [R1+0x1078], R10 ;  /* 0x0010780a01007387 */ /* 0x000fe40000100a00 */
[----:B----4-:R-:W-:Y:S02]  /*bcdd0*/  IMAD.MOV.U32 R8, RZ, RZ, R4 ;  /* 0x000000ffff087224 */ /* 0x010fe400078e0004 */
[----:B------:R-:W-:-:S05]  /*bcde0*/  IMAD.MOV.U32 R9, RZ, RZ, R0 ;  /* 0x000000ffff097224 */ /* 0x000fca00078e0000 */
[----:B------:R0:W-:Y:S04]  /*bcdf0*/  STL.64 [R1+0x6c58], R8 ;  /* 0x006c580801007387 */ /* 0x0001e80000100a00 */
        /* <DEDUP_REMOVED lines=12> */
[----:B------:R0:W-:Y:S01]  /*bcec0*/  STL.64 [R1+0x1060], R16 ;  /* 0x0010601001007387 */ /* 0x0001e20000100a00 */
[----:B------:R-:W-:Y:S03]  /*bced0*/  STL.64 [R1+0x1068], R18 ;  /* 0x0010681201007387 */ /* 0x000fe60000100a00 */
[----:B0-----:R-:W4:Y:S01]  /*bcee0*/  LDL.LU.64 R16, [R1+0x6c68] ;  /* 0x006c680001107983 */ /* 0x001f220000300a00 */
[----:B------:R-:W2:Y:S02]  /*bcef0*/  LDL.LU.64 R24, [R1+0x6c60] ;  /* 0x006c600001187983 */ /* 0x000ea40000300a00 */
[C---:B--2---:R-:W-:Y:S11]  /*bcf00*/  HMMA.16816.F32 R8, R20.reuse, R24, R8 ;  /* 0x000000181408723c */ /* 0x044ff60000001808 */
[----:B------:R-:W-:Y:S11]  /*bcf10*/  @!UPT UIADD3 URZ, URZ, URZ, URZ ;  /* 0x0000003f3f3ff290 */ /* 0x000ff6000fffe03f */
[----:B------:R-:W-:Y:S01]  /*bcf20*/  @!UPT UIADD3 URZ, URZ, URZ, URZ ;  /* 0x0000003f3f3ff290 */ /* 0x000fe2000fffe03f */
[----:B------:R0:W-:Y:S04]  /*bcf30*/  STL.64 [R1+0x1050], R8 ;  /* 0x0010500801007387 */ /* 0x0001e80000100a00 */
[----:B0-----:R-:W2:Y:S01]  /*bcf40*/  LDL.LU.64 R8, [R1+0x6c58] ;  /* 0x006c580001087983 */ /* 0x001ea20000300a00 */
        /* <DEDUP_REMOVED lines=28> */
[----:B------:R0:W-:Y:S02]  /*bd110*/  STL.64 [R1+0x1040], R12 ;  /* 0x0010400c01007387 */ /* 0x0001e40000100a00 */
[----:B------:R-:W-:Y:S01]  /*bd120*/  STL.64 [R1+0x1048], R14 ;  /* 0x0010480e01007387 */ /* 0x000fe20000100a00 */
[----:B0-----:R-:W3:Y:S02]  /*bd130*/  LDL.LU.64 R12, [R1+0x6c50] ;  /* 0x006c5000010c7983 */ /* 0x001ee40000300a00 */
[----:B---3--:R-:W-:Y:S02]  /*bd140*/  HMMA.16816.F32 R20, R20, R12, R4 ;  /* 0x0000000c1414723c */ /* 0x008fe40000001804 */
[----:B------:R-:W2:Y:S01]  /*bd150*/  LDL.LU.64 R6, [R1+0x6c48] ;  /* 0x006c480001067983 */ /* 0x000ea20000300a00 */
[----:B------:R-:W2:Y:S11]  /*bd160*/  LDL.LU.64 R4, [R1+0x6c40] ;  /* 0x006c400001047983 */ /* 0x000eb60000300a00 */
        /* <DEDUP_REMOVED lines=30> */
[----:B------:R-:W-:Y:S11]  /*bd350*/  @!UPT UIADD3 URZ, URZ, URZ, URZ ;  /* 0x0000003f3f3ff290 */ /* 0x000ff6000fffe03f */
[----:B------:R-:W-:Y:S02]  /*bd360*/  IMAD.MOV.U32 R15, RZ, RZ, R11 ;  /* 0x000000ffff0f7224 */ /* 0x000fe400078e000b */
[----:B------:R-:W-:Y:S01]  /*bd370*/  IMAD.MOV.U32 R14, RZ, RZ, R10 ;  /* 0x000000ffff0e7224 */ /* 0x000fe200078e000a */
[----:B------:R0:W-:Y:S01]  /*bd380*/  STL.64 [R1+0x7f0], R8 ;  /* 0x0007f00801007387 */ /* 0x0001e20000100a00 */
[----:B------:R-:W4:Y:S03]  /*bd390*/  LDL.LU.64 R10, [R1+0x6be8] ;  /* 0x006be800010a7983 */ /* 0x000f260000300a00 */
[----:B0-----:R-:W4:Y:S01]  /*bd3a0*/  LDL.LU.64 R8, [R1+0x6be0] ;  /* 0x006be00001087983 */ /* 0x001f220000300a00 */
[----:B------:R-:W-:Y:S02]  /*bd3b0*/  STL [R1+0x5a9c], R15 ;  /* 0x005a9c0f01007387 */ /* 0x000fe40000100800 */
[----:B------:R-:W-:Y:S02]  /*bd3c0*/  STL [R1+0x5a98], R14 ;  /* 0x005a980e01007387 */ /* 0x000fe40000100800 */
[----:B------:R0:W-:Y:S02]  /*bd3d0*/  STL.64 [R1+0x6bb0], R12 ;  /* 0x006bb00c01007387 */ /* 0x0001e40000100a00 */
[----:B0-----:R-:W4:Y:S02]  /*bd3e0*/  LDL.64 R12, [R1+0x80] ;  /* 0x00008000010c7983 */ /* 0x001f240000100a00 */
[C---:B----4-:R-:W-:Y:S11]  /*bd3f0*/  HMMA.16816.F32 R8, R4.reuse, R12, R8 ;  /* 0x0000000c0408723c */ /* 0x050ff60000001808 */
[----:B------:R-:W-:Y:S11]  /*bd400*/  @!UPT UIADD3 URZ, URZ, URZ, URZ ;  /* 0x0000003f3f3ff290 */ /* 0x000ff6000fffe03f */
[----:B------:R-:W-:Y:S01]  /*bd410*/  @!UPT UIADD3 URZ, URZ, URZ, URZ ;  /* 0x0000003f3f3ff290 */ /* 0x000fe2000fffe03f */
[----:B------:R0:W-:Y:S01]  /*bd420*/  STL.64 [R1+0x7e0], R8 ;  /* 0x0007e00801007387 */ /* 0x0001e20000100a00 */
[----:B------:R3:W-:Y:S03]  /*bd430*/  STL.64 [R1+0x7e8], R10 ;  /* 0x0007e80a01007387 */ /* 0x0007e60000100a00 */
[----:B0-----:R-:W3:Y:S02]  /*bd440*/  LDL.LU.64 R8, [R1+0x6bd8] ;  /* 0x006bd80001087983 */ /* 0x001ee40000300a00 */
[----:B---3--:R-:W-:Y:S11]  /*bd450*/  HMMA.16816.F32 R8, R4, R8, R20 ;  /* 0x000000080408723c */ /* 0x008ff60000001814 */
[----:B------:R-:W-:Y:S11]  /*bd460*/  @!UPT UIADD3 URZ, URZ, URZ, URZ ;  /* 0x0000003f3f3ff290 */ /* 0x000ff6000fffe03f */
[----:B------:R-:W-:Y:S02]  /*bd470*/  @!UPT UIADD3 URZ, URZ, URZ, URZ ;  /* 0x0000003f3f3ff290 */ /* 0x000fe4000fffe03f */
[----:B------:R-:W-:Y:S02]  /*bd480*/  IMAD.MOV.U32 R26, RZ, RZ, R10 ;  /* 0x000000ffff1a7224 */ /* 0x000fe400078e000a */
[----:B------:R-:W-:Y:S02]  /*bd490*/  IMAD.MOV.U32 R27, RZ, RZ, R11 ;  /* 0x000000ffff1b7224 */ /* 0x000fe400078e000b */
[----:B------:R-:W-:Y:S02]  /*bd4a0*/  IMAD.MOV.U32 R19, RZ, RZ, R8 ;  /* 0x000000ffff137224 */ /* 0x000fe400078e0008 */
[----:B------:R-:W-:Y:S01]  /*bd4b0*/  IMAD.MOV.U32 R18, RZ, RZ, R9 ;  /* 0x000000ffff127224 */ /* 0x000fe200078e0009 */
[----:B------:R-:W-:Y:S01]  /*bd4c0*/  STL.64 [R1+0x6b20], R26 ;  /* 0x006b201a01007387 */ /* 0x000fe20000100a00 */
[----:B--2---:R-:W-:Y:S02]  /*bd4d0*/  STL.64 [R1+0x6b18], R24 ;  /* 0x006b181801007387 */ /* 0x004fe40000100a00 */
[----:B------:R-:W2:Y:S02]  /*bd4e0*/  LDL.LU R8, [R1+0x830] ;  /* 0x0008300001087983 */ /* 0x000ea40000300800 */
[----:B------:R-:W2:Y:S01]  /*bd4f0*/  LDL.LU R9, [R1+0x834] ;  /* 0x0008340001097983 */ /* 0x000ea20000300800 */
[----:B------:R-:W3:Y:S01]  /*bd500*/  LDL.LU R10, [R1+0x838] ;  /* 0x00083800010a7983 */ /* 0x000ee20000300800 */
[----:B------:R-:W3:Y:S03]  /*bd510*/  LDL.LU R11, [R1+0x83c] ;  /* 0x00083c00010b7983 */ /* 0x000ee60000300800 */
[----:B---3--:R-:W-:Y:S01]  /*bd520*/  STL.64 [R1+0x6b00], R10 ;  /* 0x006b000a01007387 */ /* 0x008fe20000100a00 */
[----:B--2---:R0:W-:Y:S03]  /*bd530*/  STL.64 [R1+0x6af8], R8 ;  /* 0x006af80801007387 */ /* 0x0041e60000100a00 */
[----:B0-----:R-:W2:Y:S01]  /*bd540*/  LDL.LU R8, [R1+0x1550] ;  /* 0x0015500001087983 */ /* 0x001ea20000300800 */
[----:B------:R-:W2:Y:S02]  /*bd550*/  LDL.LU R9, [R1+0x1554] ;  /* 0x0015540001097983 */ /* 0x000ea40000300800 */
[----:B------:R-:W3:Y:S02]  /*bd560*/  LDL.LU R10, [R1+0x1558] ;  /* 0x00155800010a7983 */ /* 0x000ee40000300800 */
[----:B------:R-:W3:Y:S01]  /*bd570*/  LDL.LU R11, [R1+0x155c] ;  /* 0x00155c00010b7983 */ /* 0x000ee20000300800 */
[----:B------:R-:W4:Y:S01]  /*bd580*/  LDL R24, [R1] ;  /* 0x0000000001187983 */ /* 0x000f220000100800 */
[----:B------:R-:W-:-:S02]  /*bd590*/  IMAD.MOV.U32 R25, RZ, RZ, R3 ;  /* 0x000000ffff197224 */ /* 0x000fc400078e0003 */
[----:B------:R-:W2:Y:S03]  /*bd5a0*/  LDL.LU R3, [R1+0x6bd0] ;  /* 0x006bd00001037983 */ /* 0x000ea60000300800 */
[----:B----4-:R0:W-:Y:S02]  /*bd5b0*/  STL.64 [R1+0x6b38], R24 ;  /* 0x006b381801007387 */ /* 0x0101e40000100a00 */
[----:B0-----:R-:W-:Y:S02]  /*bd5c0*/  IMAD.MOV.U32 R24, RZ, RZ, R29 ;  /* 0x000000ffff187224 */ /* 0x001fe400078e001d */
[----:B------:R-:W-:Y:S01]  /*bd5d0*/  IMAD.MOV.U32 R25, RZ, RZ, R28 ;  /* 0x000000ffff197224 */ /* 0x000fe200078e001c */
[----:B------:R-:W4:Y:S01]  /*bd5e0*/  LDL.LU R29, [R1+0x6bcc] ;  /* 0x006bcc00011d7983 */ /* 0x000f220000300800 */
[----:B------:R-:W4:Y:S03]  /*bd5f0*/  LDL.LU R28, [R1+0x6bc8] ;  /* 0x006bc800011c7983 */ /* 0x000f260000300800 */
[----:B------:R-:W-:Y:S01]  /*bd600*/  STL.64 [R1+0x6b50], R24 ;  /* 0x006b501801007387 */ /* 0x000fe20000100a00 */
[----:B---3--:R-:W-:Y:S02]  /*bd610*/  STL.64 [R1+0x6b10], R10 ;  /* 0x006b100a01007387 */ /* 0x008fe40000100a00 */
[----:B--2---:R0:W-:Y:S02]  /*bd620*/  STL.64 [R1+0x6b08], R8 ;  /* 0x006b080801007387 */ /* 0x0041e40000100a00 */
[----:B0-----:R-:W2:Y:S01]  /*bd630*/  LDL.LU R8, [R1+0x1560] ;  /* 0x0015600001087983 */ /* 0x001ea20000300800 */
[----:B------:R-:W2:Y:S02]  /*bd640*/  LDL.LU R9, [R1+0x1564] ;  /* 0x0015640001097983 */ /* 0x000ea40000300800 */
[----:B------:R-:W3:Y:S02]  /*bd650*/  LDL.LU R10, [R1+0x1568] ;  /* 0x00156800010a7983 */ /* 0x000ee40000300800 */
[----:B------:R-:W3:Y:S01]  /*bd660*/  LDL.LU R11, [R1+0x156c] ;  /* 0x00156c00010b7983 */ /* 0x000ee20000300800 */
[----:B------:R-:W2:Y:S01]  /*bd670*/  LDL R24, [R1+0x20] ;  /* 0x0000200001187983 */ /* 0x000ea20000100800 */
[----:B------:R-:W-:-:S02]  /*bd680*/  IMAD.MOV.U32 R25, RZ, RZ, R3 ;  /* 0x000000ffff197224 */ /* 0x000fc400078e0003 */
[----:B------:R-:W4:Y:S03]  /*bd690*/  LDL.LU R3, [R1+0x6bc4] ;  /* 0x006bc40001037983 */ /* 0x000f260000300800 */
[----:B--2---:R-:W-:Y:S01]  /*bd6a0*/  STL.64 [R1+0x6b68], R24 ;  /* 0x006b681801007387 */ /* 0x004fe20000100a00 */
[----:B---3--:R-:W-:Y:S02]  /*bd6b0*/  STL.64 [R1+0x6b30], R10 ;  /* 0x006b300a01007387 */ /* 0x008fe40000100a00 */
[----:B------:R0:W-:Y:S02]  /*bd6c0*/  STL.64 [R1+0x6b28], R8 ;  /* 0x006b280801007387 */ /* 0x0001e40000100a00 */
        /* <DEDUP_REMOVED lines=16> */
[----:B------:R-:W-:-:S02]  /*bd7d0*/  IMAD.MOV.U32 R2, RZ, RZ, R12 ;  /* 0x000000ffff027224 */ /* 0x000fc400078e000c */
[----:B------:R-:W-:Y:S01]  /*bd7e0*/  IMAD.MOV.U32 R0, RZ, RZ, R13 ;  /* 0x000000ffff007224 */ /* 0x000fe200078e000d */
[----:B--2---:R0:W-:Y:S04]  /*bd7f0*/  STL.64 [R1+0x6b98], R24 ;  /* 0x006b981801007387 */ /* 0x0041e80000100a00 */
[----:B0-----:R-:W2:Y:S01]  /*bd800*/  LDL R24, [R1+0x50] ;  /* 0x0000500001187983 */ /* 0x001ea20000100800 */
[----:B------:R-:W-:Y:S02]  /*bd810*/  IMAD.MOV.U32 R25, RZ, RZ, R3 ;  /* 0x000000ffff197224 */ /* 0x000fe400078e0003 */
[----:B------:R-:W2:Y:S02]  /*bd820*/  LDL.LU R3, [R1+0x6bb8] ;  /* 0x006bb80001037983 */ /* 0x000ea40000300800 */
[----:B------:R-:W4:Y:S01]  /*bd830*/  LDL.LU R12, [R1+0x15d0] ;  /* 0x0015d000010c7983 */ /* 0x000f220000300800 */
[----:B------:R-:W4:Y:S01]  /*bd840*/  LDL.LU R13, [R1+0x15d4] ;  /* 0x0015d400010d7983 */ /* 0x000f220000300800 */
[----:B------:R-:W4:Y:S02]  /*bd850*/  LDL.LU R14, [R1+0x15d8] ;  /* 0x0015d800010e7983 */ /* 0x000f240000300800 */
[----:B------:R-:W4:Y:S02]  /*bd860*/  LDL.LU R15, [R1+0x15dc] ;  /* 0x0015dc00010f7983 */ /* 0x000f240000300800 */
[----:B---3--:R-:W-:Y:S01]  /*bd870*/  STL.64 [R1+0x6b60], R10 ;  /* 0x006b600a01007387 */ /* 0x008fe20000100a00 */
[----:B------:R0:W-:Y:S04]  /*bd880*/  STL.64 [R1+0x6b58], R8 ;  /* 0x006b580801007387 */ /* 0x0001e80000100a00 */
[----:B0-----:R-:W3:Y:S01]  /*bd890*/  LDL.LU R8, [R1+0x1590] ;  /* 0x0015900001087983 */ /* 0x001ee20000300800 */
[----:B------:R-:W3:Y:S02]  /*bd8a0*/  LDL.LU R9, [R1+0x1594] ;  /* 0x0015940001097983 */ /* 0x000ee40000300800 */
[----:B------:R-:W3:Y:S02]  /*bd8b0*/  LDL.LU R10, [R1+0x1598] ;  /* 0x00159800010a7983 */ /* 0x000ee40000300800 */
[----:B------:R-:W3:Y:S01]  /*bd8c0*/  LDL.LU R11, [R1+0x159c] ;  /* 0x00159c00010b7983 */ /* 0x000ee20000300800 */
[----:B--2---:R-:W0:Y:S04]  /*bd8d0*/  LDSM.16.MT88.4 R20, [R3+0x18180] ;  /* 0x018180000314783b */ /* 0x004e280000004200 */
[----:B---3--:R-:W-:Y:S01]  /*bd8e0*/  STL.64 [R1+0x6b78], R10 ;  /* 0x006b780a01007387 */ /* 0x008fe20000100a00 */
        /* <DEDUP_REMOVED lines=17> */
[----:B------:R-:W-:Y:S01]  /*bda00*/  STL [R1+0x5d04], R18 ;  /* 0x005d041201007387 */ /* 0x000fe20000100800 */
[----:B------:R-:W-:Y:S02]  /*bda10*/  STL [R1+0x5d00], R19 ;  /* 0x005d001301007387 */ /* 0x000fe40000100800 */
[----:B0-----:R-:W-:Y:S02]  /*bda20*/  STL.64 [R1+0x69d8], R22 ;  /* 0x0069d81601007387 */ /* 0x001fe40000100a00 */
[----:B------:R4:W-:Y:S02]  /*bda30*/  STL.64 [R1+0x69d0], R20 ;  /* 0x0069d01401007387 */ /* 0x0009e40000100a00 */
[----:B----4-:R-:W-:-:S02]  /*bda40*/  IMAD.MOV.U32 R20, RZ, RZ, R29 ;  /* 0x000000ffff147224 */ /* 0x010fc400078e001d */
[----:B------:R-:W-:-:S07]  /*bda50*/  IMAD.MOV.U32 R21, RZ, RZ, R28 ;  /* 0x000000ffff157224 */ /* 0x000fce00078e001c */
[C---:B------:R-:W-:Y:S01]  /*bda60*/  HMMA.16816.F32 R20, R4.reuse, R20, R12 ;  /* 0x000000140414723c */ /* 0x040fe2000000180c */
[----:B------:R-:W3:Y:S11]  /*bda70*/  LDL.LU.64 R12, [R1+0x6bb0] ;  /* 0x006bb000010c7983 */ /* 0x000ef60000300a00 */
[----:B------:R-:W-:Y:S11]  /*bda80*/  @!UPT UIADD3 URZ, URZ, URZ, URZ ;  /* 0x0000003f3f3ff290 */ /* 0x000ff6000fffe03f */
[----:B------:R0:W-:Y:S01]  /*bda90*/  STL.64 [R1+0xfa0], R20 ;  /* 0x000fa01401007387 */ /* 0x0001e20000100a00 */
[----:B------:R-:W-:Y:S02]  /*bdaa0*/  IMAD.MOV.U32 R15, RZ, RZ, R22 ;  /* 0x000000ffff0f7224 */ /* 0x000fe400078e0016 */
[----:B------:R-:W-:Y:S01]  /*bdab0*/  IMAD.MOV.U32 R14, RZ, RZ, R23 ;  /* 0x000000ffff0e7224 */ /* 0x000fe200078e0017 */
[----:B0-----:R-:W4:Y:S01]  /*bdac0*/  LDL.LU R20, [R1+0x730] ;  /* 0x0007300001147983 */ /* 0x001f220000300800 */
[----:B------:R-:W4:Y:S02]  /*bdad0*/  LDL.LU R21, [R1+0x734] ;  /* 0x0007340001157983 */ /* 0x000f240000300800 */
[----:B------:R-:W3:Y:S02]  /*bdae0*/  LDL.LU R22, [R1+0x738] ;  /* 0x0007380001167983 */ /* 0x000ee40000300800 */
[----:B------:R-:W3:Y:S01]  /*bdaf0*/  LDL.LU R23, [R1+0x73c] ;  /* 0x00073c0001177983 */ /* 0x000ee20000300800 */
[C---:B--2---:R-:W-:Y:S01]  /*bdb00*/  HMMA.16816.F32 R24, R4.reuse, R24, R8 ;  /* 0x000000180418723c */ /* 0x044fe20000001808 */
[----:B---3--:R-:W-:Y:S01]  /*bdb10*/  STL.64 [R1+0x6ae0], R22 ;  /* 0x006ae01601007387 */ /* 0x008fe20000100a00 */
[----:B----4-:R0:W-:Y:S03]  /*bdb20*/  STL.64 [R1+0x6ad8], R20 ;  /* 0x006ad81401007387 */ /* 0x0101e60000100a00 */
[----:B0-----:R-:W2:Y:S01]  /*bdb30*/  LDL.64 R20, [R1+0xc0] ;  /* 0x0000c00001147983 */ /* 0x001ea20000100a00 */
[----:B------:R-:W-:Y:S02]  /*bdb40*/  STL [R1+0x5cfc], R14 ;  /* 0x005cfc0e01007387 */ /* 0x000fe40000100800 */
[----:B------:R-:W-:Y:S02]  /*bdb50*/  STL [R1+0x5cf8], R15 ;  /* 0x005cf80f01007387 */ /* 0x000fe40000100800 */
[----:B------:R-:W3:Y:S01]  /*bdb60*/  LDL.LU.64 R10, [R1+0x6ba8] ;  /* 0x006ba800010a7983 */ /* 0x000ee20000300a00 */
[----:B------:R-:W3:Y:S11]  /*bdb70*/  LDL.LU.64 R8, [R1+0x6ba0] ;  /* 0x006ba00001087983 */ /* 0x000ef60000300a00 */
[----:B------:R-:W-:Y:S01]  /*bdb80*/  @!UPT UIADD3 URZ, URZ, URZ, URZ ;  /* 0x0000003f3f3ff290 */ /* 0x000fe2000fffe03f */
[----:B------:R0:W-:Y:S02]  /*bdb90*/  STL.64 [R1+0xf90], R24 ;  /* 0x000f901801007387 */ /* 0x0001e40000100a00 */
[----:B------:R-:W-:Y:S01]  /*bdba0*/  STL.64 [R1+0xf98], R26 ;  /* 0x000f981a01007387 */ /* 0x000fe20000100a00 */
        /* <DEDUP_REMOVED lines=56> */
[----:B------:R-:W-:Y:S02]  /*bdf30*/  STL [R1+0x69ec], R17 ;  /* 0x0069ec1101007387 */ /* 0x000fe40000100800 */
[----:B------:R0:W-:Y:S02]  /*bdf40*/  STL [R1+0x6a28], R16 ;  /* 0x006a281001007387 */ /* 0x0001e40000100800 */
        /* <DEDUP_REMOVED lines=9> */
[----:B------:R-:W-:Y:S03]  /*bdfe0*/  STL.64 [R1+0x7c8], R6 ;  /* 0x0007c80601007387 */ /* 0x000fe60000100a00 */
[----:B0-----:R-:W3:Y:S01]  /*bdff0*/  LDL.64 R4, [R1+0xb0] ;  /* 0x0000b00001047983 */ /* 0x001ee20000100a00 */
[----:B------:R0:W-:Y:S02]  /*be000*/  STL [R1+0x69e4], R12 ;  /* 0x0069e40c01007387 */ /* 0x0001e40000100800 */
[----:B------:R1:W-:Y:S01]  /*be010*/  STL [R1+0x69e0], R13 ;  /* 0x0069e00d01007387 */ /* 0x0003e20000100800 */
[----:B0-----:R-:W2:Y:S01]  /*be020*/  LDL.LU R12, [R1+0x740] ;  /* 0x00074000010c7983 */ /* 0x001ea20000300800 */
[----:B-1----:R-:W2:Y:S02]  /*be030*/  LDL.LU R13, [R1+0x744] ;  /* 0x00074400010d7983 */ /* 0x002ea40000300800 */
[----:B------:R-:W2:Y:S02]  /*be040*/  LDL.LU R14, [R1+0x748] ;  /* 0x00074800010e7983 */ /* 0x000ea40000300800 */
[----:B------:R-:W2:Y:S02]  /*be050*/  LDL.LU R15, [R1+0x74c] ;  /* 0x00074c00010f7983 */ /* 0x000ea40000300800 */
[C---:B--2---:R-:W-:Y:S11]  /*be060*/  HMMA.16816.F32 R12, R8.reuse, R20, R12 ;  /* 0x00000014080c723c */ /* 0x044ff6000000180c */
        /* <DEDUP_REMOVED lines=8> */
[----:B------:R-:W-:Y:S02]  /*be0f0*/  STL [R1+0x69e8], R15 ;  /* 0x0069e80f01007387 */ /* 0x000fe40000100800 */
[----:B------:R3:W-:Y:S02]  /*be100*/  STL [R1+0x6a40], R14 ;  /* 0x006a400e01007387 */ /* 0x0007e40000100800 */
[----:B---3--:R-:W-:Y:S07]  /*be110*/  HMMA.16816.F32 R12, R8, R4, R20 ;  /* 0x00000004080c723c */ /* 0x008fee0000001814 */
[----:B------:R-:W-:-:S02]  /*be120*/  IMAD.MOV.U32 R21, RZ, RZ, R4 ;  /* 0x000000ffff157224 */ /* 0x000fc400078e0004 */
[----:B------:R-:W-:Y:S02]  /*be130*/  IMAD.MOV.U32 R20, RZ, RZ, R5 ;  /* 0x000000ffff147224 */ /* 0x000fe400078e0005 */
[----:B----4-:R-:W-:Y:S01]  /*be140*/  HMMA.16816.F32 R4, R8, R24, R16 ;  /* 0x000000180804723c */ /* 0x010fe20000001810 */
[----:B------:R-:W-:Y:S02]  /*be150*/  IMAD.MOV.U32 R23, RZ, RZ, R24 ;  /* 0x000000ffff177224 */ /* 0x000fe400078e0018 */
[----:B------:R-:W-:-:S09]  /*be160*/  IMAD.MOV.U32 R22, RZ, RZ, R25 ;  /* 0x000000ffff167224 */ /* 0x000fd200078e0019 */
[----:B------:R-:W-:Y:S01]  /*be170*/  STL.64 [R1+0x730], R12 ;  /* 0x0007300c01007387 */ /* 0x000fe20000100a00 */
[----:B------:R-:W-:Y:S10]  /*be180*/  STL.64 [R1+0x738], R14 ;  /* 0x0007380e01007387 */ /* 0x000ff40000100a00 */
[----:B------:R-:W-:Y:S01]  /*be190*/  STL.64 [R1+0x720], R4 ;  /* 0x0007200401007387 */ /* 0x000fe20000100a00 */
[----:B------:R-:W-:Y:S02]  /*be1a0*/  STL.64 [R1+0x728], R6 ;  /* 0x0007280601007387 */ /* 0x000fe40000100a00 */
[----:B------:R-:W2:Y:S02]  /*be1b0*/  LDL.64 R24, [R1] ;  /* 0x0000000001187983 */ /* 0x000ea40000100a00 */
[----:B--2---:R-:W-:Y:S01]  /*be1c0*/  STL.64 [R1+0x6a20], R24 ;  /* 0x006a201801007387 */ /* 0x004fe20000100a00 */
[----:B------:R-:W-:Y:S02]  /*be1d0*/  STL.64 [R1+0x69f8], R22 ;  /* 0x0069f81601007387 */ /* 0x000fe40000100a00 */
[----:B------:R0:W-:Y:S02]  /*be1e0*/  STL.64 [R1+0x69f0], R20 ;  /* 0x0069f01401007387 */ /* 0x0001e40000100a00 */
        /* <DEDUP_REMOVED lines=11> */
[----:B------:R-:W2:Y:S02]  /*be2a0*/  LDL.LU R15, [R1+0x147c] ;  /* 0x00147c00010f7983 */ /* 0x000ea40000300800 */
[----:B--2---:R-:W-:Y:S01]  /*be2b0*/  STL.64 [R1+0x6a50], R14 ;  /* 0x006a500e01007387 */ /* 0x004fe20000100a00 */
[----:B------:R0:W-:Y:S03]  /*be2c0*/  STL.64 [R1+0x6a48], R12 ;  /* 0x006a480c01007387 */ /* 0x0001e60000100a00 */
[----:B0-----:R-:W2:Y:S04]  /*be2d0*/  LDL.64 R12, [R1+0x30] ;  /* 0x00003000010c7983 */ /* 0x001ea80000100a00 */
[----:B--2---:R0:W-:Y:S02]  /*be2e0*/  STL.64 [R1+0x6a60], R12 ;  /* 0x006a600c01007387 */ /* 0x0041e40000100a00 */
[----:B0-----:R-:W-:-:S02]  /*be2f0*/  IMAD.MOV.U32 R12, RZ, RZ, R29 ;  /* 0x000000ffff0c7224 */ /* 0x001fc400078e001d */
[----:B------:R-:W-:-:S05]  /*be300*/  IMAD.MOV.U32 R13, RZ, RZ, R28 ;  /* 0x000000ffff0d7224 */ /* 0x000fca00078e001c */
[----:B------:R0:W-:Y:S04]  /*be310*/  STL.64 [R1+0x6a78], R12 ;  /* 0x006a780c01007387 */ /* 0x0001e80000100a00 */
[----:B0-----:R-:W2:Y:S01]  /*be320*/  LDL.LU R12, [R1+0x14a0] ;  /* 0x0014a000010c7983 */ /* 0x001ea20000300800 */
[----:B------:R-:W2:Y:S02]  /*be330*/  LDL.LU R13, [R1+0x14a4] ;  /* 0x0014a400010d7983 */ /* 0x000ea40000300800 */
[----:B------:R-:W2:Y:S02]  /*be340*/  LDL.LU R14, [R1+0x14a8] ;  /* 0x0014a800010e7983 */ /* 0x000ea40000300800 */
[----:B------:R-:W2:Y:S01]  /*be350*/  LDL.LU R15, [R1+0x14ac] ;  /* 0x0014ac00010f7983 */ /* 0x000ea20000300800 */
[----:B------:R-:W2:Y:S04]  /*be360*/  LDL.64 R4, [R1+0x70] ;  /* 0x0000700001047983 */ /* 0x000ea80000100a00 */
        /* <DEDUP_REMOVED lines=10> */
[----:B------:R-:W-:Y:S01]  /*be410*/  IMAD.MOV.U32 R5, RZ, RZ, R0 ;  /* 0x000000ffff057224 */ /* 0x000fe200078e0000 */
[----:B--2---:R-:W-:Y:S01]  /*be420*/  STL.64 [R1+0x6ab8], R14 ;  /* 0x006ab80e01007387 */ /* 0x004fe20000100a00 */
[----:B------:R-:W-:Y:S03]  /*be430*/  STL.64 [R1+0x6ab0], R12 ;  /* 0x006ab00c01007387 */ /* 0x000fe60000100a00 */
[----:B------:R0:W-:Y:S02]  /*be440*/  STL.64 [R1+0x6ac0], R4 ;  /* 0x006ac00401007387 */ /* 0x0001e40000100a00 */
[----:B0-----:R-:W2:Y:S01]  /*be450*/  LDL.64 R4, [R1+0x90] ;  /* 0x0000900001047983 */ /* 0x001ea20000100a00 */
        /* <DEDUP_REMOVED lines=10> */
[----:B------:R-:W-:Y:S01]  /*be500*/  STL.64 [R1+0x6a38], R18 ;  /* 0x006a381201007387 */ /* 0x000fe20000100a00 */
[----:B----4-:R0:W-:Y:S03]  /*be510*/  STL.64 [R1+0x6a30], R16 ;  /* 0x006a301001007387 */ /* 0x0101e60000100a00 */
[----:B0-----:R-:W4:Y:S04]  /*be520*/  LDL.64 R16, [R1+0x20] ;  /* 0x0000200001107983 */ /* 0x001f280000100a00 */
        /* <DEDUP_REMOVED lines=25> */
[----:B------:R-:W4:Y:S02]  /*be6c0*/  LDL.LU R22, [R1+0x1458] ;  /* 0x0014580001167983 */ /* 0x000f240000300800 */
[----:B------:R-:W4:Y:S01]  /*be6d0*/  LDL.LU R23, [R1+0x145c] ;  /* 0x00145c0001177983 */ /* 0x000f220000300800 */
        /* <DEDUP_REMOVED lines=17> */
[----:B0-----:R-:W2:Y:S01]  /*be7f0*/  LDL.LU.64 R12, [R1+0x6aa0] ;  /* 0x006aa000010c7983 */ /* 0x001ea20000300a00 */
[----:B------:R-:W-:Y:S02]  /*be800*/  IMAD.MOV.U32 R2, RZ, RZ, R4 ;  /* 0x000000ffff027224 */ /* 0x000fe400078e0004 */
[----:B------:R-:W-:Y:S02]  /*be810*/  IMAD.MOV.U32 R0, RZ, RZ, R5 ;  /* 0x000000ffff007224 */ /* 0x000fe400078e0005 */
[----:B------:R-:W0:Y:S04]  /*be820*/  LDSM.16.MT88.4 R4, [R3+0x18200] ;  /* 0x018200000304783b */ /* 0x000e280000004200 */
[----:B0-----:R-:W-:Y:S01]  /*be830*/  STL.64 [R1+0x68a8], R6 ;  /* 0x0068a80601007387 */ /* 0x001fe20000100a00 */
[----:B------:R0:W-:Y:S03]  /*be840*/  STL.64 [R1+0x68a0], R4 ;  /* 0x0068a00401007387 */ /* 0x0001e60000100a00 */
[----:B0-----:R-:W3:Y:S04]  /*be850*/  LDL R4, [R1+0x50] ;  /* 0x0000500001047983 */ /* 0x001ee80000100800 */
[----:B------:R-:W3:Y:S01]  /*be860*/  LDL R5, [R1+0x54] ;  /* 0x0000540001057983 */ /* 0x000ee20000100800 */
        /* <DEDUP_REMOVED lines=39> */
[----:B-1----:R-:W2:Y:S01]  /*beae0*/  LDL.LU R14, [R1+0x6a40] ;  /* 0x006a4000010e7983 */ /* 0x002ea20000300800 */
[----:B------:R-:W-:Y:S02]  /*beaf0*/  IMAD.MOV.U32 R13, RZ, RZ, R17 ;  /* 0x000000ffff0d7224 */ /* 0x000fe400078e0011 */
[----:B------:R-:W3:Y:S02]  /*beb00*/  LDL.LU.64 R18, [R1+0x6a38] ;  /* 0x006a380001127983 */ /* 0x000ee40000300a00 */
[----:B------:R-:W3:Y:S02]  /*beb10*/  LDL.LU.64 R16, [R1+0x6a30] ;  /* 0x006a300001107983 */ /* 0x000ee40000300a00 */
[C---:B---3--:R-:W-:Y:S11]  /*beb20*/  HMMA.16816.F32 R16, R8.reuse, R24, R16 ;  /* 0x000000180810723c */ /* 0x048ff60000001810 */
[----:B------:R-:W-:Y:S11]  /*beb30*/  @!UPT UIADD3 URZ, URZ, URZ, URZ ;  /* 0x0000003f3f3ff290 */ /* 0x000ff6000fffe03f */
[----:B------:R-:W-:Y:S01]  /*beb40*/  @!UPT UIADD3 URZ, URZ, URZ, URZ ;  /* 0x0000003f3f3ff290 */ /* 0x000fe2000fffe03f */
[----:B------:R0:W-:Y:S01]  /*beb50*/  STL.64 [R1+0xe30], R16 ;  /* 0x000e301001007387 */ /* 0x0001e20000100a00 */
[----:B------:R1:W-:Y:S03]  /*beb60*/  STL.64 [R1+0xe38], R18 ;  /* 0x000e381201007387 */ /* 0x0003e60000100a00 */
[----:B0-----:R-:W3:Y:S01]  /*beb70*/  LDL.LU R16, [R1+0x6a28] ;  /* 0x006a280001107983 */ /* 0x001ee20000300800 */
[----:B-1----:R-:W-:Y:S02]  /*beb80*/  IMAD.MOV.U32 R19, RZ, RZ, R24 ;  /* 0x000000ffff137224 */ /* 0x002fe400078e0018 */
[----:B------:R-:W-:Y:S02]  /*beb90*/  IMAD.MOV.U32 R18, RZ, RZ, R25 ;  /* 0x000000ffff127224 */ /* 0x000fe400078e0019 */
        /* <DEDUP_REMOVED lines=20> */
[----:B0-----:R-:W-:-:S02]  /*bece0*/  IMAD.MOV.U32 R24, RZ, RZ, R17 ;  /* 0x000000ffff187224 */ /* 0x001fc400078e0011 */
[----:B------:R-:W-:Y:S01]  /*becf0*/  IMAD.MOV.U32 R25, RZ, RZ, R15 ;  /* 0x000000ffff197224 */ /* 0x000fe200078e000f */
[----:B------:R-:W3:Y:S01]  /*bed00*/  LDL.LU R17, [R1+0x69ec] ;  /* 0x0069ec0001117983 */ /* 0x000ee20000300800 */
[----:B------:R-:W2:Y:S03]  /*bed10*/  LDL.LU R15, [R1+0x69e8] ;  /* 0x0069e800010f7983 */ /* 0x000ea60000300800 */
[----:B------:R0:W-:Y:S04]  /*bed20*/  STL.64 [R1+0x68c8], R24 ;  /* 0x0068c81801007387 */ /* 0x0001e80000100a00 */
[----:B0-----:R-:W3:Y:S01]  /*bed30*/  LDL.LU R24, [R1+0x1430] ;  /* 0x0014300001187983 */ /* 0x001ee20000300800 */
[----:B------:R-:W3:Y:S02]  /*bed40*/  LDL.LU R25, [R1+0x1434] ;  /* 0x0014340001197983 */ /* 0x000ee40000300800 */
[----:B------:R-:W3:Y:S02]  /*bed50*/  LDL.LU R26, [R1+0x1438] ;  /* 0x00143800011a7983 */ /* 0x000ee40000300800 */
[----:B------:R-:W3:Y:S02]  /*bed60*/  LDL.LU R27, [R1+0x143c] ;  /* 0x00143c00011b7983 */ /* 0x000ee40000300800 */
[----:B---3--:R-:W-:Y:S11]  /*bed70*/  HMMA.16816.F32 R24, R8, R16, R24 ;  /* 0x000000100818723c */ /* 0x008ff60000001818 */
[----:B------:R-:W-:Y:S11]  /*bed80*/  @!UPT UIADD3 URZ, URZ, URZ, URZ ;  /* 0x0000003f3f3ff290 */ /* 0x000ff6000fffe03f */
[----:B------:R-:W-:Y:S01]  /*bed90*/  @!UPT UIADD3 URZ, URZ, URZ, URZ ;  /* 0x0000003f3f3ff290 */ /* 0x000fe2000fffe03f */
[----:B------:R0:W-:Y:S01]  /*beda0*/  STL.64 [R1+0xe00], R24 ;  /* 0x000e001801007387 */ /* 0x0001e20000100a00 */
[----:B------:R-:W-:Y:S02]  /*bedb0*/  STL.64 [R1+0xe08], R26 ;  /* 0x000e081a01007387 */ /* 0x000fe40000100a00 */
[----:B0-----:R-:W-:Y:S02]  /*bedc0*/  IMAD.MOV.U32 R24, RZ, RZ, R19 ;  /* 0x000000ffff187224 */ /* 0x001fe400078e0013 */
[----:B------:R-:W-:-:S05]  /*bedd0*/  IMAD.MOV.U32 R25, RZ, RZ, R18 ;  /* 0x000000ffff197224 */ /* 0x000fca00078e0012 */
[----:B------:R-:W-:Y:S01]  /*bede0*/  STL.64 [R1+0x68e0], R24 ;  /* 0x0068e01801007387 */ /* 0x000fe20000100a00 */
[----:B------:R0:W-:Y:S03]  /*bedf0*/  STL.64 [R1+0x68c0], R16 ;  /* 0x0068c01001007387 */ /* 0x0001e60000100a00 */
        /* <DEDUP_REMOVED lines=17> */
[----:B------:R0:W-:Y:S04]  /*bef10*/  STL.64 [R1+0x6910], R24 ;  /* 0x0069101801007387 */ /* 0x0001e80000100a00 */
        /* <DEDUP_REMOVED lines=11> */
[----:B0-----:R-:W2:Y:S01]  /*befd0*/  LDL.LU R4, [R1+0x680] ;  /* 0x0006800001047983 */ /* 0x001ea20000300800 */
[----:B------:R-:W2:Y:S02]  /*befe0*/  LDL.LU R5, [R1+0x684] ;  /* 0x0006840001057983 */ /* 0x000ea40000300800 */
[----:B------:R-:W2:Y:S02]  /*beff0*/  LDL.LU R6, [R1+0x688] ;  /* 0x0006880001067983 */ /* 0x000ea40000300800 */
[----:B------:R-:W2:Y:S02]  /*bf000*/  LDL.LU R7, [R1+0x68c] ;  /* 0x00068c0001077983 */ /* 0x000ea40000300800 */
[----:B--2---:R-:W-:Y:S01]  /*bf010*/  STL.64 [R1+0x6958], R6 ;  /* 0x0069580601007387 */ /* 0x004fe20000100a00 */
[----:B------:R0:W-:Y:S03]  /*bf020*/  STL.64 [R1+0x6950], R4 ;  /* 0x0069500401007387 */ /* 0x0001e60000100a00 */
        /* <DEDUP_REMOVED lines=8> */
[----:B------:R4:W-:Y:S02]  /*bf0b0*/  STL.64 [R1+0x6988], R4 ;  /* 0x0069880401007387 */ /* 0x0009e40000100a00 */
[----:B----4-:R-:W-:Y:S02]  /*bf0c0*/  IMAD.MOV.U32 R4, RZ, RZ, R23 ;  /* 0x000000ffff047224 */ /* 0x010fe400078e0017 */
        /* <DEDUP_REMOVED lines=58> */
[----:B------:R-:W2:Y:S01]  /*bf470*/  LDL.LU.64 R22, [R1+0x69d8] ;  /* 0x0069d80001167983 */ /* 0x000ea20000300a00 */
[----:B------:R-:W2:Y:S02]  /*bf480*/  LDL.LU.64 R20, [R1+0x69d0] ;  /* 0x0069d00001147983 */ /* 0x000ea40000300a00 */
[----:B------:R-:W-:-:S02]  /*bf490*/  IMAD.MOV.U32 R4, RZ, RZ, R15 ;  /* 0x000000ffff047224 */ /* 0x000fc400078e000f */
[----:B------:R-:W-:-:S07]  /*bf4a0*/  IMAD.MOV.U32 R5, RZ, RZ, R14 ;  /* 0x000000ffff057224 */ /* 0x000fce00078e000e */
        /* <DEDUP_REMOVED lines=39> */
[----:B------:R-:W4:Y:S02]  /*bf720*/  LDL.LU.64 R4, [R1+0x6950] ;  /* 0x0069500001047983 */ /* 0x000f240000300a00 */
[----:B------:R-:W-:-:S02]  /*bf730*/  IMAD.MOV.U32 R8, RZ, RZ, R2 ;  /* 0x000000ffff087224 */ /* 0x000fc400078e0002 */
[----:B------:R-:W-:-:S07]  /*bf740*/  IMAD.MOV.U32 R9, RZ, RZ, R0 ;  /* 0x000000ffff097224 */ /* 0x000fce00078e0000 */
[C---:B----4-:R-:W-:Y:S01]  /*bf750*/  HMMA.16816.F32 R8, R20.reuse, R8, R4 ;  /* 0x000000081408723c */ /* 0x050fe20000001804 */
[----:B------:R-:W2:Y:S11]  /*bf760*/  LDL.LU.64 R4, [R1+0x6948] ;  /* 0x0069480001047983 */ /* 0x000eb60000300a00 */
[----:B------:R-:W-:Y:S11]  /*bf770*/  @!UPT UIADD3 URZ, URZ, URZ, URZ ;  /* 0x0000003f3f3ff290 */ /* 0x000ff6000fffe03f */
[----:B------:R-:W-:Y:S01]  /*bf780*/  STL.64 [R1+0x610], R8 ;  /* 0x0006100801007387 */ /* 0x000fe20000100a00 */
[----:B------:R-:W-:Y:S02]  /*bf790*/  STL.64 [R1+0x618], R10 ;  /* 0x0006180a01007387 */ /* 0x000fe40000100a00 */
[----:B------:R-:W0:Y:S02]  /*bf7a0*/  LDSM.16.MT88.4 R8, [R3+0x18280] ;  /* 0x018280000308783b */ /* 0x000e240000004200 */
[----:B0-----:R-:W-:Y:S02]  /*bf7b0*/  STL.64 [R1+0x67d0], R10 ;  /* 0x0067d00a01007387 */ /* 0x001fe40000100a00 */
[----:B------:R0:W-:Y:S02]  /*bf7c0*/  STL.64 [R1+0x67c8], R8 ;  /* 0x0067c80801007387 */ /* 0x0001e40000100a00 */
[----:B0-----:R-:W4:Y:S01]  /*bf7d0*/  LDL.LU R8, [R1+0xfe0] ;  /* 0x000fe00001087983 */ /* 0x001f220000300800 */
[----:B------:R-:W4:Y:S02]  /*bf7e0*/  LDL.LU R9, [R1+0xfe4] ;  /* 0x000fe40001097983 */ /* 0x000f240000300800 */
[----:B------:R-:W4:Y:S02]  /*bf7f0*/  LDL.LU R10, [R1+0xfe8] ;  /* 0x000fe800010a7983 */ /* 0x000f240000300800 */
        /* <DEDUP_REMOVED lines=57> */
[----:B------:R0:W-:Y:S01]  /*bfb90*/  STL.64 [R1+0xcf0], R8 ;  /* 0x000cf00801007387 */ /* 0x0001e20000100a00 */
[----:B------:R1:W-:Y:S03]  /*bfba0*/  STL.64 [R1+0xcf8], R10 ;  /* 0x000cf80a01007387 */ /* 0x0003e60000100a00 */
[----:B0-----:R-:W4:Y:S01]  /*bfbb0*/  LDL.LU R8, [R1+0x5d0] ;  /* 0x0005d00001087983 */ /* 0x001f220000300800 */
[----:B------:R-:W4:Y:S02]  /*bfbc0*/  LDL.LU R9, [R1+0x5d4] ;  /* 0x0005d40001097983 */ /* 0x000f240000300800 */
[----:B-1----:R-:W4:Y:S02]  /*bfbd0*/  LDL.LU R10, [R1+0x5d8] ;  /* 0x0005d800010a7983 */ /* 0x002f240000300800 */
[----:B------:R-:W4:Y:S01]  /*bfbe0*/  LDL.LU R11, [R1+0x5dc] ;  /* 0x0005dc00010b7983 */ /* 0x000f220000300800 */
[----:B--2---:R-:W-:Y:S01]  /*bfbf0*/  STL.64 [R1+0x67f8], R26 ;  /* 0x0067f81a01007387 */ /* 0x004fe20000100a00 */
[----:B------:R0:W-:Y:S03]  /*bfc00*/  STL.64 [R1+0x67f0], R24 ;  /* 0x0067f01801007387 */ /* 0x0001e60000100a00 */
[----:B0-----:R-:W2:Y:S04]  /*bfc10*/  LDL.64 R24, [R1+0x70] ;  /* 0x0000700001187983 */ /* 0x001ea80000100a00 */
[----:B--2---:R0:W-:Y:S02]  /*bfc20*/  STL.64 [R1+0x6870], R24 ;  /* 0x0068701801007387 */ /* 0x0041e40000100a00 */
[----:B0-----:R-:W-:-:S02]  /*bfc30*/  IMAD.MOV.U32 R24, RZ, RZ, R15 ;  /* 0x000000ffff187224 */ /* 0x001fc400078e000f */
[----:B------:R-:W-:-:S05]  /*bfc40*/  IMAD.MOV.U32 R25, RZ, RZ, R14 ;  /* 0x000000ffff197224 */ /* 0x000fca00078e000e */
        /* <DEDUP_REMOVED lines=9> */
[----:B------:R-:W-:Y:S03]  /*bfce0*/  STL.64 [R1+0xce8], R26 ;  /* 0x000ce81a01007387 */ /* 0x000fe60000100a00 */
[----:B0-----:R-:W2:Y:S01]  /*bfcf0*/  LDL.64 R24, [R1+0x90] ;  /* 0x0000900001187983 */ /* 0x001ea20000100a00 */
[----:B------:R-:W-:Y:S03]  /*bfd00*/  HMMA.16816.F32 R20, R20, R12, R4 ;  /* 0x0000000c1414723c */ /* 0x000fe60000001804 */
[----:B--2---:R0:W-:Y:S04]  /*bfd10*/  STL.64 [R1+0x6890], R24 ;  /* 0x0068901801007387 */ /* 0x0041e80000100a00 */
[----:B0-----:R-:W2:Y:S04]  /*bfd20*/  LDL.64 R24, [R1+0xb0] ;  /* 0x0000b00001187983 */ /* 0x001ea80000100a00 */
[----:B--2---:R0:W-:Y:S04]  /*bfd30*/  STL.64 [R1+0x6898], R24 ;  /* 0x0068981801007387 */ /* 0x0041e80000100a00 */
[----:B0-----:R-:W4:Y:S01]  /*bfd40*/  LDL.64 R24, [R1+0xc0] ;  /* 0x0000c00001187983 */ /* 0x001f220000100a00 */
[----:B------:R0:W-:Y:S02]  /*bfd50*/  STL [R1+0x67ec], R16 ;  /* 0x0067ec1001007387 */ /* 0x0001e40000100800 */
[----:B------:R1:W-:Y:S01]  /*bfd60*/  STL [R1+0x67e8], R17 ;  /* 0x0067e81101007387 */ /* 0x0003e20000100800 */
[----:B0-----:R-:W2:Y:S01]  /*bfd70*/  LDL.LU R16, [R1+0x5c0] ;  /* 0x0005c00001107983 */ /* 0x001ea20000300800 */
[----:B-1----:R-:W2:Y:S02]  /*bfd80*/  LDL.LU R17, [R1+0x5c4] ;  /* 0x0005c40001117983 */ /* 0x002ea40000300800 */
[----:B------:R-:W2:Y:S02]  /*bfd90*/  LDL.LU R18, [R1+0x5c8] ;  /* 0x0005c80001127983 */ /* 0x000ea40000300800 */
[----:B------:R-:W2:Y:S01]  /*bfda0*/  LDL.LU R19, [R1+0x5cc] ;  /* 0x0005cc0001137983 */ /* 0x000ea20000300800 */
[----:B------:R-:W4:Y:S01]  /*bfdb0*/  LDL.LU.64 R6, [R1+0x68a8] ;  /* 0x0068a80001067983 */ /* 0x000f220000300a00 */
[----:B------:R-:W4:Y:S02]  /*bfdc0*/  LDL.LU.64 R4, [R1+0x68a0] ;  /* 0x0068a00001047983 */ /* 0x000f240000300a00 */
[----:B------:R0:W-:Y:S02]  /*bfdd0*/  STL.64 [R1+0x600], R20 ;  /* 0x0006001401007387 */ /* 0x0001e40000100a00 */
[----:B------:R1:W-:Y:S01]  /*bfde0*/  STL.64 [R1+0x608], R22 ;  /* 0x0006081601007387 */ /* 0x0003e20000100a00 */
[----:B0-----:R-:W3:Y:S01]  /*bfdf0*/  LDL.LU R20, [R1+0x580] ;  /* 0x0005800001147983 */ /* 0x001ee20000300800 */
[----:B------:R-:W3:Y:S02]  /*bfe00*/  LDL.LU R21, [R1+0x584] ;  /* 0x0005840001157983 */ /* 0x000ee40000300800 */
[----:B-1----:R-:W2:Y:S02]  /*bfe10*/  LDL.LU R22, [R1+0x588] ;  /* 0x0005880001167983 */ /* 0x002ea40000300800 */
[----:B------:R-:W2:Y:S01]  /*bfe20*/  LDL.LU R23, [R1+0x58c] ;  /* 0x00058c0001177983 */ /* 0x000ea20000300800 */
[----:B----4-:R-:W-:Y:S01]  /*bfe30*/  HMMA.16816.F32 R8, R4, R24, R8 ;  /* 0x000000180408723c */ /* 0x010fe20000001808 */
[----:B--2---:R-:W-:Y:S01]  /*bfe40*/  STL.64 [R1+0x6880], R22 ;  /* 0x0068801601007387 */ /* 0x004fe20000100a00 */
[----:B---3--:R0:W-:Y:S03]  /*bfe50*/  STL.64 [R1+0x6878], R20 ;  /* 0x0068781401007387 */ /* 0x0081e60000100a00 */
[----:B0-----:R-:W2:Y:S01]  /*bfe60*/  LDL.LU R20, [R1+0x590] ;  /* 0x0005900001147983 */ /* 0x001ea20000300800 */
[----:B------:R-:W2:Y:S02]  /*bfe70*/  LDL.LU R21, [R1+0x594] ;  /* 0x0005940001157983 */ /* 0x000ea40000300800 */
[----:B------:R-:W2:Y:S02]  /*bfe80*/  LDL.LU R22, [R1+0x598] ;  /* 0x0005980001167983 */ /* 0x000ea40000300800 */
[----:B------:R-:W2:Y:S01]  /*bfe90*/  LDL.LU R23, [R1+0x59c] ;  /* 0x00059c0001177983 */ /* 0x000ea20000300800 */
[----:B------:R0:W-:Y:S04]  /*bfea0*/  STL.64 [R1+0x6808], R12 ;  /* 0x0068080c01007387 */ /* 0x0001e80000100a00 */
[----:B0-----:R-:W3:Y:S08]  /*bfeb0*/  LDL.64 R12, [R1+0xa0] ;  /* 0x0000a000010c7983 */ /* 0x001ef00000100a00 */
[----:B------:R0:W-:Y:S02]  /*bfec0*/  STL.64 [R1+0x500], R8 ;  /* 0x0005000801007387 */ /* 0x0001e40000100a00 */
[----:B------:R-:W-:Y:S02]  /*bfed0*/  STL.64 [R1+0x508], R10 ;  /* 0x0005080a01007387 */ /* 0x000fe40000100a00 */
[----:B0-----:R-:W-:-:S02]  /*bfee0*/  IMAD.MOV.U32 R9, RZ, RZ, R24 ;  /* 0x000000ffff097224 */ /* 0x001fc400078e0018 */
[----:B------:R-:W-:Y:S02]  /*bfef0*/  IMAD.MOV.U32 R8, RZ, RZ, R25 ;  /* 0x000000ffff087224 */ /* 0x000fe400078e0019 */
[----:B------:R-:W4:Y:S03]  /*bff00*/  LDL.LU.64 R24, [R1+0x6898] ;  /* 0x0068980001187983 */ /* 0x000f260000300a00 */
[----:B------:R0:W-:Y:S02]  /*bff10*/  STL [R1+0x6814], R8 ;  /* 0x0068140801007387 */ /* 0x0001e40000100800 */
[----:B------:R1:W-:Y:S01]  /*bff20*/  STL [R1+0x6810], R9 ;  /* 0x0068100901007387 */ /* 0x0003e20000100800 */
[----:B0-----:R-:W2:Y:S01]  /*bff30*/  LDL.LU R8, [R1+0x5a0] ;  /* 0x0005a00001087983 */ /* 0x001ea20000300800 */
[----:B-1----:R-:W2:Y:S02]  /*bff40*/  LDL.LU R9, [R1+0x5a4] ;  /* 0x0005a40001097983 */ /* 0x002ea40000300800 */
[----:B------:R-:W2:Y:S02]  /*bff50*/  LDL.LU R10, [R1+0x5a8] ;  /* 0x0005a800010a7983 */ /* 0x000ea40000300800 */
        /* <DEDUP_REMOVED lines=14> */
[C---:B--2---:R-:W-:Y:S08]  /*c0040*/  HMMA.16816.F32 R8, R4.reuse, R24, R8 ;  /* 0x000000180408723c */ /* 0x044ff00000001808 */
[----:B---3--:R-:W-:Y:S11]  /*c0050*/  HMMA.16816.F32 R16, R4, R12, R16 ;  /* 0x0000000c0410723c */ /* 0x008ff60000001810 */
[----:B------:R-:W-:Y:S11]  /*c0060*/  @!UPT UIADD3 URZ, URZ, URZ, URZ ;  /* 0x0000003f3f3ff290 */ /* 0x000ff6000fffe03f */
[----:B------:R-:W-:Y:S01]  /*c0070*/  @!UPT UIADD3 URZ, URZ, URZ, URZ ;  /* 0x0000003f3f3ff290 */ /* 0x000fe2000fffe03f */
[----:B------:R-:W-:Y:S01]  /*c0080*/  STL.64 [R1+0x4e0], R16 ;  /* 0x0004e01001007387 */ /* 0x000fe20000100a00 */
        /* <DEDUP_REMOVED lines=8> */
[----:B------:R-:W2:Y:S02]  /*c0110*/  LDL.64 R12, [R1+0x60] ;  /* 0x00006000010c7983 */ /* 0x000ea40000100a00 */
[----:B------:R0:W-:Y:S01]  /*c0120*/  STL.64 [R1+0x4d0], R8 ;  /* 0x0004d00801007387 */ /* 0x0001e20000100a00 */
[----:B------:R-:W-:Y:S01]  /*c0130*/  STL.64 [R1+0x4d8], R10 ;  /* 0x0004d80a01007387 */ /* 0x000fe20000100a00 */
[----:B0-----:R-:W-:-:S02]  /*c0140*/  IMAD.MOV.U32 R8, RZ, RZ, R24 ;  /* 0x000000ffff087224 */ /* 0x001fc400078e0018 */
[----:B------:R-:W-:Y:S02]  /*c0150*/  IMAD.MOV.U32 R9, RZ, RZ, R25 ;  /* 0x000000ffff097224 */ /* 0x000fe400078e0019 */
[----:B------:R-:W3:Y:S02]  /*c0160*/  LDL.LU.64 R24, [R1+0x6888] ;  /* 0x0068880001187983 */ /* 0x000ee40000300a00 */
        /* <DEDUP_REMOVED lines=12> */
[----:B------:R-:W-:Y:S02]  /*c0230*/  STL.64 [R1+0x4b8], R22 ;  /* 0x0004b81601007387 */ /* 0x000fe40000100a00 */
[----:B------:R-:W3:Y:S02]  /*c0240*/  LDL.64 R24, [R1+0x50] ;  /* 0x0000500001187983 */ /* 0x000ee40000100a00 */
[----:B------:R-:W-:Y:S01]  /*c0250*/  STL.64 [R1+0x6820], R10 ;  /* 0x0068200a01007387 */ /* 0x000fe20000100a00 */
[----:B------:R0:W-:Y:S04]  /*c0260*/  STL.64 [R1+0x6818], R8 ;  /* 0x0068180801007387 */ /* 0x0001e80000100a00 */
[----:B------:R-:W1:Y:S04]  /*c0270*/  LDSM.16.MT88.4 R20, [R3+0x18300] ;  /* 0x018300000314783b */ /* 0x000e680000004200 */
[----:B0-----:R-:W4:Y:S04]  /*c0280*/  LDL.64 R8, [R1+0x20] ;  /* 0x0000200001087983 */ /* 0x001f280000100a00 */
[----:B----4-:R0:W-:Y:S04]  /*c0290*/  STL.64 [R1+0x6838], R8 ;  /* 0x0068380801007387 */ /* 0x0101e80000100a00 */
[----:B0-----:R-:W4:Y:S01]  /*c02a0*/  LDL.64 R8, [R1+0x30] ;  /* 0x0000300001087983 */ /* 0x001f220000100a00 */
[----:B--2---:R-:W-:Y:S03]  /*c02b0*/  HMMA.16816.F32 R16, R4, R12, R16 ;  /* 0x0000000c0410723c */ /* 0x004fe60000001810 */
[----:B----4-:R0:W-:Y:S04]  /*c02c0*/  STL.64 [R1+0x6850], R8 ;  /* 0x0068500801007387 */ /* 0x0101e80000100a00 */
[----:B0-----:R-:W2:Y:S01]  /*c02d0*/  LDL.LU R8, [R1+0xca0] ;  /* 0x000ca00001087983 */ /* 0x001ea20000300800 */
[----:B------:R-:W2:Y:S02]  /*c02e0*/  LDL.LU R9, [R1+0xca4] ;  /* 0x000ca40001097983 */ /* 0x000ea40000300800 */
[----:B------:R-:W4:Y:S02]  /*c02f0*/  LDL.LU R10, [R1+0xca8] ;  /* 0x000ca800010a7983 */ /* 0x000f240000300800 */
[----:B------:R-:W4:Y:S02]  /*c0300*/  LDL.LU R11, [R1+0xcac] ;  /* 0x000cac00010b7983 */ /* 0x000f240000300800 */
[----:B----4-:R-:W-:Y:S01]  /*c0310*/  STL.64 [R1+0x6860], R10 ;  /* 0x0068600a01007387 */ /* 0x010fe20000100a00 */
[----:B--2---:R0:W-:Y:S03]  /*c0320*/  STL.64 [R1+0x6858], R8 ;  /* 0x0068580801007387 */ /* 0x0041e60000100a00 */
[----:B0-----:R-:W3:Y:S01]  /*c0330*/  LDL.LU R8, [R1+0xcb0] ;  /* 0x000cb00001087983 */ /* 0x001ee20000300800 */
[----:B------:R-:W3:Y:S02]  /*c0340*/  LDL.LU R9, [R1+0xcb4] ;  /* 0x000cb40001097983 */ /* 0x000ee40000300800 */
[----:B------:R-:W3:Y:S02]  /*c0350*/  LDL.LU R10, [R1+0xcb8] ;  /* 0x000cb800010a7983 */ /* 0x000ee40000300800 */
[----:B------:R-:W3:Y:S01]  /*c0360*/  LDL.LU R11, [R1+0xcbc] ;  /* 0x000cbc00010b7983 */ /* 0x000ee20000300800 */
[----:B------:R-:W-:Y:S01]  /*c0370*/  STL [R1+0x6748], R3 ;  /* 0x0067480301007387 */ /* 0x000fe20000100800 */
[----:B-1----:R0:W-:Y:S02]  /*c0380*/  STL.64 [R1+0x66a0], R22 ;  /* 0x0066a01601007387 */ /* 0x0021e40000100a00 */
[----:B------:R-:W-:Y:S02]  /*c0390*/  STL.64 [R1+0x6698], R20 ;  /* 0x0066981401007387 */ /* 0x000fe40000100a00 */
[----:B------:R-:W-:Y:S01]  /*c03a0*/  STL.64 [R1+0xcc0], R16 ;  /* 0x000cc01001007387 */ /* 0x000fe20000100a00 */
[----:B------:R1:W-:Y:S01]  /*c03b0*/  STL.64 [R1+0xcc8], R18 ;  /* 0x000cc81201007387 */ /* 0x0003e20000100a00 */
[----:B0-----:R-:W-:-:S02]  /*c03c0*/  IMAD.MOV.U32 R23, RZ, RZ, R12 ;  /* 0x000000ffff177224 */ /* 0x001fc400078e000c */
[----:B------:R-:W-:Y:S01]  /*c03d0*/  IMAD.MOV.U32 R22, RZ, RZ, R13 ;  /* 0x000000ffff167224 */ /* 0x000fe200078e000d */
[----:B-1----:R-:W2:Y:S01]  /*c03e0*/  LDL.LU.64 R18, [R1+0x6868] ;  /* 0x0068680001127983 */ /* 0x002ea20000300a00 */
        /* <DEDUP_REMOVED lines=17> */
[----:B------:R-:W3:Y:S11]  /*c0500*/  LDL.64 R16, [R1+0x10] ;  /* 0x0000100001107983 */ /* 0x000ef60000100a00 */
[----:B------:R-:W-:Y:S01]  /*c0510*/  @!UPT UIADD3 URZ, URZ, URZ, URZ ;  /* 0x0000003f3f3ff290 */ /* 0x000fe2000fffe03f */
[----:B------:R-:W-:Y:S02]  /*c0520*/  STL.64 [R1+0xcb0], R8 ;  /* 0x000cb00801007387 */ /* 0x000fe40000100a00 */
[----:B------:R0:W-:Y:S02]  /*c0530*/  STL.64 [R1+0xcb8], R10 ;  /* 0x000cb80a01007387 */ /* 0x0001e40000100a00 */
[----:B0-----:R-:W4:Y:S01]  /*c0540*/  LDL.LU.64 R10, [R1+0x6860] ;  /* 0x00686000010a7983 */ /* 0x001f220000300a00 */
[----:B------:R-:W4:Y:S02]  /*c0550*/  LDL.LU.64 R8, [R1+0x6858] ;  /* 0x0068580001087983 */ /* 0x000f240000300a00 */
[----:B------:R-:W-:Y:S02]  /*c0560*/  IMAD.MOV.U32 R20, RZ, RZ, R2 ;  /* 0x000000ffff147224 */ /* 0x000fe400078e0002 */
[----:B------:R-:W-:Y:S02]  /*c0570*/  IMAD.MOV.U32 R21, RZ, RZ, R0 ;  /* 0x000000ffff157224 */ /* 0x000fe400078e0000 */
[----:B------:R-:W-:-:S02]  /*c0580*/  IMAD.MOV.U32 R28, RZ, RZ, R24 ;  /* 0x000000ffff1c7224 */ /* 0x000fc400078e0018 */
[----:B------:R-:W-:Y:S01]  /*c0590*/  IMAD.MOV.U32 R0, RZ, RZ, R25 ;  /* 0x000000ffff007224 */ /* 0x000fe200078e0019 */
[----:B------:R-:W2:Y:S01]  /*c05a0*/  LDL.LU R24, [R1+0xc60] ;  /* 0x000c600001187983 */ /* 0x000ea20000300800 */
        /* <DEDUP_REMOVED lines=8> */
[----:B0-----:R-:W2:Y:S01]  /*c0630*/  LDL.LU.64 R8, [R1+0x6850] ;  /* 0x0068500001087983 */ /* 0x001ea20000300a00 */
[----:B------:R-:W-:Y:S02]  /*c0640*/  STL.64 [R1+0x6720], R20 ;  /* 0x0067201401007387 */ /* 0x000fe40000100a00 */
[----:B------:R-:W4:Y:S01]  /*c0650*/  LDL R2, [R1+0x11c4] ;  /* 0x0011c40001027983 */ /* 0x000f220000100800 */
        /* <DEDUP_REMOVED lines=15> */
[----:B0-----:R-:W3:Y:S01]  /*c0750*/  LDL.LU.64 R14, [R1+0x6830] ;  /* 0x00683000010e7983 */ /* 0x001ee20000300a00 */
[----:B------:R-:W3:Y:S02]  /*c0760*/  LDL.LU.64 R12, [R1+0x6828] ;  /* 0x00682800010c7983 */ /* 0x000ee40000300a00 */
[----:B------:R-:W2:Y:S02]  /*c0770*/  LDL.LU.64 R10, [R1+0x6820] ;  /* 0x00682000010a7983 */ /* 0x000ea40000300a00 */
[----:B------:R-:W2:Y:S01]  /*c0780*/  LDL.LU.64 R8, [R1+0x6818] ;  /* 0x0068180001087983 */ /* 0x000ea20000300a00 */
[----:B------:R-:W-:Y:S01]  /*c0790*/  STL.64 [R1+0x6758], R22 ;  /* 0x0067581601007387 */ /* 0x000fe20000100a00 */
[----:B------:R0:W-:Y:S03]  /*c07a0*/  STL.64 [R1+0x6750], R20 ;  /* 0x0067501401007387 */ /* 0x0001e60000100a00 */
[----:B0-----:R-:W2:Y:S04]  /*c07b0*/  LDL R20, [R1+0x80] ;  /* 0x0000800001147983 */ /* 0x001ea80000100800 */
[----:B------:R-:W2:Y:S01]  /*c07c0*/  LDL R21, [R1+0x84] ;  /* 0x0000840001157983 */ /* 0x000ea20000100800 */
[----:B---3--:R-:W-:Y:S03]  /*c07d0*/  HMMA.16816.F32 R12, R4, R16, R12 ;  /* 0x00000010040c723c */ /* 0x008fe6000000180c */
[----:B--2---:R0:W-:Y:S02]  /*c07e0*/  STL.64 [R1+0x6768], R20 ;  /* 0x0067681401007387 */ /* 0x0041e40000100a00 */
[----:B0-----:R-:W-:-:S02]  /*c07f0*/  IMAD.MOV.U32 R20, RZ, RZ, R8 ;  /* 0x000000ffff147224 */ /* 0x001fc400078e0008 */
[----:B------:R-:W-:Y:S01]  /*c0800*/  IMAD.MOV.U32 R21, RZ, RZ, R9 ;  /* 0x000000ffff157224 */ /* 0x000fe200078e0009 */
[----:B------:R-:W2:Y:S01]  /*c0810*/  LDL.LU R8, [R1+0x6814] ;  /* 0x0068140001087983 */ /* 0x000ea20000300800 */
[----:B------:R-:W3:Y:S03]  /*c0820*/  LDL.LU R9, [R1+0x6810] ;  /* 0x0068100001097983 */ /* 0x000ee60000300800 */
[----:B------:R0:W-:Y:S02]  /*c0830*/  STL.64 [R1+0x6780], R20 ;  /* 0x0067801401007387 */ /* 0x0001e40000100a00 */
[----:B0-----:R-:W-:Y:S02]  /*c0840*/  IMAD.MOV.U32 R20, RZ, RZ, R19 ;  /* 0x000000ffff147224 */ /* 0x001fe400078e0013 */
[----:B------:R-:W-:-:S05]  /*c0850*/  IMAD.MOV.U32 R21, RZ, RZ, R18 ;  /* 0x000000ffff157224 */ /* 0x000fca00078e0012 */
[----:B------:R0:W-:Y:S04]  /*c0860*/  STL.64 [R1+0x6798], R20 ;  /* 0x0067981401007387 */ /* 0x0001e80000100a00 */
[----:B0-----:R-:W2:Y:S01]  /*c0870*/  LDL.LU R20, [R1+0xc50] ;  /* 0x000c500001147983 */ /* 0x001ea20000300800 */
[----:B------:R-:W2:Y:S02]  /*c0880*/  LDL.LU R21, [R1+0xc54] ;  /* 0x000c540001157983 */ /* 0x000ea40000300800 */
[----:B------:R-:W2:Y:S02]  /*c0890*/  LDL.LU R22, [R1+0xc58] ;  /* 0x000c580001167983 */ /* 0x000ea40000300800 */
[----:B------:R-:W2:Y:S01]  /*c08a0*/  LDL.LU R23, [R1+0xc5c] ;  /* 0x000c5c0001177983 */ /* 0x000ea20000300800 */
[----:B------:R0:W-:Y:S01]  /*c08b0*/  STL.64 [R1+0xc70], R12 ;  /* 0x000c700c01007387 */ /* 0x0001e20000100a00 */
[----:B------:R1:W-:Y:S03]  /*c08c0*/  STL.64 [R1+0xc78], R14 ;  /* 0x000c780e01007387 */ /* 0x0003e60000100a00 */
[----:B0-----:R-:W2:Y:S01]  /*c08d0*/  LDL.LU.64 R12, [R1+0x6808] ;  /* 0x00680800010c7983 */ /* 0x001ea20000300a00 */
[----:B-1----:R-:W-:-:S02]  /*c08e0*/  IMAD.MOV.U32 R15, RZ, RZ, R16 ;  /* 0x000000ffff0f7224 */ /* 0x002fc400078e0010 */
[----:B------:R-:W-:Y:S02]  /*c08f0*/  IMAD.MOV.U32 R14, RZ, RZ, R17 ;  /* 0x000000ffff0e7224 */ /* 0x000fe400078e0011 */
[----:B------:R-:W3:Y:S03]  /*c0900*/  LDL.LU.64 R16, [R1+0x6800] ;  /* 0x0068000001107983 */ /* 0x000ee60000300a00 */
[----:B------:R-:W-:Y:S01]  /*c0910*/  STL.64 [R1+0x67e0], R14 ;  /* 0x0067e00e01007387 */ /* 0x000fe20000100a00 */
[----:B--2---:R0:W-:Y:S04]  /*c0920*/  STL.64 [R1+0x67d8], R12 ;  /* 0x0067d80c01007387 */ /* 0x0041e80000100a00 */
[----:B0-----:R-:W2:Y:S02]  /*c0930*/  LDL.64 R12, [R1] ;  /* 0x00000000010c7983 */ /* 0x001ea40000100a00 */
        /* <DEDUP_REMOVED lines=9> */
[----:B--2---:R-:W-:Y:S07]  /*c09d0*/  HMMA.16816.F32 R12, R4, R24, R20 ;  /* 0x00000018040c723c */ /* 0x004fee0000001814 */
[----:B---3--:R-:W-:-:S02]  /*c09e0*/  IMAD.MOV.U32 R20, RZ, RZ, R16 ;  /* 0x000000ffff147224 */ /* 0x008fc400078e0010 */
[----:B------:R-:W-:Y:S01]  /*c09f0*/  IMAD.MOV.U32 R21, RZ, RZ, R17 ;  /* 0x000000ffff157224 */ /* 0x000fe200078e0011 */
[----:B------:R-:W2:Y:S11]  /*c0a00*/  LDL.LU R16, [R1+0x67ec] ;  /* 0x0067ec0001107983 */ /* 0x000eb60000300800 */
[----:B------:R-:W-:Y:S02]  /*c0a10*/  @!UPT UIADD3 URZ, URZ, URZ, URZ ;  /* 0x0000003f3f3ff290 */ /* 0x000fe4000fffe03f */
[----:B------:R0:W-:Y:S01]  /*c0a20*/  STL.64 [R1+0xc50], R12 ;  /* 0x000c500c01007387 */ /* 0x0001e20000100a00 */
[----:B------:R1:W-:Y:S02]  /*c0a30*/  STL.64 [R1+0xc58], R14 ;  /* 0x000c580e01007387 */ /* 0x0003e40000100a00 */
[----:B------:R-:W2:Y:S02]  /*c0a40*/  LDL.LU R17, [R1+0x67e8] ;  /* 0x0067e80001117983 */ /* 0x000ea40000300800 */
[----:B------:R3:W-:Y:S01]  /*c0a50*/  STL.64 [R1+0x67b0], R20 ;  /* 0x0067b01401007387 */ /* 0x0007e20000100a00 */
[----:B------:R-:W-:Y:S01]  /*c0a60*/  STL.64 [R1+0x66c0], R26 ;  /* 0x0066c01a01007387 */ /* 0x000fe20000100a00 */
[----:B------:R4:W-:Y:S03]  /*c0a70*/  STL.64 [R1+0x66b8], R24 ;  /* 0x0066b81801007387 */ /* 0x0009e60000100a00 */
[----:B0-----:R-:W2:Y:S01]  /*c0a80*/  LDL.LU R12, [R1+0xfc0] ;  /* 0x000fc000010c7983 */ /* 0x001ea20000300800 */
[----:B------:R-:W2:Y:S02]  /*c0a90*/  LDL.LU R13, [R1+0xfc4] ;  /* 0x000fc400010d7983 */ /* 0x000ea40000300800 */
[----:B-1----:R-:W2:Y:S02]  /*c0aa0*/  LDL.LU R14, [R1+0xfc8] ;  /* 0x000fc800010e7983 */ /* 0x002ea40000300800 */
[----:B---3--:R-:W-:Y:S01]  /*c0ab0*/  IMAD.MOV.U32 R21, RZ, RZ, R8 ;  /* 0x000000ffff157224 */ /* 0x008fe200078e0008 */
[----:B------:R-:W2:Y:S01]  /*c0ac0*/  LDL.LU R15, [R1+0xfcc] ;  /* 0x000fcc00010f7983 */ /* 0x000ea20000300800 */
[----:B----4-:R-:W-:-:S02]  /*c0ad0*/  IMAD.MOV.U32 R24, RZ, RZ, R11 ;  /* 0x000000ffff187224 */ /* 0x010fc400078e000b */
[----:B------:R-:W-:Y:S02]  /*c0ae0*/  IMAD.MOV.U32 R25, RZ, RZ, R10 ;  /* 0x000000ffff197224 */ /* 0x000fe400078e000a */
[----:B------:R-:W-:Y:S01]  /*c0af0*/  IMAD.MOV.U32 R20, RZ, RZ, R9 ;  /* 0x000000ffff147224 */ /* 0x000fe200078e0009 */
[----:B------:R-:W3:Y:S01]  /*c0b00*/  LDL.LU R8, [R1+0x570] ;  /* 0x0005700001087983 */ /* 0x000ee20000300800 */
[----:B------:R-:W3:Y:S02]  /*c0b10*/  LDL.LU R9, [R1+0x574] ;  /* 0x0005740001097983 */ /* 0x000ee40000300800 */
[----:B------:R-:W3:Y:S02]  /*c0b20*/  LDL.LU R10, [R1+0x578] ;  /* 0x00057800010a7983 */ /* 0x000ee40000300800 */
[----:B------:R-:W3:Y:S01]  /*c0b30*/  LDL.LU R11, [R1+0x57c] ;  /* 0x00057c00010b7983 */ /* 0x000ee20000300800 */
        /* <DEDUP_REMOVED lines=29> */
[----:B------:R-:W2:Y:S02]  /*c0d10*/  LDL.LU R27, [R1+0x41c] ;  /* 0x00041c00011b7983 */ /* 0x000ea40000300800 */
[----:B------:R-:W-:Y:S01]  /*c0d20*/  STL.64 [R1+0xc40], R12 ;  /* 0x000c400c01007387 */ /* 0x000fe20000100a00 */
[----:B------:R0:W-:Y:S03]  /*c0d30*/  STL.64 [R1+0xc48], R14 ;  /* 0x000c480e01007387 */ /* 0x0001e60000100a00 */
[----:B0-----:R-:W4:Y:S01]  /*c0d40*/  LDL.LU.64 R14, [R1+0x67e0] ;  /* 0x0067e000010e7983 */ /* 0x001f220000300a00 */
[----:B------:R-:W3:Y:S02]  /*c0d50*/  LDL.LU.64 R12, [R1+0x67d8] ;  /* 0x0067d800010c7983 */ /* 0x000ee40000300a00 */
[----:B------:R-:W-:Y:S01]  /*c0d60*/  STL.64 [R1+0x66b0], R16 ;  /* 0x0066b01001007387 */ /* 0x000fe20000100a00 */
        /* <DEDUP_REMOVED lines=42> */
[----:B------:R-:W-:Y:S01]  /*c1010*/  STL.64 [R1+0x3d0], R20 ;  /* 0x0003d01401007387 */ /* 0x000fe20000100a00 */
[----:B------:R0:W-:Y:S03]  /*c1020*/  STL.64 [R1+0x3d8], R22 ;  /* 0x0003d81601007387 */ /* 0x0001e60000100a00 */
[----:B0-----:R-:W2:Y:S01]  /*c1030*/  LDL.LU.64 R22, [R1+0x6758] ;  /* 0x0067580001167983 */ /* 0x001ea20000300a00 */
[----:B------:R-:W2:Y:S01]  /*c1040*/  LDL.LU.64 R20, [R1+0x6750] ;  /* 0x0067500001147983 */ /* 0x000ea20000300a00 */
[----:B---3--:R-:W-:Y:S07]  /*c1050*/  HMMA.16816.F32 R4, R8, R24, R4 ;  /* 0x000000180804723c */ /* 0x008fee0000001804 */
[----:B------:R-:W-:-:S02]  /*c1060*/  IMAD.MOV.U32 R24, RZ, RZ, R19 ;  /* 0x000000ffff187224 */ /* 0x000fc400078e0013 */
[----:B------:R-:W-:Y:S11]  /*c1070*/  IMAD.MOV.U32 R25, RZ, RZ, R18 ;  /* 0x000000ffff197224 */ /* 0x000ff600078e0012 */
[----:B------:R-:W-:Y:S03]  /*c1080*/  @!UPT UIADD3 URZ, URZ, URZ, URZ ;  /* 0x0000003f3f3ff290 */ /* 0x000fe6000fffe03f */
[----:B------:R-:W-:Y:S01]  /*c1090*/  STL.64 [R1+0x3c0], R4 ;  /* 0x0003c00401007387 */ /* 0x000fe20000100a00 */
[----:B------:R-:W-:Y:S02]  /*c10a0*/  STL.64 [R1+0x3c8], R6 ;  /* 0x0003c80601007387 */ /* 0x000fe40000100a00 */
[----:B------:R4:W-:Y:S02]  /*c10b0*/  STL.64 [R1+0x66d8], R24 ;  /* 0x0066d81801007387 */ /* 0x0009e40000100a00 */
[----:B------:R-:W3:Y:S01]  /*c10c0*/  LDL.LU R16, [R1+0xeb0] ;  /* 0x000eb00001107983 */ /* 0x000ee20000300800 */
[----:B------:R-:W3:Y:S01]  /*c10d0*/  LDL.LU R17, [R1+0xeb4] ;  /* 0x000eb40001117983 */ /* 0x000ee20000300800 */
[----:B------:R-:W2:Y:S02]  /*c10e0*/  LDL.LU R18, [R1+0xeb8] ;  /* 0x000eb80001127983 */ /* 0x000ea40000300800 */
[----:B------:R-:W2:Y:S02]  /*c10f0*/  LDL.LU R19, [R1+0xebc] ;  /* 0x000ebc0001137983 */ /* 0x000ea40000300800 */
[----:B----4-:R-:W-:-:S02]  /*c1100*/  IMAD.MOV.U32 R24, RZ, RZ, R15 ;  /* 0x000000ffff187224 */ /* 0x010fc400078e000f */
[----:B------:R-:W-:-:S05]  /*c1110*/  IMAD.MOV.U32 R25, RZ, RZ, R14 ;  /* 0x000000ffff197224 */ /* 0x000fca00078e000e */
[----:B------:R-:W-:Y:S04]  /*c1120*/  STL.64 [R1+0x66f0], R24 ;  /* 0x0066f01801007387 */ /* 0x000fe80000100a00 */
[----:B--2---:R-:W-:Y:S01]  /*c1130*/  STL.64 [R1+0x66d0], R18 ;  /* 0x0066d01201007387 */ /* 0x004fe20000100a00 */
[----:B---3--:R0:W-:Y:S03]  /*c1140*/  STL.64 [R1+0x66c8], R16 ;  /* 0x0066c81001007387 */ /* 0x0081e60000100a00 */
        /* <DEDUP_REMOVED lines=11> */
[----:B----4-:R0:W-:Y:S02]  /*c1200*/  STL.64 [R1+0x6728], R12 ;  /* 0x0067280c01007387 */ /* 0x0101e40000100a00 */
[----:B------:R-:W2:Y:S02]  /*c1210*/  LDL.LU R20, [R1+0xf10] ;  /* 0x000f100001147983 */ /* 0x000ea40000300800 */
[----:B------:R-:W2:Y:S02]  /*c1220*/  LDL.LU R21, [R1+0xf14] ;  /* 0x000f140001157983 */ /* 0x000ea40000300800 */
[----:B0-----:R-:W-:Y:S02]  /*c1230*/  IMAD.MOV.U32 R13, RZ, RZ, R22 ;  /* 0x000000ffff0d7224 */ /* 0x001fe400078e0016 */
[----:B------:R-:W-:Y:S01]  /*c1240*/  IMAD.MOV.U32 R12, RZ, RZ, R23 ;  /* 0x000000ffff0c7224 */ /* 0x000fe200078e0017 */
[----:B------:R-:W4:Y:S01]  /*c1250*/  LDL.LU R22, [R1+0xf18] ;  /* 0x000f180001167983 */ /* 0x000f220000300800 */
[----:B------:R-:W4:Y:S03]  /*c1260*/  LDL.LU R23, [R1+0xf1c] ;  /* 0x000f1c0001177983 */ /* 0x000f260000300800 */
[----:B----4-:R-:W-:Y:S01]  /*c1270*/  STL.64 [R1+0x6740], R22 ;  /* 0x0067401601007387 */ /* 0x010fe20000100a00 */
[----:B--2---:R0:W-:Y:S03]  /*c1280*/  STL.64 [R1+0x6738], R20 ;  /* 0x0067381401007387 */ /* 0x0041e60000100a00 */
        /* <DEDUP_REMOVED lines=9> */
[----:B------:R-:W4:Y:S02]  /*c1320*/  LDL.LU R18, [R1+0xed8] ;  /* 0x000ed80001127983 */ /* 0x000f240000300800 */
[----:B------:R-:W4:Y:S02]  /*c1330*/  LDL.LU R19, [R1+0xedc] ;  /* 0x000edc0001137983 */ /* 0x000f240000300800 */
[----:B------:R-:W-:-:S02]  /*c1340*/  IMAD.MOV.U32 R24, RZ, RZ, R3 ;  /* 0x000000ffff187224 */ /* 0x000fc400078e0003 */
[----:B------:R-:W2:Y:S04]  /*c1350*/  LDL.LU R3, [R1+0x6748] ;  /* 0x0067480001037983 */ /* 0x000ea80000300800 */
[----:B----4-:R-:W-:Y:S01]  /*c1360*/  STL.64 [R1+0x6700], R18 ;  /* 0x0067001201007387 */ /* 0x010fe20000100a00 */
[----:B---3--:R0:W-:Y:S03]  /*c1370*/  STL.64 [R1+0x66f8], R16 ;  /* 0x0066f81001007387 */ /* 0x0081e60000100a00 */
[----:B--2---:R-:W1:Y:S04]  /*c1380*/  LDSM.16.MT88.4 R4, [R3+0x18380] ;  /* 0x018380000304783b */ /* 0x004e680000004200 */
        /* <DEDUP_REMOVED lines=11> */
[----:B-1----:R0:W-:Y:S01]  /*c1440*/  STL [R1+0x659c], R4 ;  /* 0x00659c0401007387 */ /* 0x0021e20000100800 */
[----:B------:R1:W-:Y:S02]  /*c1450*/  STL [R1+0x6598], R5 ;  /* 0x0065980501007387 */ /* 0x0003e40000100800 */
[----:B------:R-:W-:Y:S02]  /*c1460*/  STL [R1+0x6594], R6 ;  /* 0x0065940601007387 */ /* 0x000fe40000100800 */
[----:B------:R-:W-:Y:S01]  /*c1470*/  STL [R1+0x6590], R7 ;  /* 0x0065900701007387 */ /* 0x000fe20000100800 */
[----:B------:R-:W-:Y:S01]  /*c1480*/  STL [R1+0x5f48], R3 ;  /* 0x005f480301007387 */ /* 0x000fe20000100800 */
[----:B------:R-:W3:Y:S02]  /*c1490*/  LDL.LU.64 R22, [R1+0x6740] ;  /* 0x0067400001167983 */ /* 0x000ee40000300a00 */
[----:B------:R-:W3:Y:S02]  /*c14a0*/  LDL.LU.64 R20, [R1+0x6738] ;  /* 0x0067380001147983 */ /* 0x000ee40000300a00 */
[----:B0-----:R-:W-:-:S02]  /*c14b0*/  IMAD.MOV.U32 R4, RZ, RZ, R28 ;  /* 0x000000ffff047224 */ /* 0x001fc400078e001c */
[----:B-1----:R-:W-:Y:S01]  /*c14c0*/  IMAD.MOV.U32 R5, RZ, RZ, R0 ;  /* 0x000000ffff057224 */ /* 0x002fe200078e0000 */
        /* <DEDUP_REMOVED lines=10> */
[C---:B----4-:R-:W-:Y:S11]  /*c1570*/  HMMA.16816.F32 R12, R8.reuse, R20, R12 ;  /* 0x00000014080c723c */ /* 0x050ff6000000180c */
[----:B------:R-:W-:Y:S11]  /*c1580*/  @!UPT UIADD3 URZ, URZ, URZ, URZ ;  /* 0x0000003f3f3ff290 */ /* 0x000ff6000fffe03f */
[----:B------:R-:W-:Y:S01]  /*c1590*/  @!UPT UIADD3 URZ, URZ, URZ, URZ ;  /* 0x0000003f3f3ff290 */ /* 0x000fe2000fffe03f */
[----:B------:R0:W-:Y:S01]  /*c15a0*/  STL.64 [R1+0xb90], R12 ;  /* 0x000b900c01007387 */ /* 0x0001e20000100a00 */
[----:B------:R4:W-:Y:S02]  /*c15b0*/  STL.64 [R1+0xb98], R14 ;  /* 0x000b980e01007387 */ /* 0x0009e40000100a00 */
[----:B------:R-:W3:Y:S02]  /*c15c0*/  LDL.LU R5, [R1+0x364] ;  /* 0x0003640001057983 */ /* 0x000ee40000300800 */
[----:B-1----:R-:W2:Y:S01]  /*c15d0*/  LDL.LU R6, [R1+0x368] ;  /* 0x0003680001067983 */ /* 0x002ea20000300800 */
[----:B------:R-:W2:Y:S04]  /*c15e0*/  LDL.LU R7, [R1+0x36c] ;  /* 0x00036c0001077983 */ /* 0x000ea80000300800 */
[----:B0-----:R-:W3:Y:S01]  /*c15f0*/  LDL.LU R12, [R1+0xea0] ;  /* 0x000ea000010c7983 */ /* 0x001ee20000300800 */
[----:B------:R-:W3:Y:S02]  /*c1600*/  LDL.LU R13, [R1+0xea4] ;  /* 0x000ea400010d7983 */ /* 0x000ee40000300800 */
[----:B----4-:R-:W4:Y:S02]  /*c1610*/  LDL.LU R14, [R1+0xea8] ;  /* 0x000ea800010e7983 */ /* 0x010f240000300800 */
        /* <DEDUP_REMOVED lines=8> */
[----:B0-----:R-:W2:Y:S02]  /*c16a0*/  LDL.64 R4, [R1+0xb0] ;  /* 0x0000b00001047983 */ /* 0x001ea40000100a00 */
[C---:B------:R-:W-:Y:S02]  /*c16b0*/  HMMA.16816.F32 R24, R8.reuse, R24, R16 ;  /* 0x000000180818723c */ /* 0x040fe40000001810 */
[----:B--2---:R0:W-:Y:S04]  /*c16c0*/  STL.64 [R1+0x6680], R4 ;  /* 0x0066800401007387 */ /* 0x0041e80000100a00 */
[----:B0-----:R-:W2:Y:S01]  /*c16d0*/  LDL.64 R4, [R1+0xc0] ;  /* 0x0000c00001047983 */ /* 0x001ea20000100a00 */
[----:B------:R-:W3:Y:S02]  /*c16e0*/  LDL.LU.64 R18, [R1+0x6718] ;  /* 0x0067180001127983 */ /* 0x000ee40000300a00 */
[----:B------:R-:W3:Y:S11]  /*c16f0*/  LDL.LU.64 R16, [R1+0x6710] ;  /* 0x0067100001107983 */ /* 0x000ef60000300a00 */
[----:B------:R-:W-:Y:S03]  /*c1700*/  @!UPT UIADD3 URZ, URZ, URZ, URZ ;  /* 0x0000003f3f3ff290 */ /* 0x000fe6000fffe03f */
[----:B------:R0:W-:Y:S01]  /*c1710*/  STL.64 [R1+0xb80], R24 ;  /* 0x000b801801007387 */ /* 0x0001e20000100a00 */
[----:B------:R3:W-:Y:S04]  /*c1720*/  STL.64 [R1+0xb88], R26 ;  /* 0x000b881a01007387 */ /* 0x0007e80000100a00 */
        /* <DEDUP_REMOVED lines=26> */
[----:B------:R0:W-:Y:S01]  /*c18d0*/  STL.64 [R1+0xb40], R16 ;  /* 0x000b401001007387 */ /* 0x0001e20000100a00 */
[----:B------:R-:W-:Y:S03]  /*c18e0*/  STL.64 [R1+0xb48], R18 ;  /* 0x000b481201007387 */ /* 0x000fe60000100a00 */
[----:B0-----:R-:W4:Y:S01]  /*c18f0*/  LDL.LU.64 R16, [R1+0x66b0] ;  /* 0x0066b00001107983 */ /* 0x001f220000300a00 */
[----:B--2---:R-:W-:Y:S02]  /*c1900*/  STL.64 [R1+0x65e8], R26 ;  /* 0x0065e81a01007387 */ /* 0x004fe40000100a00 */
[----:B------:R0:W-:Y:S02]  /*c1910*/  STL.64 [R1+0x65e0], R24 ;  /* 0x0065e01801007387 */ /* 0x0001e40000100a00 */
[----:B0-----:R-:W2:Y:S04]  /*c1920*/  LDL.64 R24, [R1+0x70] ;  /* 0x0000700001187983 */ /* 0x001ea80000100a00 */
[----:B--2---:R0:W-:Y:S04]  /*c1930*/  STL.64 [R1+0x6658], R24 ;  /* 0x0066581801007387 */ /* 0x0041e80000100a00 */
[----:B0-----:R-:W2:Y:S04]  /*c1940*/  LDL.64 R24, [R1+0x90] ;  /* 0x0000900001187983 */ /* 0x001ea80000100a00 */
[----:B--2---:R0:W-:Y:S04]  /*c1950*/  STL.64 [R1+0x6660], R24 ;  /* 0x0066601801007387 */ /* 0x0041e80000100a00 */
[----:B0-----:R-:W2:Y:S01]  /*c1960*/  LDL.64 R24, [R1+0xa0] ;  /* 0x0000a00001187983 */ /* 0x001ea20000100a00 */
[C---:B----4-:R-:W-:Y:S03]  /*c1970*/  HMMA.16816.F32 R12, R8.reuse, R16, R12 ;  /* 0x00000010080c723c */ /* 0x050fe6000000180c */
[----:B--2---:R0:W-:Y:S04]  /*c1980*/  STL.64 [R1+0x6678], R24 ;  /* 0x0066781801007387 */ /* 0x0041e80000100a00 */
        /* <DEDUP_REMOVED lines=11> */
[----:B------:R-:W-:Y:S03]  /*c1a40*/  STL.64 [R1+0xb38], R14 ;  /* 0x000b380e01007387 */ /* 0x000fe60000100a00 */
[----:B0-----:R-:W3:Y:S01]  /*c1a50*/  LDL.LU.64 R12, [R1+0x66a8] ;  /* 0x0066a800010c7983 */ /* 0x001ee20000300a00 */
[----:B------:R0:W-:Y:S03]  /*c1a60*/  STL.64 [R1+0x65d8], R16 ;  /* 0x0065d81001007387 */ /* 0x0001e60000100a00 */
[----:B0-----:R-:W4:Y:S01]  /*c1a70*/  LDL.LU R16, [R1+0x330] ;  /* 0x0003300001107983 */ /* 0x001f220000300800 */
[----:B------:R-:W4:Y:S02]  /*c1a80*/  LDL.LU R17, [R1+0x334] ;  /* 0x0003340001117983 */ /* 0x000f240000300800 */
[----:B------:R-:W4:Y:S02]  /*c1a90*/  LDL.LU R18, [R1+0x338] ;  /* 0x0003380001127983 */ /* 0x000f240000300800 */
[----:B------:R-:W4:Y:S01]  /*c1aa0*/  LDL.LU R19, [R1+0x33c] ;  /* 0x00033c0001137983 */ /* 0x000f220000300800 */
[----:B---3--:R-:W-:Y:S01]  /*c1ab0*/  HMMA.16816.F32 R8, R8, R12, R20 ;  /* 0x0000000c0808723c */ /* 0x008fe20000001814 */
[----:B------:R-:W2:Y:S01]  /*c1ac0*/  LDL.LU.64 R22, [R1+0x66a0] ;  /* 0x0066a00001167983 */ /* 0x000ea20000300a00 */
[----:B------:R-:W2:Y:S02]  /*c1ad0*/  LDL.LU.64 R20, [R1+0x6698] ;  /* 0x0066980001147983 */ /* 0x000ea40000300a00 */
[----:B------:R-:W-:-:S02]  /*c1ae0*/  IMAD.MOV.U32 R15, RZ, RZ, R4 ;  /* 0x000000ffff0f7224 */ /* 0x000fc400078e0004 */
[----:B------:R-:W-:Y:S11]  /*c1af0*/  IMAD.MOV.U32 R14, RZ, RZ, R5 ;  /* 0x000000ffff0e7224 */ /* 0x000ff600078e0005 */
[----:B------:R-:W-:Y:S06]  /*c1b00*/  @!UPT UIADD3 URZ, URZ, URZ, URZ ;  /* 0x0000003f3f3ff290 */ /* 0x000fec000fffe03f */
[----:B------:R0:W-:Y:S01]  /*c1b10*/  STL.64 [R1+0x3b0], R8 ;  /* 0x0003b00801007387 */ /* 0x0001e20000100a00 */
[----:B------:R-:W-:Y:S03]  /*c1b20*/  STL.64 [R1+0x3b8], R10 ;  /* 0x0003b80a01007387 */ /* 0x000fe60000100a00 */
[----:B0-----:R-:W3:Y:S01]  /*c1b30*/  LDL.64 R8, [R1+0x80] ;  /* 0x0000800001087983 */ /* 0x001ee20000100a00 */
        /* <DEDUP_REMOVED lines=19> */
[----:B------:R-:W-:Y:S01]  /*c1c70*/  STL [R1+0x65ac], R28 ;  /* 0x0065ac1c01007387 */ /* 0x000fe20000100800 */
[----:B------:R-:W-:Y:S01]  /*c1c80*/  STL [R1+0x65a8], R29 ;  /* 0x0065a81d01007387 */ /* 0x000fe20000100800 */
[C---:B--2---:R-:W-:Y:S11]  /*c1c90*/  HMMA.16816.F32 R4, R20.reuse, R24, R4 ;  /* 0x000000181404723c */ /* 0x044ff60000001804 */
[----:B------:R-:W-:Y:S11]  /*c1ca0*/  @!UPT UIADD3 URZ, URZ, URZ, URZ ;  /* 0x0000003f3f3ff290 */ /* 0x000ff6000fffe03f */
[----:B------:R-:W-:Y:S01]  /*c1cb0*/  @!UPT UIADD3 URZ, URZ, URZ, URZ ;  /* 0x0000003f3f3ff290 */ /* 0x000fe2000fffe03f */
[----:B------:R-:W-:Y:S01]  /*c1cc0*/  STL.64 [R1+0x370], R4 ;  /* 0x0003700401007387 */ /* 0x000fe20000100a00 */
[----:B------:R0:W-:Y:S02]  /*c1cd0*/  STL.64 [R1+0x378], R6 ;  /* 0x0003780601007387 */ /* 0x0001e40000100a00 */
[----:B0-----:R-:W-:Y:S02]  /*c1ce0*/  IMAD.MOV.U32 R7, RZ, RZ, R25 ;  /* 0x000000ffff077224 */ /* 0x001fe400078e0019 */
[----:B------:R-:W-:Y:S02]  /*c1cf0*/  IMAD.MOV.U32 R6, RZ, RZ, R24 ;  /* 0x000000ffff067224 */ /* 0x000fe400078e0018 */
[----:B------:R-:W2:Y:S01]  /*c1d00*/  LDL.LU.64 R24, [R1+0x6660] ;  /* 0x0066600001187983 */ /* 0x000ea20000300a00 */
[----:B------:R-:W-:Y:S02]  /*c1d10*/  STL [R1+0x65b4], R7 ;  /* 0x0065b40701007387 */ /* 0x000fe40000100800 */
[----:B------:R0:W-:Y:S02]  /*c1d20*/  STL [R1+0x65b0], R6 ;  /* 0x0065b00601007387 */ /* 0x0001e40000100800 */
[----:B------:R-:W2:Y:S01]  /*c1d30*/  LDL.LU R4, [R1+0x350] ;  /* 0x0003500001047983 */ /* 0x000ea20000300800 */
[----:B------:R-:W2:Y:S04]  /*c1d40*/  LDL.LU R5, [R1+0x354] ;  /* 0x0003540001057983 */ /* 0x000ea80000300800 */
[----:B0-----:R-:W2:Y:S01]  /*c1d50*/  LDL.LU R6, [R1+0x358] ;  /* 0x0003580001067983 */ /* 0x001ea20000300800 */
[----:B------:R-:W2:Y:S02]  /*c1d60*/  LDL.LU R7, [R1+0x35c] ;  /* 0x00035c0001077983 */ /* 0x000ea40000300800 */
[----:B--2---:R-:W-:Y:S11]  /*c1d70*/  HMMA.16816.F32 R4, R20, R24, R4 ;  /* 0x000000181404723c */ /* 0x004ff60000001804 */
[----:B------:R-:W-:Y:S11]  /*c1d80*/  @!UPT UIADD3 URZ, URZ, URZ, URZ ;  /* 0x0000003f3f3ff290 */ /* 0x000ff6000fffe03f */
[----:B------:R-:W-:Y:S01]  /*c1d90*/  @!UPT UIADD3 URZ, URZ, URZ, URZ ;  /* 0x0000003f3f3ff290 */ /* 0x000fe2000fffe03f */
[----:B------:R0:W-:Y:S01]  /*c1da0*/  STL.64 [R1+0x360], R4 ;  /* 0x0003600401007387 */ /* 0x0001e20000100a00 */
[----:B------:R-:W-:Y:S02]  /*c1db0*/  STL.64 [R1+0x368], R6 ;  /* 0x0003680601007387 */ /* 0x000fe40000100a00 */
[----:B0-----:R-:W-:Y:S02]  /*c1dc0*/  IMAD.MOV.U32 R5, RZ, RZ, R25 ;  /* 0x000000ffff057224 */ /* 0x001fe400078e0019 */
[----:B------:R-:W-:Y:S02]  /*c1dd0*/  IMAD.MOV.U32 R4, RZ, RZ, R24 ;  /* 0x000000ffff047224 */ /* 0x000fe400078e0018 */
[----:B------:R-:W2:Y:S01]  /*c1de0*/  LDL.LU.64 R24, [R1+0x6658] ;  /* 0x0066580001187983 */ /* 0x000ea20000300a00 */
[----:B------:R-:W-:Y:S02]  /*c1df0*/  STL [R1+0x65bc], R5 ;  /* 0x0065bc0501007387 */ /* 0x000fe40000100800 */
[----:B------:R0:W-:Y:S02]  /*c1e00*/  STL [R1+0x65b8], R4 ;  /* 0x0065b80401007387 */ /* 0x0001e40000100800 */
[----:B0-----:R-:W2:Y:S01]  /*c1e10*/  LDL.LU R4, [R1+0x340] ;  /* 0x0003400001047983 */ /* 0x001ea20000300800 */
[----:B------:R-:W2:Y:S02]  /*c1e20*/  LDL.LU R5, [R1+0x344] ;  /* 0x0003440001057983 */ /* 0x000ea40000300800 */
[----:B------:R-:W2:Y:S02]  /*c1e30*/  LDL.LU R6, [R1+0x348] ;  /* 0x0003480001067983 */ /* 0x000ea40000300800 */
[----:B------:R-:W2:Y:S02]  /*c1e40*/  LDL.LU R7, [R1+0x34c] ;  /* 0x00034c0001077983 */ /* 0x000ea40000300800 */
[----:B---3--:R-:W-:-:S02]  /*c1e50*/  IMAD.MOV.U32 R15, RZ, RZ, R9 ;  /* 0x000000ffff0f7224 */ /* 0x008fc400078e0009 */
[----:B------:R-:W-:Y:S01]  /*c1e60*/  IMAD.MOV.U32 R14, RZ, RZ, R8 ;  /* 0x000000ffff0e7224 */ /* 0x000fe200078e0008 */
[C---:B--2---:R-:W-:Y:S01]  /*c1e70*/  HMMA.16816.F32 R4, R20.reuse, R8, R4 ;  /* 0x000000081404723c */ /* 0x044fe20000001804 */
[----:B------:R-:W-:Y:S02]  /*c1e80*/  IMAD.MOV.U32 R28, RZ, RZ, R24 ;  /* 0x000000ffff1c7224 */ /* 0x000fe400078e0018 */
[----:B------:R-:W-:Y:S01]  /*c1e90*/  IMAD.MOV.U32 R29, RZ, RZ, R25 ;  /* 0x000000ffff1d7224 */ /* 0x000fe200078e0019 */
[----:B------:R-:W0:Y:S11]  /*c1ea0*/  LDSM.16.MT88.4 R8, [R2+0x18000] ;  /* 0x018000000208783b */ /* 0x000e360000004200 */
[----:B------:R-:W-:Y:S08]  /*c1eb0*/  @!UPT UIADD3 URZ, URZ, URZ, URZ ;  /* 0x0000003f3f3ff290 */ /* 0x000ff0000fffe03f */
[----:B------:R-:W-:Y:S01]  /*c1ec0*/  STL.64 [R1+0x350], R4 ;  /* 0x0003500401007387 */ /* 0x000fe20000100a00 */
[----:B------:R4:W-:Y:S02]  /*c1ed0*/  STL.64 [R1+0x358], R6 ;  /* 0x0003580601007387 */ /* 0x0009e40000100a00 */
[C---:B----4-:R-:W-:Y:S01]  /*c1ee0*/  HMMA.16816.F32 R4, R20.reuse, R24, R16 ;  /* 0x000000181404723c */ /* 0x050fe20000001810 */
[----:B------:R-:W-:Y:S01]  /*c1ef0*/  STL [R1+0x65c4], R15 ;  /* 0x0065c40f01007387 */ /* 0x000fe20000100800 */
[----:B------:R-:W-:Y:S02]  /*c1f00*/  STL [R1+0x65c0], R14 ;  /* 0x0065c00e01007387 */ /* 0x000fe40000100800 */
[----:B------:R1:W-:Y:S11]  /*c1f10*/  STL.64 [R1+0x65f0], R12 ;  /* 0x0065f00c01007387 */ /* 0x0003f60000100a00 */
[----:B------:R-:W-:Y:S08]  /*c1f20*/  @!UPT UIADD3 URZ, URZ, URZ, URZ ;  /* 0x0000003f3f3ff290 */ /* 0x000ff0000fffe03f */
[----:B------:R2:W-:Y:S01]  /*c1f30*/  STL.64 [R1+0x340], R4 ;  /* 0x0003400401007387 */ /* 0x0005e20000100a00 */
[----:B------:R3:W-:Y:S02]  /*c1f40*/  STL.64 [R1+0x348], R6 ;  /* 0x0003480601007387 */ /* 0x0007e40000100a00 */
[----:B-1----:R-:W4:Y:S02]  /*c1f50*/  LDL.LU R12, [R1+0xda0] ;  /* 0x000da000010c7983 */ /* 0x002f240000300800 */
[----:B------:R-:W4:Y:S01]  /*c1f60*/  LDL.LU R13, [R1+0xda4] ;  /* 0x000da400010d7983 */ /* 0x000f220000300800 */
[----:B------:R-:W4:Y:S01]  /*c1f70*/  LDL.LU R14, [R1+0xda8] ;  /* 0x000da800010e7983 */ /* 0x000f220000300800 */
[----:B------:R-:W4:Y:S03]  /*c1f80*/  LDL.LU R15, [R1+0xdac] ;  /* 0x000dac00010f7983 */ /* 0x000f260000300800 */
[----:B--2---:R-:W2:Y:S01]  /*c1f90*/  LDL.LU R4, [R1+0xdd0] ;  /* 0x000dd00001047983 */ /* 0x004ea20000300800 */
[----:B------:R-:W2:Y:S02]  /*c1fa0*/  LDL.LU R5, [R1+0xdd4] ;  /* 0x000dd40001057983 */ /* 0x000ea40000300800 */
[----:B---3--:R-:W3:Y:S02]  /*c1fb0*/  LDL.LU R6, [R1+0xdd8] ;  /* 0x000dd80001067983 */ /* 0x008ee40000300800 */
[----:B------:R-:W3:Y:S02]  /*c1fc0*/  LDL.LU R7, [R1+0xddc] ;  /* 0x000ddc0001077983 */ /* 0x000ee40000300800 */
[----:B---3--:R-:W-:Y:S01]  /*c1fd0*/  STL.64 [R1+0x6638], R6 ;  /* 0x0066380601007387 */ /* 0x008fe20000100a00 */
[----:B--2---:R1:W-:Y:S03]  /*c1fe0*/  STL.64 [R1+0x6630], R4 ;  /* 0x0066300401007387 */ /* 0x0043e60000100a00 */
[----:B-1----:R-:W2:Y:S04]  /*c1ff0*/  LDL.64 R4, [R1+0x40] ;  /* 0x0000400001047983 */ /* 0x002ea80000100a00 */
[----:B--2---:R1:W-:Y:S04]  /*c2000*/  STL.64 [R1+0x6648], R4 ;  /* 0x0066480401007387 */ /* 0x0043e80000100a00 */
[----:B-1----:R-:W2:Y:S04]  /*c2010*/  LDL.64 R4, [R1+0x50] ;  /* 0x0000500001047983 */ /* 0x002ea80000100a00 */
[----:B--2---:R1:W-:Y:S04]  /*c2020*/  STL.64 [R1+0x6650], R4 ;  /* 0x0066500401007387 */ /* 0x0043e80000100a00 */
[----:B-1----:R-:W2:Y:S01]  /*c2030*/  LDL.LU R4, [R1+0xe90] ;  /* 0x000e900001047983 */ /* 0x002ea20000300800 */
[----:B------:R-:W2:Y:S02]  /*c2040*/  LDL.LU R5, [R1+0xe94] ;  /* 0x000e940001057983 */ /* 0x000ea40000300800 */
[----:B------:R-:W2:Y:S02]  /*c2050*/  LDL.LU R6, [R1+0xe98] ;  /* 0x000e980001067983 */ /* 0x000ea40000300800 */
[----:B------:R-:W2:Y:S01]  /*c2060*/  LDL.LU R7, [R1+0xe9c] ;  /* 0x000e9c0001077983 */ /* 0x000ea20000300800 */
[----:B----4-:R-:W-:Y:S01]  /*c2070*/  STL.64 [R1+0x6600], R14 ;  /* 0x0066000e01007387 */ /* 0x010fe20000100a00 */
[----:B------:R1:W-:Y:S03]  /*c2080*/  STL.64 [R1+0x65f8], R12 ;  /* 0x0065f80c01007387 */ /* 0x0003e60000100a00 */
[----:B-1----:R-:W3:Y:S04]  /*c2090*/  LDL.64 R12, [R1+0x10] ;  /* 0x00001000010c7983 */ /* 0x002ee80000100a00 */
[----:B---3--:R1:W-:Y:S04]  /*c20a0*/  STL.64 [R1+0x6610], R12 ;  /* 0x0066100c01007387 */ /* 0x0083e80000100a00 */
[----:B-1----:R-:W3:Y:S04]  /*c20b0*/  LDL.64 R12, [R1+0x20] ;  /* 0x00002000010c7983 */ /* 0x002ee80000100a00 */
[----:B---3--:R1:W-:Y:S04]  /*c20c0*/  STL.64 [R1+0x6628], R12 ;  /* 0x0066280c01007387 */ /* 0x0083e80000100a00 */
[----:B-1----:R-:W3:Y:S04]  /*c20d0*/  LDL.64 R12, [R1+0x30] ;  /* 0x00003000010c7983 */ /* 0x002ee80000100a00 */
[----:B---3--:R1:W-:Y:S04]  /*c20e0*/  STL.64 [R1+0x6640], R12 ;  /* 0x0066400c01007387 */ /* 0x0083e80000100a00 */
[----:B-1----:R-:W3:Y:S01]  /*c20f0*/  LDL.LU R12, [R1+0xde0] ;  /* 0x000de000010c7983 */ /* 0x002ee20000300800 */
[----:B------:R-:W3:Y:S02]  /*c2100*/  LDL.LU R13, [R1+0xde4] ;  /* 0x000de400010d7983 */ /* 0x000ee40000300800 */
[----:B------:R-:W3:Y:S02]  /*c2110*/  LDL.LU R14, [R1+0xde8] ;  /* 0x000de800010e7983 */ /* 0x000ee40000300800 */
[----:B------:R-:W3:Y:S01]  /*c2120*/  LDL.LU R15, [R1+0xdec] ;  /* 0x000dec00010f7983 */ /* 0x000ee20000300800 */
[----:B------:R-:W4:Y:S04]  /*c2130*/  LDL.64 R24, [R1] ;  /* 0x0000000001187983 */ /* 0x000f280000100a00 */
[----:B----4-:R1:W-:Y:S04]  /*c2140*/  STL.64 [R1+0x6608], R24 ;  /* 0x0066081801007387 */ /* 0x0103e80000100a00 */
        /* <DEDUP_REMOVED lines=14> */
[----:B0-----:R-:W-:Y:S01]  /*c2230*/  STL.64 [R1+0x6470], R10 ;  /* 0x0064700a01007387 */ /* 0x001fe20000100a00 */
[----:B------:R0:W-:Y:S03]  /*c2240*/  STL.64 [R1+0x6468], R8 ;  /* 0x0064680801007387 */ /* 0x0001e60000100a00 */
[----:B0-----:R-:W2:Y:S02]  /*c2250*/  LDL.64 R8, [R1+0x60] ;  /* 0x0000600001087983 */ /* 0x001ea40000100a00 */
[C---:B--2---:R-:W-:Y:S11]  /*c2260*/  HMMA.16816.F32 R4, R20.reuse, R8, R4 ;  /* 0x000000081404723c */ /* 0x044ff60000001804 */
[----:B------:R-:W-:Y:S11]  /*c2270*/  @!UPT UIADD3 URZ, URZ, URZ, URZ ;  /* 0x0000003f3f3ff290 */ /* 0x000ff6000fffe03f */
[----:B------:R-:W-:Y:S01]  /*c2280*/  @!UPT UIADD3 URZ, URZ, URZ, URZ ;  /* 0x0000003f3f3ff290 */ /* 0x000fe2000fffe03f */
[----:B------:R0:W-:Y:S01]  /*c2290*/  STL.64 [R1+0xa30], R4 ;  /* 0x000a300401007387 */ /* 0x0001e20000100a00 */
[----:B------:R-:W-:Y:S03]  /*c22a0*/  STL.64 [R1+0xa38], R6 ;  /* 0x000a380601007387 */ /* 0x000fe60000100a00 */
[----:B0-----:R-:W2:Y:S01]  /*c22b0*/  LDL.LU.64 R4, [R1+0x6650] ;  /* 0x0066500001047983 */ /* 0x001ea20000300a00 */
        /* <DEDUP_REMOVED lines=63> */
[----:B------:R-:W4:Y:S02]  /*c26b0*/  LDL.LU.64 R24, [R1+0x65e0] ;  /* 0x0065e00001187983 */ /* 0x000f240000300a00 */
[C---:B----4-:R-:W-:Y:S11]  /*c26c0*/  HMMA.16816.F32 R16, R20.reuse, R24, R16 ;  /* 0x000000181410723c */ /* 0x050ff60000001810 */
[----:B------:R-:W-:Y:S11]  /*c26d0*/  @!UPT UIADD3 URZ, URZ, URZ, URZ ;  /* 0x0000003f3f3ff290 */ /* 0x000ff6000fffe03f */
[----:B------:R-:W-:Y:S01]  /*c26e0*/  @!UPT UIADD3 URZ, URZ, URZ, URZ ;  /* 0x0000003f3f3ff290 */ /* 0x000fe2000fffe03f */
[----:B------:R0:W-:Y:S01]  /*c26f0*/  STL.64 [R1+0x9c0], R16 ;  /* 0x0009c01001007387 */ /* 0x0001e20000100a00 */
[----:B------:R-:W-:Y:S03]  /*c2700*/  STL.64 [R1+0x9c8], R18 ;  /* 0x0009c81201007387 */ /* 0x000fe60000100a00 */
[----:B0-----:R-:W3:Y:S01]  /*c2710*/  LDL.LU.64 R16, [R1+0x65d8] ;  /* 0x0065d80001107983 */ /* 0x001ee20000300a00 */
[----:B--2---:R-:W-:Y:S02]  /*c2720*/  STL.64 [R1+0x6490], R26 ;  /* 0x0064901a01007387 */ /* 0x004fe40000100a00 */
[----:B------:R0:W-:Y:S02]  /*c2730*/  STL.64 [R1+0x6488], R24 ;  /* 0x0064881801007387 */ /* 0x0001e40000100a00 */
[----:B0-----:R-:W2:Y:S01]  /*c2740*/  LDL.LU R24, [R1+0x320] ;  /* 0x0003200001187983 */ /* 0x001ea20000300800 */
[----:B------:R-:W2:Y:S02]  /*c2750*/  LDL.LU R25, [R1+0x324] ;  /* 0x0003240001197983 */ /* 0x000ea40000300800 */
[----:B------:R-:W2:Y:S02]  /*c2760*/  LDL.LU R26, [R1+0x328] ;  /* 0x00032800011a7983 */ /* 0x000ea40000300800 */
[----:B------:R-:W2:Y:S01]  /*c2770*/  LDL.LU R27, [R1+0x32c] ;  /* 0x00032c00011b7983 */ /* 0x000ea20000300800 */
[C---:B---3--:R-:W-:Y:S08]  /*c2780*/  HMMA.16816.F32 R8, R20.reuse, R16, R8 ;  /* 0x000000101408723c */ /* 0x048ff00000001808 */
[----:B--2---:R-:W-:Y:S11]  /*c2790*/  HMMA.16816.F32 R20, R20, R12, R24 ;  /* 0x0000000c1414723c */ /* 0x004ff60000001818 */
[----:B------:R-:W-:Y:S04]  /*c27a0*/  @!UPT UIADD3 URZ, URZ, URZ, URZ ;  /* 0x0000003f3f3ff290 */ /* 0x000fe8000fffe03f */
[----:B------:R-:W-:Y:S01]  /*c27b0*/  STL.64 [R1+0x9b0], R8 ;  /* 0x0009b00801007387 */ /* 0x000fe20000100a00 */
[----:B------:R0:W-:Y:S03]  /*c27c0*/  STL.64 [R1+0x9b8], R10 ;  /* 0x0009b80a01007387 */ /* 0x0001e60000100a00 */
[----:B0-----:R-:W2:Y:S01]  /*c27d0*/  LDL.LU.64 R10, [R1+0x65d0] ;  /* 0x0065d000010a7983 */ /* 0x001ea20000300a00 */
[----:B------:R-:W3:Y:S02]  /*c27e0*/  LDL.LU.64 R8, [R1+0x65c8] ;  /* 0x0065c80001087983 */ /* 0x000ee40000300a00 */
[----:B------:R0:W-:Y:S02]  /*c27f0*/  STL.64 [R1+0x6480], R16 ;  /* 0x0064801001007387 */ /* 0x0001e40000100a00 */
[----:B0-----:R-:W4:Y:S01]  /*c2800*/  LDL.LU R16, [R1+0x930] ;  /* 0x0009300001107983 */ /* 0x001f220000300800 */
[----:B------:R-:W-:Y:S02]  /*c2810*/  STL.64 [R1+0x330], R20 ;  /* 0x0003301401007387 */ /* 0x000fe40000100a00 */
[----:B------:R-:W-:Y:S02]  /*c2820*/  STL.64 [R1+0x338], R22 ;  /* 0x0003381601007387 */ /* 0x000fe40000100a00 */
[----:B------:R-:W4:Y:S01]  /*c2830*/  LDL.LU R17, [R1+0x934] ;  /* 0x0009340001117983 */ /* 0x000f220000300800 */
[----:B------:R-:W2:Y:S01]  /*c2840*/  LDL.LU R18, [R1+0x938] ;  /* 0x0009380001127983 */ /* 0x000ea20000300800 */
[----:B------:R-:W2:Y:S02]  /*c2850*/  LDL.LU R19, [R1+0x93c] ;  /* 0x00093c0001137983 */ /* 0x000ea40000300800 */
[----:B------:R-:W-:-:S02]  /*c2860*/  IMAD.MOV.U32 R24, RZ, RZ, R15 ;  /* 0x000000ffff187224 */ /* 0x000fc400078e000f */
        /* <DEDUP_REMOVED lines=8> */
[----:B------:R-:W2:Y:S01]  /*c28f0*/  LDL.LU R5, [R1+0x65bc] ;  /* 0x0065bc0001057983 */ /* 0x000ea20000300800 */
[----:B------:R-:W2:Y:S03]  /*c2900*/  LDL.LU R4, [R1+0x65b8] ;  /* 0x0065b80001047983 */ /* 0x000ea60000300800 */
[----:B------:R0:W-:Y:S01]  /*c2910*/  STL.64 [R1+0x64c0], R24 ;  /* 0x0064c01801007387 */ /* 0x0001e20000100a00 */
[----:B------:R-:W2:Y:S02]  /*c2920*/  LDL.LU R16, [R1+0x940] ;  /* 0x0009400001107983 */ /* 0x000ea40000300800 */
[----:B------:R-:W2:Y:S02]  /*c2930*/  LDL.LU R17, [R1+0x944] ;  /* 0x0009440001117983 */ /* 0x000ea40000300800 */
[----:B------:R-:W2:Y:S01]  /*c2940*/  LDL.LU R18, [R1+0x948] ;  /* 0x0009480001127983 */ /* 0x000ea20000300800 */
[----:B------:R-:W2:Y:S04]  /*c2950*/  LDL.LU R19, [R1+0x94c] ;  /* 0x00094c0001137983 */ /* 0x000ea80000300800 */
[----:B0-----:R-:W2:Y:S01]  /*c2960*/  LDL.LU R24, [R1+0x960] ;  /* 0x0009600001187983 */ /* 0x001ea20000300800 */
[----:B------:R-:W2:Y:S02]  /*c2970*/  LDL.LU R25, [R1+0x964] ;  /* 0x0009640001197983 */ /* 0x000ea40000300800 */
[----:B------:R-:W2:Y:S02]  /*c2980*/  LDL.LU R26, [R1+0x968] ;  /* 0x00096800011a7983 */ /* 0x000ea40000300800 */
[----:B------:R-:W2:Y:S02]  /*c2990*/  LDL.LU R27, [R1+0x96c] ;  /* 0x00096c00011b7983 */ /* 0x000ea40000300800 */
[----:B------:R-:W-:-:S02]  /*c29a0*/  IMAD.MOV.U32 R20, RZ, RZ, R28 ;  /* 0x000000ffff147224 */ /* 0x000fc400078e001c */
[----:B------:R-:W-:Y:S01]  /*c29b0*/  IMAD.MOV.U32 R21, RZ, RZ, R29 ;  /* 0x000000ffff157224 */ /* 0x000fe200078e001d */
[----:B--2---:R-:W-:Y:S01]  /*c29c0*/  STL.64 [R1+0x64d0], R26 ;  /* 0x0064d01a01007387 */ /* 0x004fe20000100a00 */
[----:B------:R0:W-:Y:S02]  /*c29d0*/  STL.64 [R1+0x64c8], R24 ;  /* 0x0064c81801007387 */ /* 0x0001e40000100a00 */
[----:B0-----:R-:W-:Y:S02]  /*c29e0*/  IMAD.MOV.U32 R24, RZ, RZ, R7 ;  /* 0x000000ffff187224 */ /* 0x001fe400078e0007 */
[----:B------:R-:W-:Y:S01]  /*c29f0*/  IMAD.MOV.U32 R25, RZ, RZ, R6 ;  /* 0x000000ffff197224 */ /* 0x000fe200078e0006 */
[----:B------:R-:W2:Y:S01]  /*c2a00*/  LDL.LU R7, [R1+0x65b4] ;  /* 0x0065b40001077983 */ /* 0x000ea20000300800 */
[----:B------:R-:W2:Y:S03]  /*c2a10*/  LDL.LU R6, [R1+0x65b0] ;  /* 0x0065b00001067983 */ /* 0x000ea60000300800 */
[----:B------:R0:W-:Y:S01]  /*c2a20*/  STL.64 [R1+0x64e8], R24 ;  /* 0x0064e81801007387 */ /* 0x0001e20000100a00 */
[----:B------:R-:W-:Y:S02]  /*c2a30*/  STL.64 [R1+0x64b8], R18 ;  /* 0x0064b81201007387 */ /* 0x000fe40000100a00 */
[----:B------:R1:W-:Y:S02]  /*c2a40*/  STL.64 [R1+0x64b0], R16 ;  /* 0x0064b01001007387 */ /* 0x0003e40000100a00 */
[----:B0-----:R-:W-:Y:S01]  /*c2a50*/  IMAD.MOV.U32 R24, RZ, RZ, R11 ;  /* 0x000000ffff187224 */ /* 0x001fe200078e000b */
[----:B-1----:R-:W2:Y:S01]  /*c2a60*/  LDL.LU R16, [R1+0x950] ;  /* 0x0009500001107983 */ /* 0x002ea20000300800 */
[----:B------:R-:W2:Y:S02]  /*c2a70*/  LDL.LU R17, [R1+0x954] ;  /* 0x0009540001117983 */ /* 0x000ea40000300800 */
[----:B------:R-:W2:Y:S02]  /*c2a80*/  LDL.LU R18, [R1+0x958] ;  /* 0x0009580001127983 */ /* 0x000ea40000300800 */
[----:B------:R-:W-:Y:S01]  /*c2a90*/  IMAD.MOV.U32 R25, RZ, RZ, R10 ;  /* 0x000000ffff197224 */ /* 0x000fe200078e000a */
[----:B------:R-:W2:Y:S01]  /*c2aa0*/  LDL.LU R19, [R1+0x95c] ;  /* 0x00095c0001137983 */ /* 0x000ea20000300800 */
[----:B------:R-:W2:Y:S02]  /*c2ab0*/  LDL.LU R28, [R1+0x65ac] ;  /* 0x0065ac00011c7983 */ /* 0x000ea40000300800 */
[----:B------:R-:W2:Y:S02]  /*c2ac0*/  LDL.LU R29, [R1+0x65a8] ;  /* 0x0065a800011d7983 */ /* 0x000ea40000300800 */
[----:B------:R-:W-:Y:S01]  /*c2ad0*/  STL.64 [R1+0x6528], R20 ;  /* 0x0065281401007387 */ /* 0x000fe20000100a00 */
[----:B------:R3:W-:Y:S02]  /*c2ae0*/  STL.64 [R1+0x6500], R24 ;  /* 0x0065001801007387 */ /* 0x0007e40000100a00 */
[----:B---3--:R-:W-:-:S02]  /*c2af0*/  IMAD.MOV.U32 R24, RZ, RZ, R9 ;  /* 0x000000ffff187224 */ /* 0x008fc400078e0009 */
[----:B------:R-:W-:Y:S02]  /*c2b00*/  IMAD.MOV.U32 R25, RZ, RZ, R8 ;  /* 0x000000ffff197224 */ /* 0x000fe400078e0008 */
[----:B----4-:R-:W-:Y:S02]  /*c2b10*/  IMAD.MOV.U32 R8, RZ, RZ, R14 ;  /* 0x000000ffff087224 */ /* 0x010fe400078e000e */
[----:B------:R-:W-:Y:S01]  /*c2b20*/  IMAD.MOV.U32 R9, RZ, RZ, R15 ;  /* 0x000000ffff097224 */ /* 0x000fe200078e000f */
[----:B------:R-:W3:Y:S01]  /*c2b30*/  LDL.LU R14, [R1+0x65a4] ;  /* 0x0065a400010e7983 */ /* 0x000ee20000300800 */
[----:B------:R-:W4:Y:S03]  /*c2b40*/  LDL.LU R15, [R1+0x65a0] ;  /* 0x0065a000010f7983 */ /* 0x000f260000300800 */
[----:B------:R0:W-:Y:S01]  /*c2b50*/  STL.64 [R1+0x6530], R8 ;  /* 0x0065300801007387 */ /* 0x0001e20000100a00 */
[----:B------:R-:W2:Y:S02]  /*c2b60*/  LDL.LU R20, [R1+0x2c0] ;  /* 0x0002c00001147983 */ /* 0x000ea40000300800 */
[----:B------:R-:W2:Y:S02]  /*c2b70*/  LDL.LU R21, [R1+0x2c4] ;  /* 0x0002c40001157983 */ /* 0x000ea40000300800 */
[----:B------:R-:W2:Y:S01]  /*c2b80*/  LDL.LU R22, [R1+0x2c8] ;  /* 0x0002c80001167983 */ /* 0x000ea20000300800 */
[----:B------:R-:W2:Y:S01]  /*c2b90*/  LDL.LU R23, [R1+0x2cc] ;  /* 0x0002cc0001177983 */ /* 0x000ea20000300800 */
[----:B0-----:R-:W-:-:S02]  /*c2ba0*/  IMAD.MOV.U32 R8, RZ, RZ, R4 ;  /* 0x000000ffff087224 */ /* 0x001fc400078e0004 */
        /* <DEDUP_REMOVED lines=10> */
[----:B-1----:R-:W-:-:S02]  /*c2c50*/  IMAD.MOV.U32 R8, RZ, RZ, R6 ;  /* 0x000000ffff087224 */ /* 0x002fc400078e0006 */
[----:B------:R-:W-:Y:S01]  /*c2c60*/  IMAD.MOV.U32 R9, RZ, RZ, R7 ;  /* 0x000000ffff097224 */ /* 0x000fe200078e0007 */
[----:B--2---:R-:W-:Y:S01]  /*c2c70*/  STL.64 [R1+0x6558], R22 ;  /* 0x0065581601007387 */ /* 0x004fe20000100a00 */
[----:B------:R-:W-:Y:S02]  /*c2c80*/  STL.64 [R1+0x6550], R20 ;  /* 0x0065501401007387 */ /* 0x000fe40000100a00 */
[----:B------:R-:W2:Y:S02]  /*c2c90*/  LDL.LU R6, [R1+0x6594] ;  /* 0x0065940001067983 */ /* 0x000ea40000300800 */
[----:B------:R-:W2:Y:S01]  /*c2ca0*/  LDL.LU R7, [R1+0x6590] ;  /* 0x0065900001077983 */ /* 0x000ea20000300800 */
[----:B------:R0:W-:Y:S02]  /*c2cb0*/  STL.64 [R1+0x6560], R8 ;  /* 0x0065600801007387 */ /* 0x0001e40000100a00 */
[----:B0-----:R-:W-:Y:S02]  /*c2cc0*/  IMAD.MOV.U32 R8, RZ, RZ, R29 ;  /* 0x000000ffff087224 */ /* 0x001fe400078e001d */
[----:B------:R-:W-:-:S05]  /*c2cd0*/  IMAD.MOV.U32 R9, RZ, RZ, R28 ;  /* 0x000000ffff097224 */ /* 0x000fca00078e001c */
[----:B------:R-:W-:Y:S01]  /*c2ce0*/  STL.64 [R1+0x6578], R8 ;  /* 0x0065780801007387 */ /* 0x000fe20000100a00 */
        /* <DEDUP_REMOVED lines=16> */
[----:B------:R0:W-:Y:S04]  /*c2df0*/  STL.64 [R1+0x6518], R24 ;  /* 0x0065181801007387 */ /* 0x0001e80000100a00 */
[----:B0-----:R-:W2:Y:S01]  /*c2e00*/  LDL.LU R24, [R1+0x9a0] ;  /* 0x0009a00001187983 */ /* 0x001ea20000300800 */
[----:B------:R-:W2:Y:S02]  /*c2e10*/  LDL.LU R25, [R1+0x9a4] ;  /* 0x0009a40001197983 */ /* 0x000ea40000300800 */
[----:B------:R-:W2:Y:S02]  /*c2e20*/  LDL.LU R26, [R1+0x9a8] ;  /* 0x0009a800011a7983 */ /* 0x000ea40000300800 */
[----:B------:R-:W2:Y:S01]  /*c2e30*/  LDL.LU R27, [R1+0x9ac] ;  /* 0x0009ac00011b7983 */ /* 0x000ea20000300800 */
[----:B------:R-:W-:Y:S01]  /*c2e40*/  STL.64 [R1+0x64e0], R18 ;  /* 0x0064e01201007387 */ /* 0x000fe20000100a00 */
[----:B------:R0:W-:Y:S03]  /*c2e50*/  STL.64 [R1+0x64d8], R16 ;  /* 0x0064d81001007387 */ /* 0x0001e60000100a00 */
[----:B0-----:R-:W2:Y:S01]  /*c2e60*/  LDL.LU R16, [R1+0x970] ;  /* 0x0009700001107983 */ /* 0x001ea20000300800 */
[----:B------:R-:W2:Y:S02]  /*c2e70*/  LDL.LU R17, [R1+0x974] ;  /* 0x0009740001117983 */ /* 0x000ea40000300800 */
[----:B------:R-:W2:Y:S02]  /*c2e80*/  LDL.LU R18, [R1+0x978] ;  /* 0x0009780001127983 */ /* 0x000ea40000300800 */
[----:B------:R-:W2:Y:S02]  /*c2e90*/  LDL.LU R19, [R1+0x97c] ;  /* 0x00097c0001137983 */ /* 0x000ea40000300800 */
[----:B----4-:R-:W-:-:S02]  /*c2ea0*/  IMAD.MOV.U32 R8, RZ, RZ, R15 ;  /* 0x000000ffff087224 */ /* 0x010fc400078e000f */
[----:B---3--:R-:W-:Y:S01]  /*c2eb0*/  IMAD.MOV.U32 R9, RZ, RZ, R14 ;  /* 0x000000ffff097224 */ /* 0x008fe200078e000e */
        /* <DEDUP_REMOVED lines=13> */
[----:B------:R0:W-:Y:S04]  /*c2f90*/  STL.64 [R1+0x6478], R12 ;  /* 0x0064780c01007387 */ /* 0x0001e80000100a00 */
[----:B0-----:R-:W3:Y:S01]  /*c2fa0*/  LDL.LU R12, [R1+0x2b0] ;  /* 0x0002b000010c7983 */ /* 0x001ee20000300800 */
[----:B------:R-:W3:Y:S02]  /*c2fb0*/  LDL.LU R13, [R1+0x2b4] ;  /* 0x0002b400010d7983 */ /* 0x000ee40000300800 */
[----:B------:R-:W3:Y:S02]  /*c2fc0*/  LDL.LU R14, [R1+0x2b8] ;  /* 0x0002b800010e7983 */ /* 0x000ee40000300800 */
[----:B------:R-:W3:Y:S01]  /*c2fd0*/  LDL.LU R15, [R1+0x2bc] ;  /* 0x0002bc00010f7983 */ /* 0x000ee20000300800 */
        /* <DEDUP_REMOVED lines=29> */
[----:B------:R0:W-:Y:S01]  /*c31b0*/  STL.64 [R1+0x1f0], R8 ;  /* 0x0001f00801007387 */ /* 0x0001e20000100a00 */
[----:B------:R-:W-:Y:S03]  /*c31c0*/  STL.64 [R1+0x1f8], R10 ;  /* 0x0001f80a01007387 */ /* 0x000fe60000100a00 */
[----:B0-----:R-:W4:Y:S01]  /*c31d0*/  LDL.LU.64 R8, [R1+0x6520] ;  /* 0x0065200001087983 */ /* 0x001f220000300a00 */
[C---:B---3--:R-:W-:Y:S03]  /*c31e0*/  HMMA.16816.F32 R20, R4.reuse, R20, R12 ;  /* 0x000000140414723c */ /* 0x048fe6000000180c */
[----:B------:R-:W3:Y:S11]  /*c31f0*/  LDL.LU R12, [R1+0x920] ;  /* 0x00092000010c7983 */ /* 0x000ef60000300800 */
[----:B------:R-:W-:Y:S09]  /*c3200*/  @!UPT UIADD3 URZ, URZ, URZ, URZ ;  /* 0x0000003f3f3ff290 */ /* 0x000ff2000fffe03f */
[----:B------:R-:W-:Y:S01]  /*c3210*/  STL.64 [R1+0x1e0], R20 ;  /* 0x0001e01401007387 */ /* 0x000fe20000100a00 */
[----:B------:R-:W-:Y:S02]  /*c3220*/  STL.64 [R1+0x1e8], R22 ;  /* 0x0001e81601007387 */ /* 0x000fe40000100a00 */
[----:B------:R-:W0:Y:S04]  /*c3230*/  LDSM.16.MT88.4 R20, [R2+0x18080] ;  /* 0x018080000214783b */ /* 0x000e280000004200 */
[----:B------:R-:W3:Y:S01]  /*c3240*/  LDL.LU R13, [R1+0x924] ;  /* 0x00092400010d7983 */ /* 0x000ee20000300800 */
[----:B------:R-:W3:Y:S01]  /*c3250*/  LDL.LU R14, [R1+0x928] ;  /* 0x00092800010e7983 */ /* 0x000ee20000300800 */
[----:B------:R-:W3:Y:S01]  /*c3260*/  LDL.LU R15, [R1+0x92c] ;  /* 0x00092c00010f7983 */ /* 0x000ee20000300800 */
[C---:B----4-:R-:W-:Y:S02]  /*c3270*/  HMMA.16816.F32 R24, R4.reuse, R8, R24 ;  /* 0x000000080418723c */ /* 0x050fe40000001818 */
[----:B0-----:R-:W-:Y:S01]  /*c3280*/  STL.64 [R1+0x6388], R22 ;  /* 0x0063881601007387 */ /* 0x001fe20000100a00 */
[----:B------:R-:W-:Y:S11]  /*c3290*/  STL.64 [R1+0x6380], R20 ;  /* 0x0063801401007387 */ /* 0x000ff60000100a00 */
[----:B------:R-:W-:Y:S09]  /*c32a0*/  @!UPT UIADD3 URZ, URZ, URZ, URZ ;  /* 0x0000003f3f3ff290 */ /* 0x000ff2000fffe03f */
[----:B------:R0:W-:Y:S02]  /*c32b0*/  STL.64 [R1+0x9a0], R24 ;  /* 0x0009a01801007387 */ /* 0x0001e40000100a00 */
[----:B------:R2:W-:Y:S01]  /*c32c0*/  STL.64 [R1+0x9a8], R26 ;  /* 0x0009a81a01007387 */ /* 0x0005e20000100a00 */
[----:B0-----:R-:W2:Y:S01]  /*c32d0*/  LDL.LU.64 R24, [R1+0x6518] ;  /* 0x0065180001187983 */ /* 0x001ea20000300a00 */
[----:B------:R-:W-:Y:S02]  /*c32e0*/  IMAD.MOV.U32 R20, RZ, RZ, R3 ;  /* 0x000000ffff147224 */ /* 0x000fe400078e0003 */
[----:B------:R-:W-:Y:S02]  /*c32f0*/  IMAD.MOV.U32 R21, RZ, RZ, R0 ;  /* 0x000000ffff157224 */ /* 0x000fe400078e0000 */
[----:B------:R-:W-:Y:S02]  /*c3300*/  IMAD.MOV.U32 R3, RZ, RZ, R8 ;  /* 0x000000ffff037224 */ /* 0x000fe400078e0008 */
[----:B------:R-:W-:Y:S01]  /*c3310*/  IMAD.MOV.U32 R0, RZ, RZ, R9 ;  /* 0x000000ffff007224 */ /* 0x000fe200078e0009 */
[----:B------:R-:W4:Y:S01]  /*c3320*/  LDL.LU R8, [R1+0x2a0] ;  /* 0x0002a00001087983 */ /* 0x000f220000300800 */
        /* <DEDUP_REMOVED lines=25> */
[C---:B--2---:R-:W-:Y:S01]  /*c34c0*/  HMMA.16816.F32 R20, R4.reuse, R20, R24 ;  /* 0x000000140414723c */ /* 0x044fe20000001818 */
        /* <DEDUP_REMOVED lines=27> */
[----:B------:R-:W-:Y:S03]  /*c3680*/  STL.64 [R1+0x938], R18 ;  /* 0x0009381201007387 */ /* 0x000fe60000100a00 */
[----:B0-----:R-:W3:Y:S01]  /*c3690*/  LDL.LU.64 R16, [R1+0x6480] ;  /* 0x0064800001107983 */ /* 0x001ee20000300a00 */
[----:B------:R-:W-:Y:S02]  /*c36a0*/  STL.64 [R1+0x63c8], R26 ;  /* 0x0063c81a01007387 */ /* 0x000fe40000100a00 */
        /* <DEDUP_REMOVED lines=10> */
[----:B0-----:R-:W2:Y:S04]  /*c3750*/  LDL.64 R24, [R1+0xb0] ;  /* 0x0000b00001187983 */ /* 0x001ea80000100a00 */
[----:B--2---:R0:W-:Y:S04]  /*c3760*/  STL.64 [R1+0x6460], R24 ;  /* 0x0064601801007387 */ /* 0x0041e80000100a00 */
[----:B0-----:R-:W2:Y:S10]  /*c3770*/  LDL.64 R24, [R1+0xc0] ;  /* 0x0000c00001187983 */ /* 0x001eb40000100a00 */
[----:B------:R0:W-:Y:S02]  /*c3780*/  STL.64 [R1+0x920], R12 ;  /* 0x0009200c01007387 */ /* 0x0001e40000100a00 */
[----:B------:R-:W-:Y:S01]  /*c3790*/  STL.64 [R1+0x928], R14 ;  /* 0x0009280e01007387 */ /* 0x000fe20000100a00 */
[----:B0-----:R-:W4:Y:S01]  /*c37a0*/  LDL.LU.64 R12, [R1+0x6478] ;  /* 0x00647800010c7983 */ /* 0x001f220000300a00 */
[----:B------:R0:W-:Y:S03]  /*c37b0*/  STL.64 [R1+0x63d0], R16 ;  /* 0x0063d01001007387 */ /* 0x0001e60000100a00 */
[----:B0-----:R-:W3:Y:S01]  /*c37c0*/  LDL.LU R16, [R1+0xc30] ;  /* 0x000c300001107983 */ /* 0x001ee20000300800 */
[----:B------:R-:W3:Y:S02]  /*c37d0*/  LDL.LU R17, [R1+0xc34] ;  /* 0x000c340001117983 */ /* 0x000ee40000300800 */
[----:B------:R-:W3:Y:S02]  /*c37e0*/  LDL.LU R18, [R1+0xc38] ;  /* 0x000c380001127983 */ /* 0x000ee40000300800 */
[----:B------:R-:W3:Y:S01]  /*c37f0*/  LDL.LU R19, [R1+0xc3c] ;  /* 0x000c3c0001137983 */ /* 0x000ee20000300800 */
[----:B----4-:R-:W-:Y:S01]  /*c3800*/  HMMA.16816.F32 R4, R4, R12, R8 ;  /* 0x0000000c0404723c */ /* 0x010fe20000001808 */
[----:B------:R-:W2:Y:S01]  /*c3810*/  LDL.LU.64 R10, [R1+0x6470] ;  /* 0x00647000010a7983 */ /* 0x000ea20000300a00 */
[----:B------:R-:W2:Y:S11]  /*c3820*/  LDL.LU.64 R8, [R1+0x6468] ;  /* 0x0064680001087983 */ /* 0x000eb60000300a00 */
[----:B------:R-:W-:Y:S10]  /*c3830*/  @!UPT UIADD3 URZ, URZ, URZ, URZ ;  /* 0x0000003f3f3ff290 */ /* 0x000ff4000fffe03f */
[----:B------:R0:W-:Y:S01]  /*c3840*/  STL.64 [R1+0x1d0], R4 ;  /* 0x0001d00401007387 */ /* 0x0001e20000100a00 */
[----:B------:R-:W-:Y:S03]  /*c3850*/  STL.64 [R1+0x1d8], R6 ;  /* 0x0001d80601007387 */ /* 0x000fe60000100a00 */
[----:B0-----:R-:W4:Y:S01]  /*c3860*/  LDL.64 R4, [R1+0x90] ;  /* 0x0000900001047983 */ /* 0x001f220000100a00 */
[----:B------:R0:W-:Y:S02]  /*c3870*/  STL [R1+0x6394], R12 ;  /* 0x0063940c01007387 */ /* 0x0001e40000100800 */
[----:B------:R1:W-:Y:S01]  /*c3880*/  STL [R1+0x6390], R13 ;  /* 0x0063900d01007387 */ /* 0x0003e20000100800 */
[----:B0-----:R-:W4:Y:S01]  /*c3890*/  LDL.LU R12, [R1+0xcd0] ;  /* 0x000cd000010c7983 */ /* 0x001f220000300800 */
[----:B-1----:R-:W4:Y:S02]  /*c38a0*/  LDL.LU R13, [R1+0xcd4] ;  /* 0x000cd400010d7983 */ /* 0x002f240000300800 */
[----:B------:R-:W4:Y:S02]  /*c38b0*/  LDL.LU R14, [R1+0xcd8] ;  /* 0x000cd800010e7983 */ /* 0x000f240000300800 */
[----:B------:R-:W4:Y:S01]  /*c38c0*/  LDL.LU R15, [R1+0xcdc] ;  /* 0x000cdc00010f7983 */ /* 0x000f220000300800 */
[C---:B--2---:R-:W-:Y:S11]  /*c38d0*/  HMMA.16816.F32 R20, R8.reuse, R24, R20 ;  /* 0x000000180814723c */ /* 0x044ff60000001814 */
[----:B------:R-:W-:Y:S11]  /*c38e0*/  @!UPT UIADD3 URZ, URZ, URZ, URZ ;  /* 0x0000003f3f3ff290 */ /* 0x000ff6000fffe03f */
[----:B------:R-:W-:Y:S01]  /*c38f0*/  @!UPT UIADD3 URZ, URZ, URZ, URZ ;  /* 0x0000003f3f3ff290 */ /* 0x000fe2000fffe03f */
[----:B------:R0:W-:Y:S01]  /*c3900*/  STL.64 [R1+0x890], R20 ;  /* 0x0008901401007387 */ /* 0x0001e20000100a00 */
[----:B------:R-:W-:Y:S02]  /*c3910*/  STL.64 [R1+0x898], R22 ;  /* 0x0008981601007387 */ /* 0x000fe40000100a00 */
[----:B0-----:R-:W-:Y:S02]  /*c3920*/  IMAD.MOV.U32 R20, RZ, RZ, R25 ;  /* 0x000000ffff147224 */ /* 0x001fe400078e0019 */
[----:B------:R-:W-:Y:S02]  /*c3930*/  IMAD.MOV.U32 R21, RZ, RZ, R24 ;  /* 0x000000ffff157224 */ /* 0x000fe400078e0018 */
[----:B------:R-:W2:Y:S01]  /*c3940*/  LDL.LU.64 R24, [R1+0x6460] ;  /* 0x0064600001187983 */ /* 0x000ea20000300a00 */
        /* <DEDUP_REMOVED lines=11> */
[----:B------:R-:W2:Y:S02]  /*c3a00*/  LDL.LU.64 R26, [R1+0x6458] ;  /* 0x00645800011a7983 */ /* 0x000ea40000300a00 */
[----:B0-----:R-:W-:Y:S02]  /*c3a10*/  IMAD.MOV.U32 R22, RZ, RZ, R25 ;  /* 0x000000ffff167224 */ /* 0x001fe400078e0019 */
[----:B------:R-:W-:Y:S02]  /*c3a20*/  IMAD.MOV.U32 R23, RZ, RZ, R24 ;  /* 0x000000ffff177224 */ /* 0x000fe400078e0018 */
[----:B------:R-:W2:Y:S01]  /*c3a30*/  LDL.LU.64 R24, [R1+0x6450] ;  /* 0x0064500001187983 */ /* 0x000ea20000300a00 */
[----:B------:R-:W-:Y:S02]  /*c3a40*/  STL [R1+0x63a4], R22 ;  /* 0x0063a41601007387 */ /* 0x000fe40000100800 */
[----:B------:R-:W-:Y:S02]  /*c3a50*/  STL [R1+0x63a0], R23 ;  /* 0x0063a01701007387 */ /* 0x000fe40000100800 */
[----:B------:R-:W2:Y:S02]  /*c3a60*/  LDL.64 R20, [R1+0xa0] ;  /* 0x0000a00001147983 */ /* 0x000ea40000100a00 */
        /* <DEDUP_REMOVED lines=8> */
[----:B----4-:R-:W-:Y:S07]  /*c3af0*/  HMMA.16816.F32 R20, R8, R4, R12 ;  /* 0x000000040814723c */ /* 0x010fee000000180c */
[----:B------:R-:W-:-:S02]  /*c3b00*/  IMAD.MOV.U32 R12, RZ, RZ, R4 ;  /* 0x000000ffff0c7224 */ /* 0x000fc400078e0004 */
[----:B------:R-:W-:Y:S01]  /*c3b10*/  IMAD.MOV.U32 R13, RZ, RZ, R5 ;  /* 0x000000ffff0d7224 */ /* 0x000fe200078e0005 */
[----:B------:R-:W-:Y:S01]  /*c3b20*/  STL [R1+0x63ac], R28 ;  /* 0x0063ac1c01007387 */ /* 0x000fe20000100800 */
[----:B------:R-:W-:Y:S11]  /*c3b30*/  STL [R1+0x63a8], R29 ;  /* 0x0063a81d01007387 */ /* 0x000ff60000100800 */
[----:B------:R-:W-:Y:S01]  /*c3b40*/  @!UPT UIADD3 URZ, URZ, URZ, URZ ;  /* 0x0000003f3f3ff290 */ /* 0x000fe2000fffe03f */
[----:B------:R0:W-:Y:S01]  /*c3b50*/  STL.64 [R1+0x860], R20 ;  /* 0x0008601401007387 */ /* 0x0001e20000100a00 */
[----:B------:R-:W-:Y:S02]  /*c3b60*/  STL.64 [R1+0x868], R22 ;  /* 0x0008681601007387 */ /* 0x000fe40000100a00 */
[----:B------:R-:W-:Y:S01]  /*c3b70*/  STL.64 [R1+0x6440], R12 ;  /* 0x0064400c01007387 */ /* 0x000fe20000100a00 */
[C---:B---3--:R-:W-:Y:S01]  /*c3b80*/  HMMA.16816.F32 R4, R8.reuse, R24, R16 ;  /* 0x000000180804723c */ /* 0x048fe20000001810 */
[----:B0-----:R-:W-:Y:S02]  /*c3b90*/  IMAD.MOV.U32 R20, RZ, RZ, R24 ;  /* 0x000000ffff147224 */ /* 0x001fe400078e0018 */
[----:B------:R-:W-:Y:S11]  /*c3ba0*/  IMAD.MOV.U32 R21, RZ, RZ, R25 ;  /* 0x000000ffff157224 */ /* 0x000ff600078e0019 */
[----:B------:R-:W-:Y:S09]  /*c3bb0*/  @!UPT UIADD3 URZ, URZ, URZ, URZ ;  /* 0x0000003f3f3ff290 */ /* 0x000ff2000fffe03f */
[----:B------:R-:W-:Y:S01]  /*c3bc0*/  STL.64 [R1+0x850], R4 ;  /* 0x0008500401007387 */ /* 0x000fe20000100a00 */
[----:B------:R-:W-:Y:S02]  /*c3bd0*/  STL.64 [R1+0x858], R6 ;  /* 0x0008580601007387 */ /* 0x000fe40000100a00 */
[----:B------:R0:W-:Y:S02]  /*c3be0*/  STL.64 [R1+0x6410], R20 ;  /* 0x0064101401007387 */ /* 0x0001e40000100a00 */
[----:B------:R-:W2:Y:S01]  /*c3bf0*/  LDL.LU R16, [R1+0x1600] ;  /* 0x0016000001107983 */ /* 0x000ea20000300800 */
[----:B------:R-:W2:Y:S01]  /*c3c00*/  LDL.LU R17, [R1+0x1604] ;  /* 0x0016040001117983 */ /* 0x000ea20000300800 */
[----:B------:R-:W3:Y:S02]  /*c3c10*/  LDL.LU R18, [R1+0x1608] ;  /* 0x0016080001127983 */ /* 0x000ee40000300800 */
[----:B------:R-:W3:Y:S01]  /*c3c20*/  LDL.LU R19, [R1+0x160c] ;  /* 0x00160c0001137983 */ /* 0x000ee20000300800 */
[----:B0-----:R-:W4:Y:S01]  /*c3c30*/  LDL.LU R20, [R1+0x1630] ;  /* 0x0016300001147983 */ /* 0x001f220000300800 */
[----:B------:R-:W4:Y:S02]  /*c3c40*/  LDL.LU R21, [R1+0x1634] ;  /* 0x0016340001157983 */ /* 0x000f240000300800 */
[----:B------:R-:W2:Y:S02]  /*c3c50*/  LDL.LU R22, [R1+0x1638] ;  /* 0x0016380001167983 */ /* 0x000ea40000300800 */
[----:B------:R-:W2:Y:S01]  /*c3c60*/  LDL.LU R23, [R1+0x163c] ;  /* 0x00163c0001177983 */ /* 0x000ea20000300800 */
[----:B------:R-:W3:Y:S01]  /*c3c70*/  LDL.LU R12, [R1+0xc20] ;  /* 0x000c2000010c7983 */ /* 0x000ee20000300800 */
[----:B------:R-:W3:Y:S02]  /*c3c80*/  LDL.LU R13, [R1+0xc24] ;  /* 0x000c2400010d7983 */ /* 0x000ee40000300800 */
[----:B------:R-:W3:Y:S02]  /*c3c90*/  LDL.LU R14, [R1+0xc28] ;  /* 0x000c2800010e7983 */ /* 0x000ee40000300800 */
[----:B------:R-:W3:Y:S01]  /*c3ca0*/  LDL.LU R15, [R1+0xc2c] ;  /* 0x000c2c00010f7983 */ /* 0x000ee20000300800 */
[----:B------:R-:W3:Y:S04]  /*c3cb0*/  LDL.64 R4, [R1+0x70] ;  /* 0x0000700001047983 */ /* 0x000ee80000100a00 */
[----:B--2---:R-:W-:Y:S01]  /*c3cc0*/  STL.64 [R1+0x6420], R22 ;  /* 0x0064201601007387 */ /* 0x004fe20000100a00 */
[----:B----4-:R0:W-:Y:S03]  /*c3cd0*/  STL.64 [R1+0x6418], R20 ;  /* 0x0064181401007387 */ /* 0x0101e60000100a00 */
[----:B0-----:R-:W2:Y:S04]  /*c3ce0*/  LDL.64 R20, [R1+0x40] ;  /* 0x0000400001147983 */ /* 0x001ea80000100a00 */
[----:B--2---:R0:W-:Y:S04]  /*c3cf0*/  STL.64 [R1+0x6430], R20 ;  /* 0x0064301401007387 */ /* 0x0041e80000100a00 */
        /* <DEDUP_REMOVED lines=8> */
[----:B0-----:R-:W3:Y:S04]  /*c3d80*/  LDL.64 R16, [R1+0x10] ;  /* 0x0000100001107983 */ /* 0x001ee80000100a00 */
[----:B---3--:R0:W-:Y:S04]  /*c3d90*/  STL.64 [R1+0x63f0], R16 ;  /* 0x0063f01001007387 */ /* 0x0081e80000100a00 */
[----:B0-----:R-:W3:Y:S04]  /*c3da0*/  LDL.64 R16, [R1+0x20] ;  /* 0x0000200001107983 */ /* 0x001ee80000100a00 */
[----:B---3--:R0:W-:Y:S04]  /*c3db0*/  STL.64 [R1+0x6408], R16 ;  /* 0x0064081001007387 */ /* 0x0081e80000100a00 */
[----:B0-----:R-:W3:Y:S04]  /*c3dc0*/  LDL.64 R16, [R1+0x30] ;  /* 0x0000300001107983 */ /* 0x001ee80000100a00 */
[----:B---3--:R0:W-:Y:S04]  /*c3dd0*/  STL.64 [R1+0x6428], R16 ;  /* 0x0064281001007387 */ /* 0x0081e80000100a00 */
[----:B0-----:R-:W3:Y:S01]  /*c3de0*/  LDL.LU R16, [R1+0x1640] ;  /* 0x0016400001107983 */ /* 0x001ee20000300800 */
[----:B------:R-:W3:Y:S02]  /*c3df0*/  LDL.LU R17, [R1+0x1644] ;  /* 0x0016440001117983 */ /* 0x000ee40000300800 */
[----:B------:R-:W3:Y:S02]  /*c3e00*/  LDL.LU R18, [R1+0x1648] ;  /* 0x0016480001127983 */ /* 0x000ee40000300800 */
[----:B------:R-:W3:Y:S01]  /*c3e10*/  LDL.LU R19, [R1+0x164c] ;  /* 0x00164c0001137983 */ /* 0x000ee20000300800 */
[----:B------:R-:W4:Y:S01]  /*c3e20*/  LDL.64 R24, [R1] ;  /* 0x0000000001187983 */ /* 0x000f220000100a00 */
[----:B------:R-:W-:Y:S03]  /*c3e30*/  HMMA.16816.F32 R12, R8, R4, R12 ;  /* 0x00000004080c723c */ /* 0x000fe6000000180c */
        /* <DEDUP_REMOVED lines=11> */
[----:B------:R0:W-:Y:S01]  /*c3ef0*/  STL.64 [R1+0x840], R12 ;  /* 0x0008400c01007387 */ /* 0x0001e20000100a00 */
[----:B------:R1:W-:Y:S03]  /*c3f00*/  STL.64 [R1+0x848], R14 ;  /* 0x0008480e01007387 */ /* 0x0003e60000100a00 */
[----:B0-----:R-:W4:Y:S01]  /*c3f10*/  LDL.LU.64 R12, [R1+0x6440] ;  /* 0x00644000010c7983 */ /* 0x001f220000300a00 */
[----:B-1----:R-:W-:-:S02]  /*c3f20*/  IMAD.MOV.U32 R15, RZ, RZ, R4 ;  /* 0x000000ffff0f7224 */ /* 0x002fc400078e0004 */
[----:B------:R-:W-:Y:S02]  /*c3f30*/  IMAD.MOV.U32 R14, RZ, RZ, R5 ;  /* 0x000000ffff0e7224 */ /* 0x000fe400078e0005 */
[----:B------:R-:W0:Y:S04]  /*c3f40*/  LDSM.16.MT88.4 R4, [R2+0x18100] ;  /* 0x018100000204783b */ /* 0x000e280000004200 */
[----:B------:R-:W-:Y:S04]  /*c3f50*/  STL.64 [R1+0x63b8], R14 ;  /* 0x0063b80e01007387 */ /* 0x000fe80000100a00 */
[----:B----4-:R1:W-:Y:S04]  /*c3f60*/  STL.64 [R1+0x63b0], R12 ;  /* 0x0063b00c01007387 */ /* 0x0103e80000100a00 */
[----:B-1----:R-:W4:Y:S01]  /*c3f70*/  LDL.LU R12, [R1+0x15f0] ;  /* 0x0015f000010c7983 */ /* 0x002f220000300800 */
[----:B------:R-:W4:Y:S02]  /*c3f80*/  LDL.LU R13, [R1+0x15f4] ;  /* 0x0015f400010d7983 */ /* 0x000f240000300800 */
[----:B------:R-:W4:Y:S02]  /*c3f90*/  LDL.LU R14, [R1+0x15f8] ;  /* 0x0015f800010e7983 */ /* 0x000f240000300800 */
[----:B------:R-:W4:Y:S01]  /*c3fa0*/  LDL.LU R15, [R1+0x15fc] ;  /* 0x0015fc00010f7983 */ /* 0x000f220000300800 */
[----:B0-----:R-:W-:Y:S01]  /*c3fb0*/  STL.64 [R1+0x6258], R6 ;  /* 0x0062580601007387 */ /* 0x001fe20000100a00 */
[----:B------:R0:W-:Y:S02]  /*c3fc0*/  STL.64 [R1+0x6250], R4 ;  /* 0x0062500401007387 */ /* 0x0001e40000100a00 */
[----:B0-----:R-:W-:-:S02]  /*c3fd0*/  IMAD.MOV.U32 R4, RZ, RZ, R3 ;  /* 0x000000ffff047224 */ /* 0x001fc400078e0003 */
[----:B------:R-:W-:-:S07]  /*c3fe0*/  IMAD.MOV.U32 R5, RZ, RZ, R0 ;  /* 0x000000ffff057224 */ /* 0x000fce00078e0000 */
[C---:B------:R-:W-:Y:S11]  /*c3ff0*/  HMMA.16816.F32 R20, R8.reuse, R4, R20 ;  /* 0x000000040814723c */ /* 0x040ff60000001814 */
        /* <DEDUP_REMOVED lines=111> */
[----:B------:R0:W-:Y:S02]  /*c46f0*/  STL.64 [R1+0x62d0], R24 ;  /* 0x0062d01801007387 */ /* 0x0001e40000100a00 */
[----:B0-----:R-:W-:Y:S02]  /*c4700*/  IMAD.MOV.U32 R24, RZ, RZ, R7 ;  /* 0x000000ffff187224 */ /* 0x001fe400078e0007 */
[----:B------:R-:W-:-:S05]  /*c4710*/  IMAD.MOV.U32 R25, RZ, RZ, R6 ;  /* 0x000000ffff197224 */ /* 0x000fca00078e0006 */
[----:B------:R0:W-:Y:S01]  /*c4720*/  STL.64 [R1+0x62e8], R24 ;  /* 0x0062e81801007387 */ /* 0x0001e20000100a00 */
[----:B---3--:R-:W-:Y:S02]  /*c4730*/  STL.64 [R1+0x62a0], R18 ;  /* 0x0062a01201007387 */ /* 0x008fe40000100a00 */
[----:B------:R1:W-:Y:S02]  /*c4740*/  STL.64 [R1+0x6298], R16 ;  /* 0x0062981001007387 */ /* 0x0003e40000100a00 */
[----:B0-----:R-:W-:Y:S02]  /*c4750*/  IMAD.MOV.U32 R24, RZ, RZ, R5 ;  /* 0x000000ffff187224 */ /* 0x001fe400078e0005 */
[----:B------:R-:W-:Y:S01]  /*c4760*/  IMAD.MOV.U32 R25, RZ, RZ, R4 ;  /* 0x000000ffff197224 */ /* 0x000fe200078e0004 */
[----:B-1----:R-:W3:Y:S01]  /*c4770*/  LDL.LU R16, [R1+0x14f0] ;  /* 0x0014f00001107983 */ /* 0x002ee20000300800 */
[----:B------:R-:W3:Y:S02]  /*c4780*/  LDL.LU R17, [R1+0x14f4] ;  /* 0x0014f40001117983 */ /* 0x000ee40000300800 */
[----:B------:R-:W2:Y:S02]  /*c4790*/  LDL.LU R18, [R1+0x14f8] ;  /* 0x0014f80001127983 */ /* 0x000ea40000300800 */
[----:B------:R-:W2:Y:S01]  /*c47a0*/  LDL.LU R19, [R1+0x14fc] ;  /* 0x0014fc0001137983 */ /* 0x000ea20000300800 */
[----:B------:R0:W-:Y:S04]  /*c47b0*/  STL.64 [R1+0x6300], R24 ;  /* 0x0063001801007387 */ /* 0x0001e80000100a00 */
        /* <DEDUP_REMOVED lines=9> */
[----:B------:R-:W2:Y:S01]  /*c4850*/  LDL.LU R21, [R1+0x6398] ;  /* 0x0063980001157983 */ /* 0x000ea20000300800 */
        /* <DEDUP_REMOVED lines=28> */
[----:B------:R-:W-:-:S02]  /*c4a20*/  IMAD.MOV.U32 R5, RZ, RZ, R20 ;  /* 0x000000ffff057224 */ /* 0x000fc400078e0014 */
[----:B------:R-:W-:Y:S01]  /*c4a30*/  IMAD.MOV.U32 R4, RZ, RZ, R21 ;  /* 0x000000ffff047224 */ /* 0x000fe200078e0015 */
        /* <DEDUP_REMOVED lines=36> */
[----:B------:R-:W2:Y:S11]  /*c4c80*/  LDL.LU.64 R20, [R1+0x6380] ;  /* 0x0063800001147983 */ /* 0x000eb60000300a00 */
[----:B------:R0:W-:Y:S02]  /*c4c90*/  STL.64 [R1+0x830], R8 ;  /* 0x0008300801007387 */ /* 0x0001e40000100a00 */
[----:B------:R-:W-:Y:S01]  /*c4ca0*/  STL.64 [R1+0x838], R10 ;  /* 0x0008380a01007387 */ /* 0x000fe20000100a00 */
[----:B------:R1:W-:Y:S01]  /*c4cb0*/  STL.64 [R1+0x6260], R12 ;  /* 0x0062600c01007387 */ /* 0x0003e20000100a00 */
[----:B0-----:R-:W-:-:S03]  /*c4cc0*/  IMAD.MOV.U32 R9, RZ, RZ, R14 ;  /* 0x000000ffff097224 */ /* 0x001fc600078e000e */
[----:B-1----:R-:W4:Y:S01]  /*c4cd0*/  LDL.LU R12, [R1+0xbd0] ;  /* 0x000bd000010c7983 */ /* 0x002f220000300800 */
[----:B------:R-:W4:Y:S02]  /*c4ce0*/  LDL.LU R13, [R1+0xbd4] ;  /* 0x000bd400010d7983 */ /* 0x000f240000300800 */
[----:B------:R-:W-:Y:S02]  /*c4cf0*/  IMAD.MOV.U32 R8, RZ, RZ, R15 ;  /* 0x000000ffff087224 */ /* 0x000fe400078e000f */
[----:B------:R-:W4:Y:S01]  /*c4d00*/  LDL.LU R14, [R1+0xbd8] ;  /* 0x000bd800010e7983 */ /* 0x000f220000300800 */
[----:B------:R-:W4:Y:S01]  /*c4d10*/  LDL.LU R15, [R1+0xbdc] ;  /* 0x000bdc00010f7983 */ /* 0x000f220000300800 */
        /* <DEDUP_REMOVED lines=27> */
[----:B0-----:R-:W2:Y:S01]  /*c4ed0*/  LDL.LU.64 R4, [R1+0x6320] ;  /* 0x0063200001047983 */ /* 0x001ea20000300a00 */
[C---:B----4-:R-:W-:Y:S08]  /*c4ee0*/  HMMA.16816.F32 R8, R20.reuse, R8, R12 ;  /* 0x000000081408723c */ /* 0x050ff0000000180c */
[C---:B--2---:R-:W-:Y:S01]  /*c4ef0*/  HMMA.16816.F32 R4, R20.reuse, R4, R24 ;  /* 0x000000041404723c */ /* 0x044fe20000001818 */
[----:B------:R-:W2:Y:S01]  /*c4f00*/  LDL.LU.64 R26, [R1+0x6318] ;  /* 0x00631800011a7983 */ /* 0x000ea20000300a00 */
[----:B------:R-:W2:Y:S11]  /*c4f10*/  LDL.LU.64 R24, [R1+0x6310] ;  /* 0x0063100001187983 */ /* 0x000eb60000300a00 */
[----:B------:R-:W-:Y:S10]  /*c4f20*/  @!UPT UIADD3 URZ, URZ, URZ, URZ ;  /* 0x0000003f3f3ff290 */ /* 0x000ff4000fffe03f */
[----:B------:R0:W-:Y:S01]  /*c4f30*/  STL.64 [R1+0x770], R4 ;  /* 0x0007700401007387 */ /* 0x0001e20000100a00 */
[----:B------:R-:W-:Y:S03]  /*c4f40*/  STL.64 [R1+0x778], R6 ;  /* 0x0007780601007387 */ /* 0x000fe60000100a00 */
[----:B0-----:R-:W2:Y:S01]  /*c4f50*/  LDL.LU.64 R4, [R1+0x6308] ;  /* 0x0063080001047983 */ /* 0x001ea20000300a00 */
[----:B------:R-:W4:Y:S02]  /*c4f60*/  LDL.LU R12, [R1+0x14c0] ;  /* 0x0014c000010c7983 */ /* 0x000f240000300800 */
[----:B------:R-:W-:Y:S02]  /*c4f70*/  STL.64 [R1+0x760], R8 ;  /* 0x0007600801007387 */ /* 0x000fe40000100a00 */
[----:B------:R-:W-:Y:S02]  /*c4f80*/  STL.64 [R1+0x768], R10 ;  /* 0x0007680a01007387 */ /* 0x000fe40000100a00 */
[----:B------:R-:W0:Y:S04]  /*c4f90*/  LDSM.16.MT88.4 R8, [R2+0x18180] ;  /* 0x018180000208783b */ /* 0x000e280000004200 */
[----:B------:R-:W4:Y:S01]  /*c4fa0*/  LDL.LU R13, [R1+0x14c4] ;  /* 0x0014c400010d7983 */ /* 0x000f220000300800 */
[----:B------:R-:W4:Y:S02]  /*c4fb0*/  LDL.LU R14, [R1+0x14c8] ;  /* 0x0014c800010e7983 */ /* 0x000f240000300800 */
[----:B------:R-:W4:Y:S01]  /*c4fc0*/  LDL.LU R15, [R1+0x14cc] ;  /* 0x0014cc00010f7983 */ /* 0x000f220000300800 */
[----:B0-----:R-:W-:Y:S01]  /*c4fd0*/  STL.64 [R1+0x6160], R10 ;  /* 0x0061600a01007387 */ /* 0x001fe20000100a00 */
[----:B------:R-:W-:Y:S01]  /*c4fe0*/  STL.64 [R1+0x6158], R8 ;  /* 0x0061580801007387 */ /* 0x000fe20000100a00 */
        /* <DEDUP_REMOVED lines=25> */
[----:B------:R-:W3:Y:S11]  /*c5180*/  LDL.LU.64 R16, [R1+0x62c0] ;  /* 0x0062c00001107983 */ /* 0x000ef60000300a00 */
[----:B------:R-:W-:Y:S09]  /*c5190*/  @!UPT UIADD3 URZ, URZ, URZ, URZ ;  /* 0x0000003f3f3ff290 */ /* 0x000ff2000fffe03f */
[----:B------:R-:W-:Y:S01]  /*c51a0*/  STL.64 [R1+0xee0], R24 ;  /* 0x000ee01801007387 */ /* 0x000fe20000100a00 */
[----:B------:R0:W-:Y:S03]  /*c51b0*/  STL.64 [R1+0xee8], R26 ;  /* 0x000ee81a01007387 */ /* 0x0001e60000100a00 */
[----:B0-----:R-:W2:Y:S01]  /*c51c0*/  LDL.LU.64 R26, [R1+0x62b8] ;  /* 0x0062b800011a7983 */ /* 0x001ea20000300a00 */
[----:B------:R-:W2:Y:S02]  /*c51d0*/  LDL.LU.64 R24, [R1+0x62b0] ;  /* 0x0062b00001187983 */ /* 0x000ea40000300a00 */
[----:B------:R-:W-:Y:S02]  /*c51e0*/  IMAD.MOV.U32 R8, RZ, RZ, R3 ;  /* 0x000000ffff087224 */ /* 0x000fe400078e0003 */
[----:B------:R-:W-:-:S07]  /*c51f0*/  IMAD.MOV.U32 R9, RZ, RZ, R0 ;  /* 0x000000ffff097224 */ /* 0x000fce00078e0000 */
[C---:B--2---:R-:W-:Y:S01]  /*c5200*/  HMMA.16816.F32 R8, R20.reuse, R8, R24 ;  /* 0x000000081408723c */ /* 0x044fe20000001818 */
        /* <DEDUP_REMOVED lines=33> */
[----:B0-----:R-:W2:Y:S01]  /*c5420*/  LDL.LU R24, [R1+0xb20] ;  /* 0x000b200001187983 */ /* 0x001ea20000300800 */
[----:B------:R-:W2:Y:S02]  /*c5430*/  LDL.LU R25, [R1+0xb24] ;  /* 0x000b240001197983 */ /* 0x000ea40000300800 */
[----:B------:R-:W3:Y:S02]  /*c5440*/  LDL.LU R26, [R1+0xb28] ;  /* 0x000b2800011a7983 */ /* 0x000ee40000300800 */
[----:B------:R-:W3:Y:S01]  /*c5450*/  LDL.LU R27, [R1+0xb2c] ;  /* 0x000b2c00011b7983 */ /* 0x000ee20000300800 */
[C---:B----4-:R-:W-:Y:S01]  /*c5460*/  HMMA.16816.F32 R12, R20.reuse, R16, R12 ;  /* 0x00000010140c723c */ /* 0x050fe2000000180c */
[----:B---3--:R-:W-:Y:S01]  /*c5470*/  STL.64 [R1+0x6240], R26 ;  /* 0x0062401a01007387 */ /* 0x008fe20000100a00 */
[----:B--2---:R0:W-:Y:S03]  /*c5480*/  STL.64 [R1+0x6238], R24 ;  /* 0x0062381801007387 */ /* 0x0041e60000100a00 */
[----:B0-----:R-:W2:Y:S04]  /*c5490*/  LDL.64 R24, [R1+0xb0] ;  /* 0x0000b00001187983 */ /* 0x001ea80000100a00 */
[----:B--2---:R0:W-:Y:S04]  /*c54a0*/  STL.64 [R1+0x6248], R24 ;  /* 0x0062481801007387 */ /* 0x0041e80000100a00 */
[----:B0-----:R-:W2:Y:S10]  /*c54b0*/  LDL.64 R24, [R1+0xc0] ;  /* 0x0000c00001187983 */ /* 0x001eb40000100a00 */
[----:B------:R0:W-:Y:S02]  /*c54c0*/  STL.64 [R1+0xe90], R12 ;  /* 0x000e900c01007387 */ /* 0x0001e40000100a00 */
[----:B------:R-:W-:Y:S01]  /*c54d0*/  STL.64 [R1+0xe98], R14 ;  /* 0x000e980e01007387 */ /* 0x000fe20000100a00 */
        /* <DEDUP_REMOVED lines=15> */
[----:B0-----:R-:W3:Y:S01]  /*c55d0*/  LDL.LU R12, [R1+0xb10] ;  /* 0x000b1000010c7983 */ /* 0x001ee20000300800 */
[----:B-1----:R-:W3:Y:S02]  /*c55e0*/  LDL.LU R13, [R1+0xb14] ;  /* 0x000b1400010d7983 */ /* 0x002ee40000300800 */
        /* <DEDUP_REMOVED lines=36> */
[----:B---3--:R-:W-:Y:S03]  /*c5830*/  HMMA.16816.F32 R8, R4, R20, R12 ;  /* 0x000000140408723c */ /* 0x008fe6000000180c */
[----:B------:R-:W-:Y:S01]  /*c5840*/  STL [R1+0x6184], R28 ;  /* 0x0061841c01007387 */ /* 0x000fe20000100800 */
[----:B------:R-:W-:Y:S11]  /*c5850*/  STL [R1+0x6180], R29 ;  /* 0x0061801d01007387 */ /* 0x000ff60000100800 */
[----:B------:R-:W-:Y:S08]  /*c5860*/  @!UPT UIADD3 URZ, URZ, URZ, URZ ;  /* 0x0000003f3f3ff290 */ /* 0x000ff0000fffe03f */
[----:B------:R-:W-:Y:S01]  /*c5870*/  STL.64 [R1+0x6a0], R8 ;  /* 0x0006a00801007387 */ /* 0x000fe20000100a00 */
[----:B------:R4:W-:Y:S02]  /*c5880*/  STL.64 [R1+0x6a8], R10 ;  /* 0x0006a80a01007387 */ /* 0x0009e40000100a00 */
[----:B------:R-:W-:Y:S02]  /*c5890*/  IMAD.MOV.U32 R13, RZ, RZ, R21 ;  /* 0x000000ffff0d7224 */ /* 0x000fe400078e0015 */
[----:B------:R-:W-:-:S03]  /*c58a0*/  IMAD.MOV.U32 R12, RZ, RZ, R20 ;  /* 0x000000ffff0c7224 */ /* 0x000fc600078e0014 */
[----:B------:R-:W-:Y:S02]  /*c58b0*/  STL [R1+0x618c], R13 ;  /* 0x00618c0d01007387 */ /* 0x000fe40000100800 */
[----:B------:R0:W-:Y:S01]  /*c58c0*/  STL [R1+0x6188], R12 ;  /* 0x0061880c01007387 */ /* 0x0001e20000100800 */
[C---:B----4-:R-:W-:Y:S01]  /*c58d0*/  HMMA.16816.F32 R8, R4.reuse, R24, R16 ;  /* 0x000000180408723c */ /* 0x050fe20000001810 */
[----:B------:R-:W-:Y:S02]  /*c58e0*/  IMAD.MOV.U32 R15, RZ, RZ, R24 ;  /* 0x000000ffff0f7224 */ /* 0x000fe400078e0018 */
        /* <DEDUP_REMOVED lines=8> */
[----:B------:R-:W3:Y:S02]  /*c5970*/  LDL.LU R19, [R1+0x13cc] ;  /* 0x0013cc0001137983 */ /* 0x000ee40000300800 */
[----:B0-----:R-:W4:Y:S01]  /*c5980*/  LDL.LU R12, [R1+0x13e0] ;  /* 0x0013e000010c7983 */ /* 0x001f220000300800 */
[----:B------:R-:W4:Y:S04]  /*c5990*/  LDL.LU R13, [R1+0x13e4] ;  /* 0x0013e400010d7983 */ /* 0x000f280000300800 */
[----:B-1----:R-:W2:Y:S01]  /*c59a0*/  LDL.LU R14, [R1+0x13e8] ;  /* 0x0013e800010e7983 */ /* 0x002ea20000300800 */
[----:B------:R-:W2:Y:S02]  /*c59b0*/  LDL.LU R15, [R1+0x13ec] ;  /* 0x0013ec00010f7983 */ /* 0x000ea40000300800 */
[----:B------:R-:W3:Y:S02]  /*c59c0*/  LDL.LU R8, [R1+0xaf0] ;  /* 0x000af00001087983 */ /* 0x000ee40000300800 */
[----:B------:R-:W3:Y:S01]  /*c59d0*/  LDL.LU R9, [R1+0xaf4] ;  /* 0x000af40001097983 */ /* 0x000ee20000300800 */
[----:B------:R-:W3:Y:S01]  /*c59e0*/  LDL.LU R10, [R1+0xaf8] ;  /* 0x000af800010a7983 */ /* 0x000ee20000300800 */
[----:B------:R-:W3:Y:S02]  /*c59f0*/  LDL.LU R11, [R1+0xafc] ;  /* 0x000afc00010b7983 */ /* 0x000ee40000300800 */
[----:B------:R-:W3:Y:S01]  /*c5a00*/  LDL.64 R20, [R1+0x70] ;  /* 0x0000700001147983 */ /* 0x000ee20000100a00 */
[----:B--2---:R-:W-:Y:S01]  /*c5a10*/  STL.64 [R1+0x61e8], R14 ;  /* 0x0061e80e01007387 */ /* 0x004fe20000100a00 */
[----:B----4-:R0:W-:Y:S03]  /*c5a20*/  STL.64 [R1+0x61e0], R12 ;  /* 0x0061e00c01007387 */ /* 0x0101e60000100a00 */
[----:B0-----:R-:W2:Y:S04]  /*c5a30*/  LDL.64 R12, [R1+0x30] ;  /* 0x00003000010c7983 */ /* 0x001ea80000100a00 */
[----:B--2---:R0:W-:Y:S04]  /*c5a40*/  STL.64 [R1+0x61f8], R12 ;  /* 0x0061f80c01007387 */ /* 0x0041e80000100a00 */
[----:B0-----:R-:W2:Y:S04]  /*c5a50*/  LDL.64 R12, [R1+0x40] ;  /* 0x00004000010c7983 */ /* 0x001ea80000100a00 */
[----:B--2---:R0:W-:Y:S04]  /*c5a60*/  STL.64 [R1+0x6210], R12 ;  /* 0x0062100c01007387 */ /* 0x0041e80000100a00 */
[----:B0-----:R-:W2:Y:S04]  /*c5a70*/  LDL.64 R12, [R1+0x50] ;  /* 0x00005000010c7983 */ /* 0x001ea80000100a00 */
[----:B--2---:R0:W-:Y:S04]  /*c5a80*/  STL.64 [R1+0x6228], R12 ;  /* 0x0062280c01007387 */ /* 0x0041e80000100a00 */
[----:B0-----:R-:W2:Y:S01]  /*c5a90*/  LDL.64 R12, [R1+0x60] ;  /* 0x00006000010c7983 */ /* 0x001ea20000100a00 */
[----:B---3--:R-:W-:Y:S02]  /*c5aa0*/  STL.64 [R1+0x61c0], R18 ;  /* 0x0061c01201007387 */ /* 0x008fe40000100a00 */
[----:B------:R0:W-:Y:S02]  /*c5ab0*/  STL.64 [R1+0x61b8], R16 ;  /* 0x0061b81001007387 */ /* 0x0001e40000100a00 */
[----:B0-----:R-:W3:Y:S04]  /*c5ac0*/  LDL.64 R16, [R1+0x10] ;  /* 0x0000100001107983 */ /* 0x001ee80000100a00 */
[----:B---3--:R0:W-:Y:S04]  /*c5ad0*/  STL.64 [R1+0x61d0], R16 ;  /* 0x0061d01001007387 */ /* 0x0081e80000100a00 */
[----:B0-----:R-:W3:Y:S04]  /*c5ae0*/  LDL.64 R16, [R1+0x20] ;  /* 0x0000200001107983 */ /* 0x001ee80000100a00 */
        /* <DEDUP_REMOVED lines=18> */
[----:B------:R-:W4:Y:S04]  /*c5c10*/  LDL.64 R24, [R1] ;  /* 0x0000000001187983 */ /* 0x000f280000100a00 */
[----:B----4-:R0:W-:Y:S04]  /*c5c20*/  STL.64 [R1+0x61c8], R24 ;  /* 0x0061c81801007387 */ /* 0x0101e80000100a00 */
[----:B0-----:R-:W4:Y:S01]  /*c5c30*/  LDL.LU R24, [R1+0x13d0] ;  /* 0x0013d00001187983 */ /* 0x001f220000300800 */
[----:B------:R-:W4:Y:S02]  /*c5c40*/  LDL.LU R25, [R1+0x13d4] ;  /* 0x0013d40001197983 */ /* 0x000f240000300800 */
[----:B------:R-:W4:Y:S02]  /*c5c50*/  LDL.LU R26, [R1+0x13d8] ;  /* 0x0013d800011a7983 */ /* 0x000f240000300800 */
[----:B------:R-:W4:Y:S01]  /*c5c60*/  LDL.LU R27, [R1+0x13dc] ;  /* 0x0013dc00011b7983 */ /* 0x000f220000300800 */
[----:B------:R0:W-:Y:S02]  /*c5c70*/  STL.64 [R1+0x680], R8 ;  /* 0x0006800801007387 */ /* 0x0001e40000100a00 */
[----:B0-----:R-:W-:-:S02]  /*c5c80*/  IMAD.MOV.U32 R8, RZ, RZ, R20 ;  /* 0x000000ffff087224 */ /* 0x001fc400078e0014 */
[----:B------:R-:W-:Y:S02]  /*c5c90*/  IMAD.MOV.U32 R9, RZ, RZ, R21 ;  /* 0x000000ffff097224 */ /* 0x000fe400078e0015 */
[----:B------:R-:W0:Y:S04]  /*c5ca0*/  LDSM.16.MT88.4 R20, [R2+0x18200] ;  /* 0x018200000214783b */ /* 0x000e280000004200 */
[----:B------:R-:W-:Y:S04]  /*c5cb0*/  STL.64 [R1+0x688], R10 ;  /* 0x0006880a01007387 */ /* 0x000fe80000100a00 */
[----:B0-----:R-:W-:Y:S01]  /*c5cc0*/  STL.64 [R1+0x6030], R22 ;  /* 0x0060301601007387 */ /* 0x001fe20000100a00 */
        /* <DEDUP_REMOVED lines=8> */
[----:B------:R-:W-:Y:S01]  /*c5d50*/  STL.64 [R1+0xdf0], R20 ;  /* 0x000df01401007387 */ /* 0x000fe20000100a00 */
[----:B------:R0:W-:Y:S02]  /*c5d60*/  STL.64 [R1+0xdf8], R22 ;  /* 0x000df81601007387 */ /* 0x0001e40000100a00 */
[----:B0-----:R-:W-:Y:S02]  /*c5d70*/  IMAD.MOV.U32 R23, RZ, RZ, R12 ;  /* 0x000000ffff177224 */ /* 0x001fe400078e000c */
        /* <DEDUP_REMOVED lines=43> */
[----:B------:R-:W4:Y:S02]  /*c6030*/  LDL.LU.64 R16, [R1+0x61d0] ;  /* 0x0061d00001107983 */ /* 0x000f240000300a00 */
[----:B----4-:R-:W-:Y:S01]  /*c6040*/  HMMA.16816.F32 R24, R4, R16, R24 ;  /* 0x000000100418723c */ /* 0x010fe20000001818 */
[----:B------:R-:W-:-:S02]  /*c6050*/  IMAD.MOV.U32 R3, RZ, RZ, R16 ;  /* 0x000000ffff037224 */ /* 0x000fc400078e0010 */
        /* <DEDUP_REMOVED lines=15> */
[----:B------:R-:W2:Y:S01]  /*c6150*/  LDL.LU.64 R26, [R1+0x61a8] ;  /* 0x0061a800011a7983 */ /* 0x000ea20000300a00 */
        /* <DEDUP_REMOVED lines=13> */
[----:B------:R-:W4:Y:S02]  /*c6230*/  LDL.LU R27, [R1+0x13ac] ;  /* 0x0013ac00011b7983 */ /* 0x000f240000300800 */
[----:B----4-:R-:W-:Y:S11]  /*c6240*/  HMMA.16816.F32 R24, R4, R16, R24 ;  /* 0x000000100418723c */ /* 0x010ff60000001818 */
        /* <DEDUP_REMOVED lines=23> */
[----:B----4-:R-:W-:Y:S02]  /*c63c0*/  STL.64 [R1+0x6060], R18 ;  /* 0x0060601201007387 */ /* 0x010fe40000100a00 */
[----:B------:R0:W-:Y:S02]  /*c63d0*/  STL.64 [R1+0x6058], R16 ;  /* 0x0060581001007387 */ /* 0x0001e40000100a00 */
[----:B0-----:R-:W4:Y:S01]  /*c63e0*/  LDL.LU R16, [R1+0x1310] ;  /* 0x0013100001107983 */ /* 0x001f220000300800 */
[----:B------:R-:W4:Y:S02]  /*c63f0*/  LDL.LU R17, [R1+0x1314] ;  /* 0x0013140001117983 */ /* 0x000f240000300800 */
[----:B------:R-:W2:Y:S02]  /*c6400*/  LDL.LU R18, [R1+0x1318] ;  /* 0x0013180001127983 */ /* 0x000ea40000300800 */
[----:B------:R-:W2:Y:S02]  /*c6410*/  LDL.LU R19, [R1+0x131c] ;  /* 0x00131c0001137983 */ /* 0x000ea40000300800 */
[----:B------:R-:W-:-:S02]  /*c6420*/  IMAD.MOV.U32 R24, RZ, RZ, R28 ;  /* 0x000000ffff187224 */ /* 0x000fc400078e001c */
[----:B------:R-:W-:Y:S01]  /*c6430*/  IMAD.MOV.U32 R25, RZ, RZ, R29 ;  /* 0x000000ffff197224 */ /* 0x000fe200078e001d */
[----:B------:R-:W3:Y:S01]  /*c6440*/  LDL.LU R28, [R1+0x6184] ;  /* 0x00618400011c7983 */ /* 0x000ee20000300800 */
[----:B------:R-:W3:Y:S03]  /*c6450*/  LDL.LU R29, [R1+0x6180] ;  /* 0x00618000011d7983 */ /* 0x000ee60000300800 */
[----:B------:R0:W-:Y:S02]  /*c6460*/  STL.64 [R1+0x60a8], R24 ;  /* 0x0060a81801007387 */ /* 0x0001e40000100a00 */
[----:B0-----:R-:W-:Y:S02]  /*c6470*/  IMAD.MOV.U32 R24, RZ, RZ, R10 ;  /* 0x000000ffff187224 */ /* 0x001fe400078e000a */
[----:B------:R-:W-:Y:S01]  /*c6480*/  IMAD.MOV.U32 R25, RZ, RZ, R11 ;  /* 0x000000ffff197224 */ /* 0x000fe200078e000b */
[----:B------:R-:W3:Y:S01]  /*c6490*/  LDL.LU R10, [R1+0x617c] ;  /* 0x00617c00010a7983 */ /* 0x000ee20000300800 */
[----:B------:R-:W3:Y:S03]  /*c64a0*/  LDL.LU R11, [R1+0x6178] ;  /* 0x00617800010b7983 */ /* 0x000ee60000300800 */
[----:B------:R-:W-:Y:S04]  /*c64b0*/  STL.64 [R1+0x60c0], R24 ;  /* 0x0060c01801007387 */ /* 0x000fe80000100a00 */
[----:B--2---:R-:W-:Y:S01]  /*c64c0*/  STL.64 [R1+0x6088], R18 ;  /* 0x0060881201007387 */ /* 0x004fe20000100a00 */
[----:B----4-:R0:W-:Y:S03]  /*c64d0*/  STL.64 [R1+0x6080], R16 ;  /* 0x0060801001007387 */ /* 0x0101e60000100a00 */
        /* <DEDUP_REMOVED lines=8> */
[----:B------:R-:W3:Y:S01]  /*c6560*/  LDL.LU R8, [R1+0x6174] ;  /* 0x0061740001087983 */ /* 0x000ee20000300800 */
[----:B------:R-:W3:Y:S03]  /*c6570*/  LDL.LU R9, [R1+0x6170] ;  /* 0x0061700001097983 */ /* 0x000ee60000300800 */
[----:B------:R-:W-:Y:S01]  /*c6580*/  STL.64 [R1+0x60f0], R20 ;  /* 0x0060f01401007387 */ /* 0x000fe20000100a00 */
[----:B------:R0:W-:Y:S02]  /*c6590*/  STL.64 [R1+0x60d8], R24 ;  /* 0x0060d81801007387 */ /* 0x0001e40000100a00 */
[----:B0-----:R-:W-:-:S02]  /*c65a0*/  IMAD.MOV.U32 R24, RZ, RZ, R23 ;  /* 0x000000ffff187224 */ /* 0x001fc400078e0017 */
[----:B------:R-:W-:Y:S01]  /*c65b0*/  IMAD.MOV.U32 R25, RZ, RZ, R22 ;  /* 0x000000ffff197224 */ /* 0x000fe200078e0016 */
[----:B----4-:R-:W-:Y:S01]  /*c65c0*/  STL.64 [R1+0x60a0], R18 ;  /* 0x0060a01201007387 */ /* 0x010fe20000100a00 */
[----:B--2---:R0:W-:Y:S03]  /*c65d0*/  STL.64 [R1+0x6098], R16 ;  /* 0x0060981001007387 */ /* 0x0041e60000100a00 */
[----:B0-----:R-:W2:Y:S01]  /*c65e0*/  LDL.LU R16, [R1+0x1340] ;  /* 0x0013400001107983 */ /* 0x001ea20000300800 */
[----:B------:R-:W2:Y:S02]  /*c65f0*/  LDL.LU R17, [R1+0x1344] ;  /* 0x0013440001117983 */ /* 0x000ea40000300800 */
[----:B------:R-:W4:Y:S02]  /*c6600*/  LDL.LU R18, [R1+0x1348] ;  /* 0x0013480001127983 */ /* 0x000f240000300800 */
[----:B------:R-:W4:Y:S01]  /*c6610*/  LDL.LU R19, [R1+0x134c] ;  /* 0x00134c0001137983 */ /* 0x000f220000300800 */
        /* <DEDUP_REMOVED lines=28> */
[----:B---3--:R-:W-:-:S02]  /*c67e0*/  IMAD.MOV.U32 R25, RZ, RZ, R8 ;  /* 0x000000ffff197224 */ /* 0x008fc400078e0008 */
[----:B------:R-:W-:Y:S01]  /*c67f0*/  IMAD.MOV.U32 R24, RZ, RZ, R9 ;  /* 0x000000ffff187224 */ /* 0x000fe200078e0009 */
[----:B------:R-:W3:Y:S01]  /*c6800*/  LDL.LU R8, [R1+0x5f0] ;  /* 0x0005f00001087983 */ /* 0x000ee20000300800 */
[----:B------:R-:W3:Y:S02]  /*c6810*/  LDL.LU R9, [R1+0x5f4] ;  /* 0x0005f40001097983 */ /* 0x000ee40000300800 */
[----:B------:R-:W3:Y:S02]  /*c6820*/  LDL.LU R10, [R1+0x5f8] ;  /* 0x0005f800010a7983 */ /* 0x000ee40000300800 */
        /* <DEDUP_REMOVED lines=32> */
[----:B------:R-:W3:Y:S01]  /*c6a30*/  LDL.LU.64 R10, [R1+0x6160] ;  /* 0x00616000010a7983 */ /* 0x000ee20000300a00 */
[----:B------:R-:W3:Y:S11]  /*c6a40*/  LDL.LU.64 R8, [R1+0x6158] ;  /* 0x0061580001087983 */ /* 0x000ef60000300a00 */
[----:B------:R0:W-:Y:S02]  /*c6a50*/  STL.64 [R1+0x670], R4 ;  /* 0x0006700401007387 */ /* 0x0001e40000100a00 */
[----:B------:R1:W-:Y:S01]  /*c6a60*/  STL.64 [R1+0x678], R6 ;  /* 0x0006780601007387 */ /* 0x0003e20000100a00 */
        /* <DEDUP_REMOVED lines=25> */
[----:B0-----:R-:W3:Y:S01]  /*c6c00*/  LDL.LU.64 R24, [R1+0x6110] ;  /* 0x0061100001187983 */ /* 0x001ee20000300a00 */
[----:B------:R-:W-:Y:S02]  /*c6c10*/  IMAD.MOV.U32 R12, RZ, RZ, R15 ;  /* 0x000000ffff0c7224 */ /* 0x000fe400078e000f */
[----:B------:R-:W-:Y:S01]  /*c6c20*/  IMAD.MOV.U32 R13, RZ, RZ, R14 ;  /* 0x000000ffff0d7224 */ /* 0x000fe200078e000e */
[C---:B---3--:R-:W-:Y:S01]  /*c6c30*/  HMMA.16816.F32 R24, R8.reuse, R24, R20 ;  /* 0x000000180818723c */ /* 0x048fe20000001814 */
[----:B------:R-:W3:Y:S01]  /*c6c40*/  LDL.LU.64 R22, [R1+0x6108] ;  /* 0x0061080001167983 */ /* 0x000ee20000300a00 */
[----:B------:R-:W3:Y:S11]  /*c6c50*/  LDL.LU.64 R20, [R1+0x6100] ;  /* 0x0061000001147983 */ /* 0x000ef60000300a00 */
[----:B------:R-:W-:Y:S10]  /*c6c60*/  @!UPT UIADD3 URZ, URZ, URZ, URZ ;  /* 0x0000003f3f3ff290 */ /* 0x000ff4000fffe03f */
[----:B------:R0:W-:Y:S01]  /*c6c70*/  STL.64 [R1+0x5c0], R24 ;  /* 0x0005c01801007387 */ /* 0x0001e20000100a00 */
[----:B------:R-:W-:Y:S03]  /*c6c80*/  STL.64 [R1+0x5c8], R26 ;  /* 0x0005c81a01007387 */ /* 0x000fe60000100a00 */
[----:B0-----:R-:W2:Y:S01]  /*c6c90*/  LDL.LU.64 R24, [R1+0x60f8] ;  /* 0x0060f80001187983 */ /* 0x001ea20000300a00 */
[C---:B---3--:R-:W-:Y:S03]  /*c6ca0*/  HMMA.16816.F32 R12, R8.reuse, R12, R20 ;  /* 0x0000000c080c723c */ /* 0x048fe60000001814 */
[----:B------:R-:W4:Y:S11]  /*c6cb0*/  LDL.LU.64 R20, [R1+0x60f0] ;  /* 0x0060f00001147983 */ /* 0x000f360000300a00 */
[----:B------:R-:W-:Y:S09]  /*c6cc0*/  @!UPT UIADD3 URZ, URZ, URZ, URZ ;  /* 0x0000003f3f3ff290 */ /* 0x000ff2000fffe03f */
[----:B------:R0:W-:Y:S01]  /*c6cd0*/  STL.64 [R1+0x5b0], R12 ;  /* 0x0005b00c01007387 */ /* 0x0001e20000100a00 */
[----:B------:R1:W-:Y:S03]  /*c6ce0*/  STL.64 [R1+0x5b8], R14 ;  /* 0x0005b80e01007387 */ /* 0x0003e60000100a00 */
[----:B0-----:R-:W3:Y:S01]  /*c6cf0*/  LDL.LU R12, [R1+0x12f0] ;  /* 0x0012f000010c7983 */ /* 0x001ee20000300800 */
[C---:B--2---:R-:W-:Y:S08]  /*c6d00*/  HMMA.16816.F32 R24, R8.reuse, R24, R16 ;  /* 0x000000180818723c */ /* 0x044ff00000001810 */
[C---:B----4-:R-:W-:Y:S11]  /*c6d10*/  HMMA.16816.F32 R4, R8.reuse, R20, R4 ;  /* 0x000000140804723c */ /* 0x050ff60000001804 */
[----:B------:R-:W-:Y:S11]  /*c6d20*/  @!UPT UIADD3 URZ, URZ, URZ, URZ ;  /* 0x0000003f3f3ff290 */ /* 0x000ff6000fffe03f */
[----:B------:R-:W-:Y:S01]  /*c6d30*/  @!UPT UIADD3 URZ, URZ, URZ, URZ ;  /* 0x0000003f3f3ff290 */ /* 0x000fe2000fffe03f */
[----:B------:R-:W-:Y:S01]  /*c6d40*/  STL.64 [R1+0x5a0], R4 ;  /* 0x0005a00401007387 */ /* 0x000fe20000100a00 */
[----:B------:R-:W-:Y:S02]  /*c6d50*/  STL.64 [R1+0x5a8], R6 ;  /* 0x0005a80601007387 */ /* 0x000fe40000100a00 */
[----:B------:R-:W0:Y:S04]  /*c6d60*/  LDSM.16.MT88.4 R4, [R2+0x18280] ;  /* 0x018280000204783b */ /* 0x000e280000004200 */
[----:B------:R-:W3:Y:S01]  /*c6d70*/  LDL.LU R13, [R1+0x12f4] ;  /* 0x0012f400010d7983 */ /* 0x000ee20000300800 */
[----:B-1----:R-:W3:Y:S01]  /*c6d80*/  LDL.LU R14, [R1+0x12f8] ;  /* 0x0012f800010e7983 */ /* 0x002ee20000300800 */
[----:B------:R-:W3:Y:S02]  /*c6d90*/  LDL.LU R15, [R1+0x12fc] ;  /* 0x0012fc00010f7983 */ /* 0x000ee40000300800 */
[----:B------:R-:W2:Y:S02]  /*c6da0*/  LDL.LU R20, [R1+0x510] ;  /* 0x0005100001147983 */ /* 0x000ea40000300800 */
[----:B------:R-:W2:Y:S01]  /*c6db0*/  LDL.LU R21, [R1+0x514] ;  /* 0x0005140001157983 */ /* 0x000ea20000300800 */
[----:B------:R-:W2:Y:S01]  /*c6dc0*/  LDL.LU R22, [R1+0x518] ;  /* 0x0005180001167983 */ /* 0x000ea20000300800 */
[----:B------:R-:W2:Y:S03]  /*c6dd0*/  LDL.LU R23, [R1+0x51c] ;  /* 0x00051c0001177983 */ /* 0x000ea60000300800 */
[----:B0-----:R-:W-:Y:S01]  /*c6de0*/  STL.64 [R1+0x5f28], R6 ;  /* 0x005f280601007387 */ /* 0x001fe20000100a00 */
[----:B------:R-:W-:Y:S02]  /*c6df0*/  STL.64 [R1+0x5f20], R4 ;  /* 0x005f200401007387 */ /* 0x000fe40000100a00 */
[----:B------:R-:W4:Y:S02]  /*c6e00*/  LDL.LU.64 R18, [R1+0x60e8] ;  /* 0x0060e80001127983 */ /* 0x000f240000300a00 */
[----:B------:R-:W4:Y:S01]  /*c6e10*/  LDL.LU.64 R16, [R1+0x60e0] ;  /* 0x0060e00001107983 */ /* 0x000f220000300a00 */
        /* <DEDUP_REMOVED lines=26> */
[----:B------:R-:W4:Y:S11]  /*c6fc0*/  LDL.LU.64 R16, [R1+0x6080] ;  /* 0x0060800001107983 */ /* 0x000f360000300a00 */
        /* <DEDUP_REMOVED lines=8> */
[----:B------:R-:W4:Y:S11]  /*c7050*/  LDL.LU.64 R24, [R1+0x6068] ;  /* 0x0060680001187983 */ /* 0x000f360000300a00 */
[----:B------:R-:W-:Y:S11]  /*c7060*/  @!UPT UIADD3 URZ, URZ, URZ, URZ ;  /* 0x0000003f3f3ff290 */ /* 0x000ff6000fffe03f */
        /* <DEDUP_REMOVED lines=22> */
[----:B0-----:R-:W2:Y:S04]  /*c71d0*/  LDL.64 R24, [R1+0x70] ;  /* 0x0000700001187983 */ /* 0x001ea80000100a00 */
[----:B--2---:R0:W-:Y:S04]  /*c71e0*/  STL.64 [R1+0x6000], R24 ;  /* 0x0060001801007387 */ /* 0x0041e80000100a00 */
[----:B0-----:R-:W2:Y:S04]  /*c71f0*/  LDL.64 R24, [R1+0x90] ;  /* 0x0000900001187983 */ /* 0x001ea80000100a00 */
[----:B--2---:R0:W-:Y:S04]  /*c7200*/  STL.64 [R1+0x6010], R24 ;  /* 0x0060101801007387 */ /* 0x0041e80000100a00 */
[----:B0-----:R-:W2:Y:S01]  /*c7210*/  LDL.64 R24, [R1+0xa0] ;  /* 0x0000a00001187983 */ /* 0x001ea20000100a00 */
[C---:B---3--:R-:W-:Y:S03]  /*c7220*/  HMMA.16816.F32 R12, R8.reuse, R16, R12 ;  /* 0x00000010080c723c */ /* 0x048fe6000000180c */
[----:B--2---:R0:W-:Y:S04]  /*c7230*/  STL.64 [R1+0x6018], R24 ;  /* 0x0060181801007387 */ /* 0x0041e80000100a00 */
[----:B0-----:R-:W2:Y:S04]  /*c7240*/  LDL.64 R24, [R1+0xb0] ;  /* 0x0000b00001187983 */ /* 0x001ea80000100a00 */
[----:B--2---:R0:W-:Y:S04]  /*c7250*/  STL.64 [R1+0x6020], R24 ;  /* 0x0060201801007387 */ /* 0x0041e80000100a00 */
[----:B0-----:R-:W2:Y:S08]  /*c7260*/  LDL.64 R24, [R1+0xc0] ;  /* 0x0000c00001187983 */ /* 0x001eb00000100a00 */
[----:B------:R0:W-:Y:S02]  /*c7270*/  STL.64 [R1+0xcd0], R12 ;  /* 0x000cd00c01007387 */ /* 0x0001e40000100a00 */
[----:B------:R-:W-:Y:S01]  /*c7280*/  STL.64 [R1+0xcd8], R14 ;  /* 0x000cd80e01007387 */ /* 0x000fe20000100a00 */
[----:B0-----:R-:W3:Y:S01]  /*c7290*/  LDL.LU.64 R12, [R1+0x6038] ;  /* 0x00603800010c7983 */ /* 0x001ee20000300a00 */
[----:B------:R0:W-:Y:S02]  /*c72a0*/  STL [R1+0x5f50], R16 ;  /* 0x005f501001007387 */ /* 0x0001e40000100800 */
[----:B------:R1:W-:Y:S01]  /*c72b0*/  STL [R1+0x5f4c], R17 ;  /* 0x005f4c1101007387 */ /* 0x0003e20000100800 */
[----:B0-----:R-:W4:Y:S01]  /*c72c0*/  LDL.LU R16, [R1+0xae0] ;  /* 0x000ae00001107983 */ /* 0x001f220000300800 */
[----:B-1----:R-:W4:Y:S02]  /*c72d0*/  LDL.LU R17, [R1+0xae4] ;  /* 0x000ae40001117983 */ /* 0x002f240000300800 */
[----:B------:R-:W4:Y:S02]  /*c72e0*/  LDL.LU R18, [R1+0xae8] ;  /* 0x000ae80001127983 */ /* 0x000f240000300800 */
[----:B------:R-:W4:Y:S01]  /*c72f0*/  LDL.LU R19, [R1+0xaec] ;  /* 0x000aec0001137983 */ /* 0x000f220000300800 */
[----:B---3--:R-:W-:Y:S01]  /*c7300*/  HMMA.16816.F32 R8, R8, R12, R20 ;  /* 0x0000000c0808723c */ /* 0x008fe20000001814 */
[----:B------:R-:W2:Y:S01]  /*c7310*/  LDL.LU.64 R22, [R1+0x6030] ;  /* 0x0060300001167983 */ /* 0x000ea20000300a00 */
[----:B------:R-:W2:Y:S02]  /*c7320*/  LDL.LU.64 R20, [R1+0x6028] ;  /* 0x0060280001147983 */ /* 0x000ea40000300a00 */
[----:B------:R0:W-:Y:S02]  /*c7330*/  STL.64 [R1+0x6008], R12 ;  /* 0x0060080c01007387 */ /* 0x0001e40000100a00 */
[----:B0-----:R-:W3:Y:S11]  /*c7340*/  LDL.LU R12, [R1+0xad0] ;  /* 0x000ad000010c7983 */ /* 0x001ef60000300800 */
[----:B------:R-:W-:Y:S06]  /*c7350*/  @!UPT UIADD3 URZ, URZ, URZ, URZ ;  /* 0x0000003f3f3ff290 */ /* 0x000fec000fffe03f */
[----:B------:R0:W-:Y:S01]  /*c7360*/  STL.64 [R1+0x510], R8 ;  /* 0x0005100801007387 */ /* 0x0001e20000100a00 */
[----:B------:R1:W-:Y:S02]  /*c7370*/  STL.64 [R1+0x518], R10 ;  /* 0x0005180a01007387 */ /* 0x0003e40000100a00 */
[----:B------:R-:W3:Y:S02]  /*c7380*/  LDL.LU R13, [R1+0xad4] ;  /* 0x000ad400010d7983 */ /* 0x000ee40000300800 */
[----:B------:R-:W3:Y:S01]  /*c7390*/  LDL.LU R14, [R1+0xad8] ;  /* 0x000ad800010e7983 */ /* 0x000ee20000300800 */
[----:B------:R-:W3:Y:S04]  /*c73a0*/  LDL.LU R15, [R1+0xadc] ;  /* 0x000adc00010f7983 */ /* 0x000ee80000300800 */
        /* <DEDUP_REMOVED lines=25> */
[----:B------:R-:W4:Y:S03]  /*c7540*/  LDL.LU.64 R24, [R1+0x6018] ;  /* 0x0060180001187983 */ /* 0x000f260000300a00 */
[----:B------:R-:W-:Y:S02]  /*c7550*/  STL [R1+0x5f60], R6 ;  /* 0x005f600601007387 */ /* 0x000fe40000100800 */
[----:B------:R-:W-:Y:S02]  /*c7560*/  STL [R1+0x5f5c], R7 ;  /* 0x005f5c0701007387 */ /* 0x000fe40000100800 */
[----:B------:R-:W2:Y:S01]  /*c7570*/  LDL.64 R4, [R1+0x80] ;  /* 0x0000800001047983 */ /* 0x000ea20000100a00 */
[C---:B----4-:R-:W-:Y:S11]  /*c7580*/  HMMA.16816.F32 R16, R20.reuse, R24, R16 ;  /* 0x000000181410723c */ /* 0x050ff60000001810 */
[----:B------:R-:W-:Y:S11]  /*c7590*/  @!UPT UIADD3 URZ, URZ, URZ, URZ ;  /* 0x0000003f3f3ff290 */ /* 0x000ff6000fffe03f */
[----:B------:R-:W-:Y:S01]  /*c75a0*/  @!UPT UIADD3 URZ, URZ, URZ, URZ ;  /* 0x0000003f3f3ff290 */ /* 0x000fe2000fffe03f */
[----:B------:R-:W-:Y:S01]  /*c75b0*/  STL.64 [R1+0x470], R16 ;  /* 0x0004701001007387 */ /* 0x000fe20000100a00 */
[----:B------:R0:W-:Y:S02]  /*c75c0*/  STL.64 [R1+0x478], R18 ;  /* 0x0004781201007387 */ /* 0x0001e40000100a00 */
[----:B0-----:R-:W-:Y:S02]  /*c75d0*/  IMAD.MOV.U32 R19, RZ, RZ, R24 ;  /* 0x000000ffff137224 */ /* 0x001fe400078e0018 */
[----:B------:R-:W-:Y:S02]  /*c75e0*/  IMAD.MOV.U32 R18, RZ, RZ, R25 ;  /* 0x000000ffff127224 */ /* 0x000fe400078e0019 */
[----:B------:R-:W3:Y:S03]  /*c75f0*/  LDL.LU.64 R24, [R1+0x6010] ;  /* 0x0060100001187983 */ /* 0x000ee60000300a00 */
[----:B------:R0:W-:Y:S02]  /*c7600*/  STL.64 [R1+0x5fc0], R18 ;  /* 0x005fc01201007387 */ /* 0x0001e40000100a00 */
[----:B------:R-:W2:Y:S02]  /*c7610*/  LDL.LU R16, [R1+0xac0] ;  /* 0x000ac00001107983 */ /* 0x000ea40000300800 */
[----:B------:R-:W2:Y:S01]  /*c7620*/  LDL.LU R17, [R1+0xac4] ;  /* 0x000ac40001117983 */ /* 0x000ea20000300800 */
[----:B0-----:R-:W2:Y:S01]  /*c7630*/  LDL.LU R18, [R1+0xac8] ;  /* 0x000ac80001127983 */ /* 0x001ea20000300800 */
[----:B------:R-:W2:Y:S01]  /*c7640*/  LDL.LU R19, [R1+0xacc] ;  /* 0x000acc0001137983 */ /* 0x000ea20000300800 */
[----:B---3--:R-:W-:Y:S01]  /*c7650*/  HMMA.16816.F32 R12, R20, R24, R12 ;  /* 0x00000018140c723c */ /* 0x008fe2000000180c */
[----:B------:R-:W-:-:S02]  /*c7660*/  IMAD.MOV.U32 R0, RZ, RZ, R24 ;  /* 0x000000ffff007224 */ /* 0x000fc400078e0018 */
[----:B------:R-:W-:Y:S11]  /*c7670*/  IMAD.MOV.U32 R29, RZ, RZ, R25 ;  /* 0x000000ffff1d7224 */ /* 0x000ff600078e0019 */
[----:B------:R-:W-:Y:S09]  /*c7680*/  @!UPT UIADD3 URZ, URZ, URZ, URZ ;  /* 0x0000003f3f3ff290 */ /* 0x000ff2000fffe03f */
[----:B------:R0:W-:Y:S01]  /*c7690*/  STL.64 [R1+0x460], R12 ;  /* 0x0004600c01007387 */ /* 0x0001e20000100a00 */
[----:B------:R1:W-:Y:S03]  /*c76a0*/  STL.64 [R1+0x468], R14 ;  /* 0x0004680e01007387 */ /* 0x0003e60000100a00 */
[----:B0-----:R-:W3:Y:S01]  /*c76b0*/  LDL.LU.64 R12, [R1+0x6008] ;  /* 0x00600800010c7983 */ /* 0x001ee20000300a00 */
[----:B------:R-:W4:Y:S01]  /*c76c0*/  LDL.LU.64 R24, [R1+0x6000] ;  /* 0x0060000001187983 */ /* 0x000f220000300a00 */
[C---:B--2---:R-:W-:Y:S01]  /*c76d0*/  HMMA.16816.F32 R16, R20.reuse, R4, R16 ;  /* 0x000000041410723c */ /* 0x044fe20000001810 */
[----:B------:R-:W-:Y:S02]  /*c76e0*/  IMAD.MOV.U32 R3, RZ, RZ, R4 ;  /* 0x000000ffff037224 */ /* 0x000fe400078e0004 */
[----:B------:R-:W-:Y:S11]  /*c76f0*/  IMAD.MOV.U32 R28, RZ, RZ, R5 ;  /* 0x000000ffff1c7224 */ /* 0x000ff600078e0005 */
[----:B------:R-:W-:Y:S09]  /*c7700*/  @!UPT UIADD3 URZ, URZ, URZ, URZ ;  /* 0x0000003f3f3ff290 */ /* 0x000ff2000fffe03f */
[----:B------:R-:W-:Y:S01]  /*c7710*/  STL.64 [R1+0x450], R16 ;  /* 0x0004501001007387 */ /* 0x000fe20000100a00 */
[----:B------:R-:W-:Y:S01]  /*c7720*/  STL.64 [R1+0x458], R18 ;  /* 0x0004581201007387 */ /* 0x000fe20000100a00 */
[----:B----4-:R-:W-:Y:S01]  /*c7730*/  HMMA.16816.F32 R4, R20, R24, R8 ;  /* 0x000000181404723c */ /* 0x010fe20000001808 */
[----:B-1----:R-:W-:Y:S02]  /*c7740*/  IMAD.MOV.U32 R15, RZ, RZ, R24 ;  /* 0x000000ffff0f7224 */ /* 0x002fe400078e0018 */
[----:B------:R-:W-:Y:S01]  /*c7750*/  IMAD.MOV.U32 R14, RZ, RZ, R25 ;  /* 0x000000ffff0e7224 */ /* 0x000fe200078e0019 */
[----:B------:R-:W0:Y:S11]  /*c7760*/  LDSM.16.MT88.4 R8, [R2+0x18300] ;  /* 0x018300000208783b */ /* 0x000e360000004200 */
[----:B------:R-:W-:Y:S08]  /*c7770*/  @!UPT UIADD3 URZ, URZ, URZ, URZ ;  /* 0x0000003f3f3ff290 */ /* 0x000ff0000fffe03f */
[----:B------:R-:W-:Y:S01]  /*c7780*/  STL.64 [R1+0x440], R4 ;  /* 0x0004400401007387 */ /* 0x000fe20000100a00 */
[----:B------:R-:W-:Y:S02]  /*c7790*/  STL.64 [R1+0x448], R6 ;  /* 0x0004480601007387 */ /* 0x000fe40000100a00 */
[----:B------:R-:W2:Y:S02]  /*c77a0*/  LDL.64 R24, [R1] ;  /* 0x0000000001187983 */ /* 0x000ea40000100a00 */
[----:B--2---:R1:W-:Y:S04]  /*c77b0*/  STL.64 [R1+0x5f98], R24 ;  /* 0x005f981801007387 */ /* 0x0043e80000100a00 */
[----:B-1----:R-:W2:Y:S01]  /*c77c0*/  LDL.LU R24, [R1+0x1290] ;  /* 0x0012900001187983 */ /* 0x002ea20000300800 */
[----:B------:R-:W2:Y:S02]  /*c77d0*/  LDL.LU R25, [R1+0x1294] ;  /* 0x0012940001197983 */ /* 0x000ea40000300800 */
        /* <DEDUP_REMOVED lines=12> */
[----:B-1----:R-:W2:Y:S04]  /*c78a0*/  LDL.64 R16, [R1+0x40] ;  /* 0x0000400001107983 */ /* 0x002ea80000100a00 */
[----:B--2---:R1:W-:Y:S04]  /*c78b0*/  STL.64 [R1+0x5fe0], R16 ;  /* 0x005fe01001007387 */ /* 0x0043e80000100a00 */
[----:B-1----:R-:W2:Y:S04]  /*c78c0*/  LDL.64 R16, [R1+0x50] ;  /* 0x0000500001107983 */ /* 0x002ea80000100a00 */
[----:B--2---:R1:W-:Y:S04]  /*c78d0*/  STL.64 [R1+0x5fe8], R16 ;  /* 0x005fe81001007387 */ /* 0x0043e80000100a00 */
[----:B-1----:R-:W2:Y:S01]  /*c78e0*/  LDL.64 R16, [R1+0x60] ;  /* 0x0000600001107983 */ /* 0x002ea20000100a00 */
[----:B------:R-:W-:Y:S02]  /*c78f0*/  STL.64 [R1+0x5fb8], R6 ;  /* 0x005fb80601007387 */ /* 0x000fe40000100a00 */
[----:B------:R1:W-:Y:S02]  /*c7900*/  STL.64 [R1+0x5fb0], R4 ;  /* 0x005fb00401007387 */ /* 0x0003e40000100a00 */
[----:B-1----:R-:W2:Y:S04]  /*c7910*/  LDL.64 R4, [R1+0x30] ;  /* 0x0000300001047983 */ /* 0x002ea80000100a00 */
[----:B--2---:R1:W-:Y:S04]  /*c7920*/  STL.64 [R1+0x5fd8], R4 ;  /* 0x005fd80401007387 */ /* 0x0043e80000100a00 */
[----:B-1----:R-:W2:Y:S01]  /*c7930*/  LDL.LU R4, [R1+0x12c0] ;  /* 0x0012c00001047983 */ /* 0x002ea20000300800 */
[----:B------:R-:W2:Y:S02]  /*c7940*/  LDL.LU R5, [R1+0x12c4] ;  /* 0x0012c40001057983 */ /* 0x000ea40000300800 */
[----:B------:R-:W2:Y:S02]  /*c7950*/  LDL.LU R6, [R1+0x12c8] ;  /* 0x0012c80001067983 */ /* 0x000ea40000300800 */
[----:B------:R-:W2:Y:S02]  /*c7960*/  LDL.LU R7, [R1+0x12cc] ;  /* 0x0012cc0001077983 */ /* 0x000ea40000300800 */
[----:B--2---:R-:W-:Y:S01]  /*c7970*/  STL.64 [R1+0x5ff8], R6 ;  /* 0x005ff80601007387 */ /* 0x004fe20000100a00 */
[----:B------:R1:W-:Y:S03]  /*c7980*/  STL.64 [R1+0x5ff0], R4 ;  /* 0x005ff00401007387 */ /* 0x0003e60000100a00 */
[----:B-1----:R-:W2:Y:S01]  /*c7990*/  LDL.LU R4, [R1+0x12e0] ;  /* 0x0012e00001047983 */ /* 0x002ea20000300800 */
[----:B------:R-:W2:Y:S02]  /*c79a0*/  LDL.LU R5, [R1+0x12e4] ;  /* 0x0012e40001057983 */ /* 0x000ea40000300800 */
[----:B------:R-:W2:Y:S02]  /*c79b0*/  LDL.LU R6, [R1+0x12e8] ;  /* 0x0012e80001067983 */ /* 0x000ea40000300800 */
[----:B------:R-:W2:Y:S01]  /*c79c0*/  LDL.LU R7, [R1+0x12ec] ;  /* 0x0012ec0001077983 */ /* 0x000ea20000300800 */
[----:B----4-:R-:W-:Y:S01]  /*c79d0*/  STL.64 [R1+0x5fa8], R26 ;  /* 0x005fa81a01007387 */ /* 0x010fe20000100a00 */
[----:B------:R1:W-:Y:S03]  /*c79e0*/  STL.64 [R1+0x5fa0], R24 ;  /* 0x005fa01801007387 */ /* 0x0003e60000100a00 */
[----:B-1----:R-:W4:Y:S01]  /*c79f0*/  LDL.64 R24, [R1+0x20] ;  /* 0x0000200001187983 */ /* 0x002f220000100a00 */
[----:B------:R-:W-:Y:S02]  /*c7a00*/  STL.64 [R1+0x5f38], R14 ;  /* 0x005f380e01007387 */ /* 0x000fe40000100a00 */
[----:B---3--:R1:W-:Y:S02]  /*c7a10*/  STL.64 [R1+0x5f30], R12 ;  /* 0x005f300c01007387 */ /* 0x0083e40000100a00 */
[----:B-1----:R-:W3:Y:S01]  /*c7a20*/  LDL.LU R12, [R1+0x12d0] ;  /* 0x0012d000010c7983 */ /* 0x002ee20000300800 */
[----:B------:R-:W3:Y:S02]  /*c7a30*/  LDL.LU R13, [R1+0x12d4] ;  /* 0x0012d400010d7983 */ /* 0x000ee40000300800 */
[----:B------:R-:W3:Y:S02]  /*c7a40*/  LDL.LU R14, [R1+0x12d8] ;  /* 0x0012d800010e7983 */ /* 0x000ee40000300800 */
[----:B------:R-:W3:Y:S01]  /*c7a50*/  LDL.LU R15, [R1+0x12dc] ;  /* 0x0012dc00010f7983 */ /* 0x000ee20000300800 */
[----:B0-----:R-:W-:Y:S01]  /*c7a60*/  STL.64 [R1+0x5e00], R10 ;  /* 0x005e000a01007387 */ /* 0x001fe20000100a00 */
[----:B------:R0:W-:Y:S03]  /*c7a70*/  STL.64 [R1+0x5df8], R8 ;  /* 0x005df80801007387 */ /* 0x0001e60000100a00 */
[----:B0-----:R-:W3:Y:S04]  /*c7a80*/  LDL R8, [R1+0x10] ;  /* 0x0000100001087983 */ /* 0x001ee80000100800 */
[----:B------:R-:W3:Y:S01]  /*c7a90*/  LDL R9, [R1+0x14] ;  /* 0x0000140001097983 */ /* 0x000ee20000100800 */
[----:B------:R-:W-:-:S02]  /*c7aa0*/  IMAD.MOV.U32 R11, RZ, RZ, R16 ;  /* 0x000000ffff0b7224 */ /* 0x000fc400078e0010 */
[----:B------:R-:W-:Y:S01]  /*c7ab0*/  IMAD.MOV.U32 R10, RZ, RZ, R17 ;  /* 0x000000ffff0a7224 */ /* 0x000fe200078e0011 */
[C---:B--2---:R-:W-:Y:S11]  /*c7ac0*/  HMMA.16816.F32 R4, R20.reuse, R16, R4 ;  /* 0x000000101404723c */ /* 0x044ff60000001804 */
[----:B------:R-:W-:Y:S11]  /*c7ad0*/  @!UPT UIADD3 URZ, URZ, URZ, URZ ;  /* 0x0000003f3f3ff290 */ /* 0x000ff6000fffe03f */
[----:B------:R-:W-:Y:S01]  /*c7ae0*/  @!UPT UIADD3 URZ, URZ, URZ, URZ ;  /* 0x0000003f3f3ff290 */ /* 0x000fe2000fffe03f */
        /* <DEDUP_REMOVED lines=40> */
[----:B------:R-:W-:Y:S02]  /*c7d70*/  IMAD.MOV.U32 R17, RZ, RZ, R5 ;  /* 0x000000ffff117224 */ /* 0x000fe400078e0005 */
[----:B------:R-:W4:Y:S02]  /*c7d80*/  LDL.LU.64 R6, [R1+0x5fb8] ;  /* 0x005fb80001067983 */ /* 0x000f240000300a00 */
[----:B------:R-:W4:Y:S02]  /*c7d90*/  LDL.LU.64 R4, [R1+0x5fb0] ;  /* 0x005fb00001047983 */ /* 0x000f240000300a00 */
[C---:B----4-:R-:W-:Y:S11]  /*c7da0*/  HMMA.16816.F32 R4, R20.reuse, R24, R4 ;  /* 0x000000181404723c */ /* 0x050ff60000001804 */
[----:B------:R-:W-:Y:S11]  /*c7db0*/  @!UPT UIADD3 URZ, URZ, URZ, URZ ;  /* 0x0000003f3f3ff290 */ /* 0x000ff6000fffe03f */
[----:B------:R-:W-:Y:S01]  /*c7dc0*/  @!UPT UIADD3 URZ, URZ, URZ, URZ ;  /* 0x0000003f3f3ff290 */ /* 0x000fe2000fffe03f */
[----:B------:R-:W-:Y:S01]  /*c7dd0*/  STL.64 [R1+0xc00], R4 ;  /* 0x000c000401007387 */ /* 0x000fe20000100a00 */
[----:B------:R0:W-:Y:S02]  /*c7de0*/  STL.64 [R1+0xc08], R6 ;  /* 0x000c080601007387 */ /* 0x0001e40000100a00 */
[----:B------:R-:W4:Y:S02]  /*c7df0*/  LDL.LU.64 R26, [R1+0x5fa8] ;  /* 0x005fa800011a7983 */ /* 0x000f240000300a00 */
[----:B0-----:R-:W-:Y:S02]  /*c7e00*/  IMAD.MOV.U32 R6, RZ, RZ, R24 ;  /* 0x000000ffff067224 */ /* 0x001fe400078e0018 */
[----:B------:R-:W-:Y:S02]  /*c7e10*/  IMAD.MOV.U32 R7, RZ, RZ, R25 ;  /* 0x000000ffff077224 */ /* 0x000fe400078e0019 */
[----:B------:R-:W4:Y:S02]  /*c7e20*/  LDL.LU.64 R24, [R1+0x5fa0] ;  /* 0x005fa00001187983 */ /* 0x000f240000300a00 */
[C---:B----4-:R-:W-:Y:S11]  /*c7e30*/  HMMA.16816.F32 R24, R20.reuse, R8, R24 ;  /* 0x000000081418723c */ /* 0x050ff60000001818 */
[----:B------:R-:W-:Y:S11]  /*c7e40*/  @!UPT UIADD3 URZ, URZ, URZ, URZ ;  /* 0x0000003f3f3ff290 */ /* 0x000ff6000fffe03f */
[----:B------:R-:W-:Y:S01]  /*c7e50*/  @!UPT UIADD3 URZ, URZ, URZ, URZ ;  /* 0x0000003f3f3ff290 */ /* 0x000fe2000fffe03f */
[----:B------:R0:W-:Y:S01]  /*c7e60*/  STL.64 [R1+0xbf0], R24 ;  /* 0x000bf01801007387 */ /* 0x0001e20000100a00 */
[----:B------:R-:W-:Y:S03]  /*c7e70*/  STL.64 [R1+0xbf8], R26 ;  /* 0x000bf81a01007387 */ /* 0x000fe60000100a00 */
[----:B0-----:R-:W2:Y:S01]  /*c7e80*/  LDL.LU.64 R24, [R1+0x5f98] ;  /* 0x005f980001187983 */ /* 0x001ea20000300a00 */
[----:B------:R-:W-:Y:S01]  /*c7e90*/  STL.64 [R1+0x5e28], R8 ;  /* 0x005e280801007387 */ /* 0x000fe20000100a00 */
        /* <DEDUP_REMOVED lines=10> */
[----:B------:R-:W-:-:S02]  /*c7f40*/  IMAD.MOV.U32 R8, RZ, RZ, R6 ;  /* 0x000000ffff087224 */ /* 0x000fc400078e0006 */
[----:B------:R-:W-:Y:S01]  /*c7f50*/  IMAD.MOV.U32 R9, RZ, RZ, R7 ;  /* 0x000000ffff097224 */ /* 0x000fe200078e0007 */
[----:B--2---:R-:W-:Y:S11]  /*c7f60*/  HMMA.16816.F32 R12, R20, R24, R12 ;  /* 0x00000018140c723c */ /* 0x004ff6000000180c */
[----:B------:R-:W-:Y:S11]  /*c7f70*/  @!UPT UIADD3 URZ, URZ, URZ, URZ ;  /* 0x0000003f3f3ff290 */ /* 0x000ff6000fffe03f */
[----:B------:R-:W-:Y:S01]  /*c7f80*/  @!UPT UIADD3 URZ, URZ, URZ, URZ ;  /* 0x0000003f3f3ff290 */ /* 0x000fe2000fffe03f */
[----:B------:R-:W-:Y:S01]  /*c7f90*/  STL.64 [R1+0xbd0], R12 ;  /* 0x000bd00c01007387 */ /* 0x000fe20000100a00 */
[----:B------:R0:W-:Y:S03]  /*c7fa0*/  STL.64 [R1+0xbd8], R14 ;  /* 0x000bd80e01007387 */ /* 0x0001e60000100a00 */
[----:B0-----:R-:W2:Y:S01]  /*c7fb0*/  LDL.LU.64 R14, [R1+0x5f70] ;  /* 0x005f7000010e7983 */ /* 0x001ea20000300a00 */
[----:B------:R-:W3:Y:S02]  /*c7fc0*/  LDL.LU.64 R12, [R1+0x5f68] ;  /* 0x005f6800010c7983 */ /* 0x000ee40000300a00 */
[----:B------:R-:W3:Y:S02]  /*c7fd0*/  LDL.LU R6, [R1+0x5f60] ;  /* 0x005f600001067983 */ /* 0x000ee40000300800 */
[----:B------:R-:W3:Y:S01]  /*c7fe0*/  LDL.LU R7, [R1+0x5f5c] ;  /* 0x005f5c0001077983 */ /* 0x000ee20000300800 */
[----:B------:R0:W-:Y:S01]  /*c7ff0*/  STL.64 [R1+0x5e38], R8 ;  /* 0x005e380801007387 */ /* 0x0001e20000100a00 */
[----:B----4-:R-:W-:Y:S02]  /*c8000*/  STL.64 [R1+0x5e18], R26 ;  /* 0x005e181a01007387 */ /* 0x010fe40000100a00 */
[----:B------:R1:W-:Y:S02]  /*c8010*/  STL.64 [R1+0x5e10], R24 ;  /* 0x005e101801007387 */ /* 0x0003e40000100a00 */
[----:B0-----:R-:W-:-:S02]  /*c8020*/  IMAD.MOV.U32 R8, RZ, RZ, R16 ;  /* 0x000000ffff087224 */ /* 0x001fc400078e0010 */
[----:B------:R-:W-:Y:S02]  /*c8030*/  IMAD.MOV.U32 R9, RZ, RZ, R17 ;  /* 0x000000ffff097224 */ /* 0x000fe400078e0011 */
[----:B-1----:R-:W-:Y:S02]  /*c8040*/  IMAD.MOV.U32 R24, RZ, RZ, R4 ;  /* 0x000000ffff187224 */ /* 0x002fe400078e0004 */
[----:B------:R-:W-:Y:S01]  /*c8050*/  IMAD.MOV.U32 R25, RZ, RZ, R5 ;  /* 0x000000ffff197224 */ /* 0x000fe200078e0005 */
[----:B------:R-:W4:Y:S01]  /*c8060*/  LDL.LU R4, [R1+0x5f58] ;  /* 0x005f580001047983 */ /* 0x000f220000300800 */
[----:B------:R-:W3:Y:S02]  /*c8070*/  LDL.LU R5, [R1+0x5f54] ;  /* 0x005f540001057983 */ /* 0x000ee40000300800 */
[----:B------:R-:W3:Y:S02]  /*c8080*/  LDL.LU R16, [R1+0x5f50] ;  /* 0x005f500001107983 */ /* 0x000ee40000300800 */
[----:B------:R-:W3:Y:S01]  /*c8090*/  LDL.LU R17, [R1+0x5f4c] ;  /* 0x005f4c0001117983 */ /* 0x000ee20000300800 */
[----:B------:R-:W-:Y:S01]  /*c80a0*/  STL.64 [R1+0x5e50], R8 ;  /* 0x005e500801007387 */ /* 0x000fe20000100a00 */
[----:B------:R0:W-:Y:S03]  /*c80b0*/  STL.64 [R1+0x5e30], R24 ;  /* 0x005e301801007387 */ /* 0x0001e60000100a00 */
[----:B0-----:R-:W3:Y:S01]  /*c80c0*/  LDL.LU R24, [R1+0x1210] ;  /* 0x0012100001187983 */ /* 0x001ee20000300800 */
[----:B------:R-:W3:Y:S02]  /*c80d0*/  LDL.LU R25, [R1+0x1214] ;  /* 0x0012140001197983 */ /* 0x000ee40000300800 */
[----:B------:R-:W3:Y:S02]  /*c80e0*/  LDL.LU R26, [R1+0x1218] ;  /* 0x00121800011a7983 */ /* 0x000ee40000300800 */
[----:B------:R-:W3:Y:S02]  /*c80f0*/  LDL.LU R27, [R1+0x121c] ;  /* 0x00121c00011b7983 */ /* 0x000ee40000300800 */
[----:B--2---:R-:W-:-:S02]  /*c8100*/  IMAD.MOV.U32 R8, RZ, RZ, R15 ;  /* 0x000000ffff087224 */ /* 0x004fc400078e000f */
[----:B------:R-:W-:-:S05]  /*c8110*/  IMAD.MOV.U32 R9, RZ, RZ, R14 ;  /* 0x000000ffff097224 */ /* 0x000fca00078e000e */
[----:B------:R-:W-:Y:S04]  /*c8120*/  STL.64 [R1+0x5e68], R8 ;  /* 0x005e680801007387 */ /* 0x000fe80000100a00 */
[----:B---3--:R-:W-:Y:S01]  /*c8130*/  STL.64 [R1+0x5e48], R26 ;  /* 0x005e481a01007387 */ /* 0x008fe20000100a00 */
[----:B------:R0:W-:Y:S03]  /*c8140*/  STL.64 [R1+0x5e40], R24 ;  /* 0x005e401801007387 */ /* 0x0001e60000100a00 */
        /* <DEDUP_REMOVED lines=15> */
[----:B------:R0:W-:Y:S04]  /*c8240*/  STL.64 [R1+0x5e98], R8 ;  /* 0x005e980801007387 */ /* 0x0001e80000100a00 */
[----:B0-----:R-:W2:Y:S01]  /*c8250*/  LDL.LU R8, [R1+0xa40] ;  /* 0x000a400001087983 */ /* 0x001ea20000300800 */
        /* <DEDUP_REMOVED lines=11> */
[----:B------:R-:W-:Y:S01]  /*c8310*/  IMAD.MOV.U32 R9, RZ, RZ, R29 ;  /* 0x000000ffff097224 */ /* 0x000fe200078e001d */
[----:B------:R-:W2:Y:S04]  /*c8320*/  LDL.LU R0, [R1+0x5f40] ;  /* 0x005f400001007983 */ /* 0x000ea80000300800 */
        /* <DEDUP_REMOVED lines=8> */
[----:B------:R-:W-:-:S05]  /*c83b0*/  IMAD.MOV.U32 R9, RZ, RZ, R18 ;  /* 0x000000ffff097224 */ /* 0x000fca00078e0012 */
[----:B------:R-:W-:Y:S04]  /*c83c0*/  STL.64 [R1+0x5ef0], R8 ;  /* 0x005ef00801007387 */ /* 0x000fe80000100a00 */
[----:B--2---:R-:W-:Y:S01]  /*c83d0*/  STL.64 [R1+0x5e90], R26 ;  /* 0x005e901a01007387 */ /* 0x004fe20000100a00 */
[----:B---3--:R0:W-:Y:S03]  /*c83e0*/  STL.64 [R1+0x5e88], R24 ;  /* 0x005e881801007387 */ /* 0x0081e60000100a00 */
        /* <DEDUP_REMOVED lines=17> */
[----:B----4-:R-:W-:-:S02]  /*c8500*/  IMAD.MOV.U32 R9, RZ, RZ, R4 ;  /* 0x000000ffff097224 */ /* 0x010fc400078e0004 */
[----:B------:R-:W-:Y:S01]  /*c8510*/  IMAD.MOV.U32 R8, RZ, RZ, R5 ;  /* 0x000000ffff087224 */ /* 0x000fe200078e0005 */
[----:B------:R-:W4:Y:S01]  /*c8520*/  LDL.LU R4, [R1+0xaa0] ;  /* 0x000aa00001047983 */ /* 0x000f220000300800 */
        /* <DEDUP_REMOVED lines=37> */
[----:B----4-:R-:W-:Y:S01]  /*c8780*/  HMMA.16816.F32 R20, R20, R12, R4 ;  /* 0x0000000c1414723c */ /* 0x010fe20000001804 */
[----:B------:R-:W2:Y:S01]  /*c8790*/  LDL.LU.64 R6, [R1+0x5f28] ;  /* 0x005f280001067983 */ /* 0x000ea20000300a00 */
[----:B------:R-:W2:Y:S11]  /*c87a0*/  LDL.LU.64 R4, [R1+0x5f20] ;  /* 0x005f200001047983 */ /* 0x000eb60000300a00 */
[----:B------:R-:W-:Y:S10]  /*c87b0*/  @!UPT UIADD3 URZ, URZ, URZ, URZ ;  /* 0x0000003f3f3ff290 */ /* 0x000ff4000fffe03f */
[----:B------:R3:W-:Y:S01]  /*c87c0*/  STL.64 [R1+0x420], R20 ;  /* 0x0004201401007387 */ /* 0x0007e20000100a00 */
[----:B------:R-:W-:Y:S02]  /*c87d0*/  STL.64 [R1+0x428], R22 ;  /* 0x0004281601007387 */ /* 0x000fe40000100a00 */
[----:B------:R0:W-:Y:S02]  /*c87e0*/  STL.64 [R1+0x5e08], R12 ;  /* 0x005e080c01007387 */ /* 0x0001e40000100a00 */
[----:B---3--:R-:W-:Y:S01]  /*c87f0*/  IMAD.MOV.U32 R21, RZ, RZ, R14 ;  /* 0x000000ffff157224 */ /* 0x008fe200078e000e */
[----:B0-----:R-:W3:Y:S01]  /*c8800*/  LDL.LU R12, [R1+0x1200] ;  /* 0x00120000010c7983 */ /* 0x001ee20000300800 */
[----:B------:R-:W3:Y:S02]  /*c8810*/  LDL.LU R13, [R1+0x1204] ;  /* 0x00120400010d7983 */ /* 0x000ee40000300800 */
[----:B------:R-:W-:Y:S02]  /*c8820*/  IMAD.MOV.U32 R20, RZ, RZ, R15 ;  /* 0x000000ffff147224 */ /* 0x000fe400078e000f */
[----:B------:R-:W3:Y:S01]  /*c8830*/  LDL.LU R14, [R1+0x1208] ;  /* 0x00120800010e7983 */ /* 0x000ee20000300800 */
[----:B------:R-:W3:Y:S01]  /*c8840*/  LDL.LU R15, [R1+0x120c] ;  /* 0x00120c00010f7983 */ /* 0x000ee20000300800 */
        /* <DEDUP_REMOVED lines=79> */
[----:B------:R0:W-:Y:S01]  /*c8d40*/  STL.64 [R1+0xa80], R8 ;  /* 0x000a800801007387 */ /* 0x0001e20000100a00 */
[----:B------:R3:W-:Y:S03]  /*c8d50*/  STL.64 [R1+0xa88], R10 ;  /* 0x000a880a01007387 */ /* 0x0007e60000100a00 */
[----:B0-----:R-:W3:Y:S01]  /*c8d60*/  LDL.LU.64 R8, [R1+0x5e28] ;  /* 0x005e280001087983 */ /* 0x001ee20000300a00 */
[C---:B--2---:R-:W-:Y:S08]  /*c8d70*/  HMMA.16816.F32 R24, R4.reuse, R24, R16 ;  /* 0x000000180418723c */ /* 0x044ff00000001810 */
[C---:B---3--:R-:W-:Y:S01]  /*c8d80*/  HMMA.16816.F32 R8, R4.reuse, R8, R12 ;  /* 0x000000080408723c */ /* 0x048fe2000000180c */
        /* <DEDUP_REMOVED lines=11> */
[----:B------:R-:W2:Y:S01]  /*c8e40*/  LDL.LU.64 R16, [R1+0x5e20] ;  /* 0x005e200001107983 */ /* 0x000ea20000300a00 */
[----:B------:R-:W-:Y:S02]  /*c8e50*/  STL.64 [R1+0xa60], R24 ;  /* 0x000a601801007387 */ /* 0x000fe40000100a00 */
[----:B------:R0:W-:Y:S02]  /*c8e60*/  STL.64 [R1+0xa68], R26 ;  /* 0x000a681a01007387 */ /* 0x0001e40000100a00 */
[----:B0-----:R-:W2:Y:S01]  /*c8e70*/  LDL.LU.64 R26, [R1+0x5e18] ;  /* 0x005e1800011a7983 */ /* 0x001ea20000300a00 */
[----:B------:R-:W4:Y:S02]  /*c8e80*/  LDL.LU.64 R24, [R1+0x5e10] ;  /* 0x005e100001187983 */ /* 0x000f240000300a00 */
[C---:B----4-:R-:W-:Y:S01]  /*c8e90*/  HMMA.16816.F32 R20, R4.reuse, R24, R20 ;  /* 0x000000180414723c */ /* 0x050fe20000001814 */
[----:B--2---:R-:W-:Y:S01]  /*c8ea0*/  STL.64 [R1+0x5d30], R26 ;  /* 0x005d301a01007387 */ /* 0x004fe20000100a00 */
[----:B------:R0:W-:Y:S11]  /*c8eb0*/  STL.64 [R1+0x5d28], R24 ;  /* 0x005d281801007387 */ /* 0x0001f60000100a00 */
[----:B------:R-:W-:Y:S10]  /*c8ec0*/  @!UPT UIADD3 URZ, URZ, URZ, URZ ;  /* 0x0000003f3f3ff290 */ /* 0x000ff4000fffe03f */
[----:B------:R-:W-:Y:S01]  /*c8ed0*/  STL.64 [R1+0xa50], R20 ;  /* 0x000a501401007387 */ /* 0x000fe20000100a00 */
[----:B------:R-:W-:Y:S02]  /*c8ee0*/  STL.64 [R1+0xa58], R22 ;  /* 0x000a581601007387 */ /* 0x000fe40000100a00 */
[----:B0-----:R-:W2:Y:S02]  /*c8ef0*/  LDL.LU.64 R24, [R1+0x70] ;  /* 0x0000700001187983 */ /* 0x001ea40000300a00 */
[----:B--2---:R0:W-:Y:S04]  /*c8f00*/  STL.64 [R1+0x5da0], R24 ;  /* 0x005da01801007387 */ /* 0x0041e80000100a00 */
        /* <DEDUP_REMOVED lines=10> */
[----:B0-----:R-:W2:Y:S01]  /*c8fb0*/  LDL.LU.64 R20, [R1+0xc0] ;  /* 0x0000c00001147983 */ /* 0x001ea20000300a00 */
[----:B----4-:R-:W-:Y:S02]  /*c8fc0*/  STL.64 [R1+0x5db0], R26 ;  /* 0x005db01a01007387 */ /* 0x010fe40000100a00 */
[----:B------:R0:W-:Y:S02]  /*c8fd0*/  STL.64 [R1+0x5da8], R24 ;  /* 0x005da81801007387 */ /* 0x0001e40000100a00 */
[----:B0-----:R-:W4:Y:S04]  /*c8fe0*/  LDL.LU.64 R24, [R1+0x90] ;  /* 0x0000900001187983 */ /* 0x001f280000300a00 */
[----:B----4-:R0:W-:Y:S04]  /*c8ff0*/  STL.64 [R1+0x5db8], R24 ;  /* 0x005db81801007387 */ /* 0x0101e80000100a00 */
[----:B0-----:R-:W4:Y:S01]  /*c9000*/  LDL.LU.64 R24, [R1+0xa0] ;  /* 0x0000a00001187983 */ /* 0x001f220000300a00 */
[C---:B------:R-:W-:Y:S03]  /*c9010*/  HMMA.16816.F32 R12, R4.reuse, R16, R12 ;  /* 0x00000010040c723c */ /* 0x040fe6000000180c */
[----:B----4-:R0:W-:Y:S04]  /*c9020*/  STL.64 [R1+0x5dd0], R24 ;  /* 0x005dd01801007387 */ /* 0x0101e80000100a00 */
[----:B0-----:R-:W4:Y:S04]  /*c9030*/  LDL.LU.64 R24, [R1+0xb0] ;  /* 0x0000b00001187983 */ /* 0x001f280000300a00 */
[----:B----4-:R0:W-:Y:S04]  /*c9040*/  STL.64 [R1+0x5de8], R24 ;  /* 0x005de81801007387 */ /* 0x0101e80000100a00 */
[----:B0-----:R-:W4:Y:S01]  /*c9050*/  LDL.LU R24, [R1+0x310] ;  /* 0x0003100001187983 */ /* 0x001f220000300800 */
[----:B------:R-:W4:Y:S02]  /*c9060*/  LDL.LU R25, [R1+0x314] ;  /* 0x0003140001197983 */ /* 0x000f240000300800 */
[----:B------:R-:W4:Y:S02]  /*c9070*/  LDL.LU R26, [R1+0x318] ;  /* 0x00031800011a7983 */ /* 0x000f240000300800 */
[----:B------:R-:W4:Y:S03]  /*c9080*/  LDL.LU R27, [R1+0x31c] ;  /* 0x00031c00011b7983 */ /* 0x000f260000300800 */
        /* <DEDUP_REMOVED lines=8> */
[----:B------:R1:W-:Y:S03]  /*c9110*/  STL.64 [R1+0x3a8], R6 ;  /* 0x0003a80601007387 */ /* 0x0003e60000100a00 */
[----:B0-----:R-:W3:Y:S01]  /*c9120*/  LDL.LU R4, [R1+0x250] ;  /* 0x0002500001047983 */ /* 0x001ee20000300800 */
[----:B------:R-:W3:Y:S02]  /*c9130*/  LDL.LU R5, [R1+0x254] ;  /* 0x0002540001057983 */ /* 0x000ee40000300800 */
[----:B-1----:R-:W-:Y:S02]  /*c9140*/  IMAD.MOV.U32 R6, RZ, RZ, R0 ;  /* 0x000000ffff067224 */ /* 0x002fe400078e0000 */
[----:B------:R-:W-:Y:S01]  /*c9150*/  IMAD.MOV.U32 R7, RZ, RZ, R28 ;  /* 0x000000ffff077224 */ /* 0x000fe200078e001c */
[----:B------:R-:W3:Y:S01]  /*c9160*/  LDL.LU R0, [R1+0x5df4] ;  /* 0x005df40001007983 */ /* 0x000ee20000300800 */
[----:B------:R-:W3:Y:S03]  /*c9170*/  LDL.LU R28, [R1+0x5df0] ;  /* 0x005df000011c7983 */ /* 0x000ee60000300800 */
[----:B------:R-:W-:Y:S01]  /*c9180*/  STL.64 [R1+0x5dc8], R6 ;  /* 0x005dc80601007387 */ /* 0x000fe20000100a00 */
[----:B--2---:R-:W-:-:S02]  /*c9190*/  IMAD.MOV.U32 R18, RZ, RZ, R20 ;  /* 0x000000ffff127224 */ /* 0x004fc400078e0014 */
[----:B------:R-:W-:Y:S01]  /*c91a0*/  IMAD.MOV.U32 R19, RZ, RZ, R21 ;  /* 0x000000ffff137224 */ /* 0x000fe200078e0015 */
[C---:B----4-:R-:W-:Y:S01]  /*c91b0*/  HMMA.16816.F32 R24, R8.reuse, R20, R24 ;  /* 0x000000140818723c */ /* 0x050fe20000001818 */
[----:B---3--:R0:W-:Y:S04]  /*c91c0*/  STL.64 [R1+0x5dc0], R4 ;  /* 0x005dc00401007387 */ /* 0x0081e80000100a00 */
[----:B0-----:R-:W2:Y:S01]  /*c91d0*/  LDL.LU R4, [R1+0x280] ;  /* 0x0002800001047983 */ /* 0x001ea20000300800 */
[----:B------:R-:W2:Y:S02]  /*c91e0*/  LDL.LU R5, [R1+0x284] ;  /* 0x0002840001057983 */ /* 0x000ea40000300800 */
[----:B------:R-:W2:Y:S02]  /*c91f0*/  LDL.LU R6, [R1+0x288] ;  /* 0x0002880001067983 */ /* 0x000ea40000300800 */
[----:B------:R-:W2:Y:S01]  /*c9200*/  LDL.LU R7, [R1+0x28c] ;  /* 0x00028c0001077983 */ /* 0x000ea20000300800 */
[----:B------:R0:W-:Y:S01]  /*c9210*/  STL [R1+0x5d0c], R12 ;  /* 0x005d0c0c01007387 */ /* 0x0001e20000100800 */
[----:B------:R1:W-:Y:S03]  /*c9220*/  STL [R1+0x5d08], R13 ;  /* 0x005d080d01007387 */ /* 0x0003e60000100800 */
[----:B0-----:R-:W3:Y:S01]  /*c9230*/  LDL.LU R12, [R1+0x270] ;  /* 0x00027000010c7983 */ /* 0x001ee20000300800 */
[----:B-1----:R-:W3:Y:S07]  /*c9240*/  LDL.LU R13, [R1+0x274] ;  /* 0x00027400010d7983 */ /* 0x002eee0000300800 */
[----:B------:R0:W-:Y:S02]  /*c9250*/  STL.64 [R1+0x320], R24 ;  /* 0x0003201801007387 */ /* 0x0001e40000100a00 */
[----:B------:R-:W-:Y:S01]  /*c9260*/  STL.64 [R1+0x328], R26 ;  /* 0x0003281a01007387 */ /* 0x000fe20000100a00 */
        /* <DEDUP_REMOVED lines=21> */
[----:B------:R-:W3:Y:S02]  /*c93c0*/  LDL.LU.64 R24, [R1+0x5db8] ;  /* 0x005db80001187983 */ /* 0x000ee40000300a00 */
[----:B------:R-:W-:Y:S02]  /*c93d0*/  IMAD.MOV.U32 R14, RZ, RZ, R28 ;  /* 0x000000ffff0e7224 */ /* 0x000fe400078e001c */
[----:B------:R-:W-:Y:S01]  /*c93e0*/  IMAD.MOV.U32 R15, RZ, RZ, R0 ;  /* 0x000000ffff0f7224 */ /* 0x000fe200078e0000 */
[----:B------:R-:W-:Y:S01]  /*c93f0*/  STL.64 [R1+0x5d20], R22 ;  /* 0x005d201601007387 */ /* 0x000fe20000100a00 */
[----:B------:R0:W-:Y:S03]  /*c9400*/  STL.64 [R1+0x5d18], R20 ;  /* 0x005d181401007387 */ /* 0x0001e60000100a00 */
[----:B0-----:R-:W4:Y:S02]  /*c9410*/  LDL.LU.64 R20, [R1+0x80] ;  /* 0x0000800001147983 */ /* 0x001f240000300a00 */
[C---:B---3--:R-:W-:Y:S11]  /*c9420*/  HMMA.16816.F32 R12, R8.reuse, R24, R12 ;  /* 0x00000018080c723c */ /* 0x048ff6000000180c */
[----:B------:R-:W-:Y:S11]  /*c9430*/  @!UPT UIADD3 URZ, URZ, URZ, URZ ;  /* 0x0000003f3f3ff290 */ /* 0x000ff6000fffe03f */
[----:B------:R-:W-:Y:S01]  /*c9440*/  @!UPT UIADD3 URZ, URZ, URZ, URZ ;  /* 0x0000003f3f3ff290 */ /* 0x000fe2000fffe03f */
[----:B------:R0:W-:Y:S01]  /*c9450*/  STL.64 [R1+0x2f0], R12 ;  /* 0x0002f00c01007387 */ /* 0x0001e20000100a00 */
[----:B------:R-:W-:Y:S02]  /*c9460*/  STL.64 [R1+0x2f8], R14 ;  /* 0x0002f80e01007387 */ /* 0x000fe40000100a00 */
[----:B------:R-:W4:Y:S02]  /*c9470*/  LDL.LU.64 R26, [R1+0x5db0] ;  /* 0x005db000011a7983 */ /* 0x000f240000300a00 */
[----:B0-----:R-:W-:Y:S02]  /*c9480*/  IMAD.MOV.U32 R12, RZ, RZ, R24 ;  /* 0x000000ffff0c7224 */ /* 0x001fe400078e0018 */
[----:B------:R-:W-:Y:S02]  /*c9490*/  IMAD.MOV.U32 R13, RZ, RZ, R25 ;  /* 0x000000ffff0d7224 */ /* 0x000fe400078e0019 */
[----:B------:R-:W4:Y:S02]  /*c94a0*/  LDL.LU.64 R24, [R1+0x5da8] ;  /* 0x005da80001187983 */ /* 0x000f240000300a00 */
[----:B----4-:R-:W-:Y:S11]  /*c94b0*/  HMMA.16816.F32 R24, R8, R20, R24 ;  /* 0x000000140818723c */ /* 0x010ff60000001818 */
[----:B------:R-:W-:Y:S11]  /*c94c0*/  @!UPT UIADD3 URZ, URZ, URZ, URZ ;  /* 0x0000003f3f3ff290 */ /* 0x000ff6000fffe03f */
[----:B------:R-:W-:Y:S01]  /*c94d0*/  @!UPT UIADD3 URZ, URZ, URZ, URZ ;  /* 0x0000003f3f3ff290 */ /* 0x000fe2000fffe03f */
[----:B------:R0:W-:Y:S01]  /*c94e0*/  STL.64 [R1+0x2e0], R24 ;  /* 0x0002e01801007387 */ /* 0x0001e20000100a00 */
[----:B------:R-:W-:Y:S03]  /*c94f0*/  STL.64 [R1+0x2e8], R26 ;  /* 0x0002e81a01007387 */ /* 0x000fe60000100a00 */
[----:B0-----:R-:W2:Y:S01]  /*c9500*/  LDL.LU.64 R24, [R1+0x5da0] ;  /* 0x005da00001187983 */ /* 0x001ea20000300a00 */
[----:B------:R-:W-:Y:S02]  /*c9510*/  IMAD.MOV.U32 R19, RZ, RZ, R20 ;  /* 0x000000ffff137224 */ /* 0x000fe400078e0014 */
[----:B------:R-:W-:-:S05]  /*c9520*/  IMAD.MOV.U32 R18, RZ, RZ, R21 ;  /* 0x000000ffff127224 */ /* 0x000fca00078e0015 */
[----:B------:R-:W-:Y:S01]  /*c9530*/  STL.64 [R1+0x5d40], R18 ;  /* 0x005d401201007387 */ /* 0x000fe20000100a00 */
[----:B------:R-:W-:Y:S01]  /*c9540*/  STL.64 [R1+0x5d38], R16 ;  /* 0x005d381001007387 */ /* 0x000fe20000100a00 */
[----:B--2---:R-:W-:Y:S11]  /*c9550*/  HMMA.16816.F32 R4, R8, R24, R4 ;  /* 0x000000180804723c */ /* 0x004ff60000001804 */
[----:B------:R-:W-:Y:S11]  /*c9560*/  @!UPT UIADD3 URZ, URZ, URZ, URZ ;  /* 0x0000003f3f3ff290 */ /* 0x000ff6000fffe03f */
[----:B------:R-:W-:Y:S01]  /*c9570*/  @!UPT UIADD3 URZ, URZ, URZ, URZ ;  /* 0x0000003f3f3ff290 */ /* 0x000fe2000fffe03f */
[----:B------:R0:W-:Y:S01]  /*c9580*/  STL.64 [R1+0x2d0], R4 ;  /* 0x0002d00401007387 */ /* 0x0001e20000100a00 */
[----:B------:R-:W-:Y:S02]  /*c9590*/  STL.64 [R1+0x2d8], R6 ;  /* 0x0002d80601007387 */ /* 0x000fe40000100a00 */
[----:B------:R-:W2:Y:S02]  /*c95a0*/  LDL.LU R20, [R1+0x240] ;  /* 0x0002400001147983 */ /* 0x000ea40000300800 */
[----:B------:R-:W2:Y:S01]  /*c95b0*/  LDL.LU R21, [R1+0x244] ;  /* 0x0002440001157983 */ /* 0x000ea20000300800 */
[----:B------:R-:W2:Y:S01]  /*c95c0*/  LDL.LU R22, [R1+0x248] ;  /* 0x0002480001167983 */ /* 0x000ea20000300800 */
[----:B------:R-:W2:Y:S03]  /*c95d0*/  LDL.LU R23, [R1+0x24c] ;  /* 0x00024c0001177983 */ /* 0x000ea60000300800 */
[----:B0-----:R-:W2:Y:S01]  /*c95e0*/  LDL.LU.64 R4, [R1+0x60] ;  /* 0x0000600001047983 */ /* 0x001ea20000300a00 */
[----:B------:R-:W3:Y:S02]  /*c95f0*/  LDL.LU R16, [R1+0x1160] ;  /* 0x0011600001107983 */ /* 0x000ee40000300800 */
[----:B------:R-:W3:Y:S02]  /*c9600*/  LDL.LU R17, [R1+0x1164] ;  /* 0x0011640001117983 */ /* 0x000ee40000300800 */
[----:B------:R-:W4:Y:S01]  /*c9610*/  LDL.LU R18, [R1+0x1168] ;  /* 0x0011680001127983 */ /* 0x000f220000300800 */
[----:B------:R-:W4:Y:S04]  /*c9620*/  LDL.LU R19, [R1+0x116c] ;  /* 0x00116c0001137983 */ /* 0x000f280000300800 */
[----:B----4-:R-:W-:Y:S01]  /*c9630*/  STL.64 [R1+0x5d50], R18 ;  /* 0x005d501201007387 */ /* 0x010fe20000100a00 */
[----:B---3--:R0:W-:Y:S03]  /*c9640*/  STL.64 [R1+0x5d48], R16 ;  /* 0x005d481001007387 */ /* 0x0081e60000100a00 */
[----:B0-----:R-:W3:Y:S04]  /*c9650*/  LDL.LU.64 R16, [R1+0x10] ;  /* 0x0000100001107983 */ /* 0x001ee80000300a00 */
[----:B---3--:R0:W-:Y:S04]  /*c9660*/  STL.64 [R1+0x5d60], R16 ;  /* 0x005d601001007387 */ /* 0x0081e80000100a00 */
[----:B0-----:R-:W3:Y:S04]  /*c9670*/  LDL.LU.64 R16, [R1+0x20] ;  /* 0x0000200001107983 */ /* 0x001ee80000300a00 */
[----:B---3--:R0:W-:Y:S04]  /*c9680*/  STL.64 [R1+0x5d78], R16 ;  /* 0x005d781001007387 */ /* 0x0081e80000100a00 */
[----:B0-----:R-:W3:Y:S04]  /*c9690*/  LDL.LU.64 R16, [R1+0x30] ;  /* 0x0000300001107983 */ /* 0x001ee80000300a00 */
[----:B---3--:R0:W-:Y:S04]  /*c96a0*/  STL.64 [R1+0x5d80], R16 ;  /* 0x005d801001007387 */ /* 0x0081e80000100a00 */
[----:B0-----:R-:W3:Y:S01]  /*c96b0*/  LDL.LU.64 R16, [R1+0x40] ;  /* 0x0000400001107983 */ /* 0x001ee20000300a00 */
[----:B------:R-:W-:-:S02]  /*c96c0*/  IMAD.MOV.U32 R28, RZ, RZ, R24 ;  /* 0x000000ffff1c7224 */ /* 0x000fc400078e0018 */
[----:B------:R-:W-:Y:S01]  /*c96d0*/  IMAD.MOV.U32 R0, RZ, RZ, R25 ;  /* 0x000000ffff007224 */ /* 0x000fe200078e0019 */
[----:B---3--:R0:W-:Y:S04]  /*c96e0*/  STL.64 [R1+0x5d98], R16 ;  /* 0x005d981001007387 */ /* 0x0081e80000100a00 */
[----:B0-----:R-:W3:Y:S01]  /*c96f0*/  LDL.LU.64 R16, [R1+0x50] ;  /* 0x0000500001107983 */ /* 0x001ee20000300a00 */
[----:B------:R-:W4:Y:S03]  /*c9700*/  LDL.LU.64 R24, [R1] ;  /* 0x0000000001187983 */ /* 0x000f260000300a00 */
[----:B----4-:R0:W-:Y:S04]  /*c9710*/  STL.64 [R1+0x5d58], R24 ;  /* 0x005d581801007387 */ /* 0x0101e80000100a00 */
[----:B0-----:R-:W4:Y:S01]  /*c9720*/  LDL.LU R24, [R1+0x1170] ;  /* 0x0011700001187983 */ /* 0x001f220000300800 */
[----:B------:R-:W4:Y:S02]  /*c9730*/  LDL.LU R25, [R1+0x1174] ;  /* 0x0011740001197983 */ /* 0x000f240000300800 */
[----:B------:R-:W3:Y:S02]  /*c9740*/  LDL.LU R26, [R1+0x1178] ;  /* 0x00117800011a7983 */ /* 0x000ee40000300800 */
[----:B------:R-:W3:Y:S01]  /*c9750*/  LDL.LU R27, [R1+0x117c] ;  /* 0x00117c00011b7983 */ /* 0x000ee20000300800 */
[----:B--2---:R-:W-:Y:S01]  /*c9760*/  HMMA.16816.F32 R20, R8, R4, R20 ;  /* 0x000000040814723c */ /* 0x004fe20000001814 */
[----:B------:R-:W-:-:S02]  /*c9770*/  IMAD.MOV.U32 R14, RZ, RZ, R4 ;  /* 0x000000ffff0e7224 */ /* 0x000fc400078e0004 */
[----:B------:R-:W-:Y:S02]  /*c9780*/  IMAD.MOV.U32 R15, RZ, RZ, R5 ;  /* 0x000000ffff0f7224 */ /* 0x000fe400078e0005 */
[----:B------:R-:W0:Y:S04]  /*c9790*/  LDSM.16.MT88.4 R4, [R3+0x1c000] ;  /* 0x01c000000304783b */ /* 0x000e280000004200 */
        /* <DEDUP_REMOVED lines=12> */
[----:B------:R1:W-:Y:S01]  /*c9860*/  STL.64 [R1+0x2c0], R20 ;  /* 0x0002c01401007387 */ /* 0x0003e20000100a00 */
[----:B------:R3:W-:Y:S03]  /*c9870*/  STL.64 [R1+0x2c8], R22 ;  /* 0x0002c81601007387 */ /* 0x0007e60000100a00 */
[----:B-1----:R-:W4:Y:S01]  /*c9880*/  LDL.LU R20, [R1+0x1150] ;  /* 0x0011500001147983 */ /* 0x002f220000300800 */
[----:B------:R-:W4:Y:S02]  /*c9890*/  LDL.LU R21, [R1+0x1154] ;  /* 0x0011540001157983 */ /* 0x000f240000300800 */
[----:B---3--:R-:W4:Y:S02]  /*c98a0*/  LDL.LU R22, [R1+0x1158] ;  /* 0x0011580001167983 */ /* 0x008f240000300800 */
[----:B------:R-:W4:Y:S01]  /*c98b0*/  LDL.LU R23, [R1+0x115c] ;  /* 0x00115c0001177983 */ /* 0x000f220000300800 */
[----:B0-----:R-:W-:Y:S01]  /*c98c0*/  STL.64 [R1+0x5b88], R6 ;  /* 0x005b880601007387 */ /* 0x001fe20000100a00 */
[----:B------:R0:W-:Y:S03]  /*c98d0*/  STL.64 [R1+0x5b80], R4 ;  /* 0x005b800401007387 */ /* 0x0001e60000100a00 */
        /* <DEDUP_REMOVED lines=27> */
[----:B------:R-:W-:Y:S01]  /*c9a90*/  STL [R1+0x5c58], R29 ;  /* 0x005c581d01007387 */ /* 0x000fe20000100800 */
[----:B------:R-:W-:Y:S01]  /*c9aa0*/  STL [R1+0x5c54], R2 ;  /* 0x005c540201007387 */ /* 0x000fe20000100800 */
[C---:B---3--:R-:W-:Y:S11]  /*c9ab0*/  HMMA.16816.F32 R4, R8.reuse, R16, R4 ;  /* 0x000000100804723c */ /* 0x048ff60000001804 */
[----:B------:R-:W-:Y:S11]  /*c9ac0*/  @!UPT UIADD3 URZ, URZ, URZ, URZ ;  /* 0x0000003f3f3ff290 */ /* 0x000ff6000fffe03f */
[----:B------:R-:W-:Y:S01]  /*c9ad0*/  @!UPT UIADD3 URZ, URZ, URZ, URZ ;  /* 0x0000003f3f3ff290 */ /* 0x000fe2000fffe03f */
[----:B------:R-:W-:Y:S01]  /*c9ae0*/  STL.64 [R1+0x290], R4 ;  /* 0x0002900401007387 */ /* 0x000fe20000100a00 */
[----:B------:R0:W-:Y:S02]  /*c9af0*/  STL.64 [R1+0x298], R6 ;  /* 0x0002980601007387 */ /* 0x0001e40000100a00 */
[----:B0-----:R-:W-:Y:S02]  /*c9b00*/  IMAD.MOV.U32 R7, RZ, RZ, R16 ;  /* 0x000000ffff077224 */ /* 0x001fe400078e0010 */
        /* <DEDUP_REMOVED lines=29> */
[----:B------:R-:W2:Y:S02]  /*c9ce0*/  LDL.LU.64 R26, [R1+0x5d30] ;  /* 0x005d3000011a7983 */ /* 0x000ea40000300a00 */
[----:B------:R-:W4:Y:S01]  /*c9cf0*/  LDL.LU.64 R24, [R1+0x5d28] ;  /* 0x005d280001187983 */ /* 0x000f220000300a00 */
[----:B------:R-:W-:Y:S01]  /*c9d00*/  STL.64 [R1+0x5c68], R6 ;  /* 0x005c680601007387 */ /* 0x000fe20000100a00 */
[----:B------:R0:W-:Y:S03]  /*c9d10*/  STL.64 [R1+0x5c60], R4 ;  /* 0x005c600401007387 */ /* 0x0001e60000100a00 */
[----:B0-----:R-:W3:Y:S01]  /*c9d20*/  LDL.LU R4, [R1+0x1140] ;  /* 0x0011400001047983 */ /* 0x001ee20000300800 */
[----:B------:R-:W3:Y:S02]  /*c9d30*/  LDL.LU R5, [R1+0x1144] ;  /* 0x0011440001057983 */ /* 0x000ee40000300800 */
[----:B------:R-:W3:Y:S02]  /*c9d40*/  LDL.LU R6, [R1+0x1148] ;  /* 0x0011480001067983 */ /* 0x000ee40000300800 */
[----:B------:R-:W3:Y:S01]  /*c9d50*/  LDL.LU R7, [R1+0x114c] ;  /* 0x00114c0001077983 */ /* 0x000ee20000300800 */
[----:B----4-:R-:W-:Y:S11]  /*c9d60*/  HMMA.16816.F32 R20, R8, R24, R20 ;  /* 0x000000180814723c */ /* 0x010ff60000001814 */
[----:B------:R-:W-:Y:S11]  /*c9d70*/  @!UPT UIADD3 URZ, URZ, URZ, URZ ;  /* 0x0000003f3f3ff290 */ /* 0x000ff6000fffe03f */
[----:B------:R-:W-:Y:S01]  /*c9d80*/  @!UPT UIADD3 URZ, URZ, URZ, URZ ;  /* 0x0000003f3f3ff290 */ /* 0x000fe2000fffe03f */
[----:B------:R-:W-:Y:S01]  /*c9d90*/  STL.64 [R1+0x250], R20 ;  /* 0x0002501401007387 */ /* 0x000fe20000100a00 */
[----:B------:R0:W-:Y:S03]  /*c9da0*/  STL.64 [R1+0x258], R22 ;  /* 0x0002581601007387 */ /* 0x0001e60000100a00 */
[----:B0-----:R-:W4:Y:S01]  /*c9db0*/  LDL.LU.64 R22, [R1+0x5d20] ;  /* 0x005d200001167983 */ /* 0x001f220000300a00 */
[----:B------:R-:W3:Y:S02]  /*c9dc0*/  LDL.LU.64 R20, [R1+0x5d18] ;  /* 0x005d180001147983 */ /* 0x000ee40000300a00 */
[----:B--2---:R0:W-:Y:S02]  /*c9dd0*/  STL.64 [R1+0x5ba8], R26 ;  /* 0x005ba81a01007387 */ /* 0x0041e40000100a00 */
[----:B0-----:R-:W2:Y:S01]  /*c9de0*/  LDL R27, [R1+0x11c0] ;  /* 0x0011c000011b7983 */ /* 0x001ea20000100800 */
[----:B------:R0:W-:Y:S02]  /*c9df0*/  STL.64 [R1+0x5ba0], R24 ;  /* 0x005ba01801007387 */ /* 0x0001e40000100a00 */
[----:B0-----:R-:W-:-:S02]  /*c9e00*/  IMAD.MOV.U32 R24, RZ, RZ, R19 ;  /* 0x000000ffff187224 */ /* 0x001fc400078e0013 */
[----:B------:R-:W-:Y:S01]  /*c9e10*/  IMAD.MOV.U32 R25, RZ, RZ, R18 ;  /* 0x000000ffff197224 */ /* 0x000fe200078e0012 */
[----:B--2---:R-:W-:Y:S01]  /*c9e20*/  STL [R1+0x5c70], R27 ;  /* 0x005c701b01007387 */ /* 0x004fe20000100800 */
[----:B------:R-:W2:Y:S02]  /*c9e30*/  LDL.LU R19, [R1+0x5d14] ;  /* 0x005d140001137983 */ /* 0x000ea40000300800 */
[----:B------:R-:W2:Y:S02]  /*c9e40*/  LDL.LU R18, [R1+0x5d10] ;  /* 0x005d100001127983 */ /* 0x000ea40000300800 */
[----:B------:R3:W-:Y:S02]  /*c9e50*/  STL.64 [R1+0x5c88], R24 ;  /* 0x005c881801007387 */ /* 0x0007e40000100a00 */
[----:B---3--:R-:W-:Y:S01]  /*c9e60*/  HMMA.16816.F32 R24, R8, R16, R4 ;  /* 0x000000100818723c */ /* 0x008fe20000001804 */
[----:B------:R-:W3:Y:S11]  /*c9e70*/  LDL.LU R4, [R1+0x150] ;  /* 0x0001500001047983 */ /* 0x000ef60000300800 */
[----:B------:R-:W-:Y:S11]  /*c9e80*/  @!UPT UIADD3 URZ, URZ, URZ, URZ ;  /* 0x0000003f3f3ff290 */ /* 0x000ff6000fffe03f */
[----:B------:R0:W-:Y:S01]  /*c9e90*/  STL.64 [R1+0x240], R24 ;  /* 0x0002401801007387 */ /* 0x0001e20000100a00 */
[----:B------:R-:W-:Y:S02]  /*c9ea0*/  STL.64 [R1+0x248], R26 ;  /* 0x0002481a01007387 */ /* 0x000fe40000100a00 */
[----:B------:R-:W3:Y:S02]  /*c9eb0*/  LDL.LU R5, [R1+0x154] ;  /* 0x0001540001057983 */ /* 0x000ee40000300800 */
[----:B------:R-:W2:Y:S01]  /*c9ec0*/  LDL.LU R6, [R1+0x158] ;  /* 0x0001580001067983 */ /* 0x000ea20000300800 */
[----:B------:R-:W2:Y:S01]  /*c9ed0*/  LDL.LU R7, [R1+0x15c] ;  /* 0x00015c0001077983 */ /* 0x000ea20000300800 */
[----:B0-----:R-:W-:Y:S02]  /*c9ee0*/  IMAD.MOV.U32 R24, RZ, RZ, R12 ;  /* 0x000000ffff187224 */ /* 0x001fe400078e000c */
[----:B------:R-:W-:Y:S01]  /*c9ef0*/  IMAD.MOV.U32 R25, RZ, RZ, R13 ;  /* 0x000000ffff197224 */ /* 0x000fe200078e000d */
[----:B------:R-:W3:Y:S01]  /*c9f00*/  LDL.LU R12, [R1+0x5d0c] ;  /* 0x005d0c00010c7983 */ /* 0x000ee20000300800 */
[----:B------:R-:W3:Y:S03]  /*c9f10*/  LDL.LU R13, [R1+0x5d08] ;  /* 0x005d0800010d7983 */ /* 0x000ee60000300800 */
[----:B------:R4:W-:Y:S02]  /*c9f20*/  STL.64 [R1+0x5ca0], R24 ;  /* 0x005ca01801007387 */ /* 0x0009e40000100a00 */
        /* <DEDUP_REMOVED lines=10> */
[----:B------:R-:W-:Y:S02]  /*c9fd0*/  IMAD.MOV.U32 R25, RZ, RZ, R20 ;  /* 0x000000ffff197224 */ /* 0x000fe400078e0014 */
[----:B------:R-:W4:Y:S01]  /*c9fe0*/  LDL.LU R20, [R1+0x1130] ;  /* 0x0011300001147983 */ /* 0x000f220000300800 */
[----:B------:R-:W4:Y:S02]  /*c9ff0*/  LDL.LU R21, [R1+0x1134] ;  /* 0x0011340001157983 */ /* 0x000f240000300800 */
[----:B------:R-:W4:Y:S02]  /*ca000*/  LDL.LU R22, [R1+0x1138] ;  /* 0x0011380001167983 */ /* 0x000f240000300800 */
[----:B------:R-:W4:Y:S01]  /*ca010*/  LDL.LU R23, [R1+0x113c] ;  /* 0x00113c0001177983 */ /* 0x000f220000300800 */
[----:B------:R0:W-:Y:S02]  /*ca020*/  STL.64 [R1+0x5cd0], R24 ;  /* 0x005cd01801007387 */ /* 0x0001e40000100a00 */
[----:B0-----:R-:W-:-:S02]  /*ca030*/  IMAD.MOV.U32 R24, RZ, RZ, R18 ;  /* 0x000000ffff187224 */ /* 0x001fc400078e0012 */
[----:B------:R-:W-:Y:S01]  /*ca040*/  IMAD.MOV.U32 R25, RZ, RZ, R19 ;  /* 0x000000ffff197224 */ /* 0x000fe200078e0013 */
[----:B------:R-:W4:Y:S01]  /*ca050*/  LDL.LU R18, [R1+0x5d04] ;  /* 0x005d040001127983 */ /* 0x000f220000300800 */
        /* <DEDUP_REMOVED lines=26> */
[----:B------:R-:W-:Y:S01]  /*ca200*/  STL.64 [R1+0x5b98], R18 ;  /* 0x005b981201007387 */ /* 0x000fe20000100a00 */
[----:B------:R0:W-:Y:S02]  /*ca210*/  STL.64 [R1+0x5b90], R16 ;  /* 0x005b901001007387 */ /* 0x0001e40000100a00 */
[----:B0-----:R-:W-:-:S02]  /*ca220*/  IMAD.MOV.U32 R16, RZ, RZ, R14 ;  /* 0x000000ffff107224 */ /* 0x001fc400078e000e */
[----:B------:R-:W-:Y:S01]  /*ca230*/  IMAD.MOV.U32 R17, RZ, RZ, R15 ;  /* 0x000000ffff117224 */ /* 0x000fe200078e000f */
[----:B------:R-:W3:Y:S01]  /*ca240*/  LDL.LU R14, [R1+0x5cfc] ;  /* 0x005cfc00010e7983 */ /* 0x000ee20000300800 */
[----:B------:R-:W3:Y:S02]  /*ca250*/  LDL.LU R15, [R1+0x5cf8] ;  /* 0x005cf800010f7983 */ /* 0x000ee40000300800 */
[----:B------:R-:W2:Y:S02]  /*ca260*/  LDL.LU.64 R22, [R1+0x5cf0] ;  /* 0x005cf00001167983 */ /* 0x000ea40000300a00 */
[----:B------:R-:W2:Y:S01]  /*ca270*/  LDL.LU.64 R20, [R1+0x5ce8] ;  /* 0x005ce80001147983 */ /* 0x000ea20000300a00 */
[----:B------:R0:W-:Y:S01]  /*ca280*/  STL.64 [R1+0x1c0], R8 ;  /* 0x0001c00801007387 */ /* 0x0001e20000100a00 */
[----:B------:R1:W-:Y:S03]  /*ca290*/  STL.64 [R1+0x1c8], R10 ;  /* 0x0001c80a01007387 */ /* 0x0003e60000100a00 */
[----:B0-----:R-:W4:Y:S01]  /*ca2a0*/  LDL.LU R8, [R1+0xd0] ;  /* 0x0000d00001087983 */ /* 0x001f220000300800 */
[----:B------:R-:W4:Y:S02]  /*ca2b0*/  LDL.LU R9, [R1+0xd4] ;  /* 0x0000d40001097983 */ /* 0x000f240000300800 */
[----:B-1----:R-:W4:Y:S02]  /*ca2c0*/  LDL.LU R10, [R1+0xd8] ;  /* 0x0000d800010a7983 */ /* 0x002f240000300800 */
[----:B------:R-:W4:Y:S01]  /*ca2d0*/  LDL.LU R11, [R1+0xdc] ;  /* 0x0000dc00010b7983 */ /* 0x000f220000300800 */
[----:B--2---:R-:W-:Y:S01]  /*ca2e0*/  HMMA.16816.F32 R24, R20, R24, R4 ;  /* 0x000000181418723c */ /* 0x004fe20000001804 */
[----:B---3--:R-:W-:Y:S01]  /*ca2f0*/  STL.64 [R1+0x5bb8], R14 ;  /* 0x005bb80e01007387 */ /* 0x008fe20000100a00 */
[----:B------:R-:W-:Y:S02]  /*ca300*/  STL.64 [R1+0x5bb0], R12 ;  /* 0x005bb00c01007387 */ /* 0x000fe40000100a00 */
[----:B------:R-:W2:Y:S02]  /*ca310*/  LDL.LU.64 R6, [R1+0x5ce0] ;  /* 0x005ce00001067983 */ /* 0x000ea40000300a00 */
[----:B------:R-:W2:Y:S11]  /*ca320*/  LDL.LU.64 R4, [R1+0x5cd8] ;  /* 0x005cd80001047983 */ /* 0x000eb60000300a00 */
[----:B------:R-:W-:Y:S06]  /*ca330*/  @!UPT UIADD3 URZ, URZ, URZ, URZ ;  /* 0x0000003f3f3ff290 */ /* 0x000fec000fffe03f */
[----:B------:R0:W-:Y:S04]  /*ca340*/  STL.64 [R1+0x1b0], R24 ;  /* 0x0001b01801007387 */ /* 0x0001e80000100a00 */
[----:B0-----:R-:W2:Y:S01]  /*ca350*/  LDL.LU.64 R24, [R1+0x5cd0] ;  /* 0x005cd00001187983 */ /* 0x001ea20000300a00 */
[----:B------:R-:W-:Y:S02]  /*ca360*/  IMAD.MOV.U32 R12, RZ, RZ, R28 ;  /* 0x000000ffff0c7224 */ /* 0x000fe400078e001c */
[----:B------:R-:W-:Y:S02]  /*ca370*/  IMAD.MOV.U32 R13, RZ, RZ, R0 ;  /* 0x000000ffff0d7224 */ /* 0x000fe400078e0000 */
[----:B------:R-:W-:Y:S02]  /*ca380*/  IMAD.MOV.U32 R0, RZ, RZ, R26 ;  /* 0x000000ffff007224 */ /* 0x000fe400078e001a */
[----:B------:R-:W-:-:S05]  /*ca390*/  IMAD.MOV.U32 R28, RZ, RZ, R27 ;  /* 0x000000ffff1c7224 */ /* 0x000fca00078e001b */
[----:B------:R-:W-:Y:S01]  /*ca3a0*/  STL [R1+0x4bc0], R28 ;  /* 0x004bc01c01007387 */ /* 0x000fe20000100800 */
[----:B------:R-:W-:Y:S01]  /*ca3b0*/  STL [R1+0x4bbc], R0 ;  /* 0x004bbc0001007387 */ /* 0x000fe20000100800 */
        /* <DEDUP_REMOVED lines=28> */
[----:B------:R-:W-:Y:S11]  /*ca580*/  @!UPT UIADD3 URZ, URZ, URZ, URZ ;  /* 0x0000003f3f3ff290 */ /* 0x000ff6000fffe03f */
[----:B------:R-:W-:Y:S02]  /*ca590*/  IMAD.MOV.U32 R28, RZ, RZ, R27 ;  /* 0x000000ffff1c7224 */ /* 0x000fe400078e001b */
[----:B------:R-:W-:Y:S01]  /*ca5a0*/  IMAD.MOV.U32 R0, RZ, RZ, R26 ;  /* 0x000000ffff007224 */ /* 0x000fe200078e001a */
[----:B------:R-:W-:Y:S01]  /*ca5b0*/  STL.64 [R1+0x170], R24 ;  /* 0x0001701801007387 */ /* 0x000fe20000100a00 */
[----:B------:R-:W3:Y:S02]  /*ca5c0*/  LDL.LU R27, [R1+0x5c70] ;  /* 0x005c7000011b7983 */ /* 0x000ee40000300800 */
[----:B------:R0:W-:Y:S01]  /*ca5d0*/  STL [R1+0x4bd0], R28 ;  /* 0x004bd01c01007387 */ /* 0x0001e20000100800 */
[----:B------:R1:W-:Y:S01]  /*ca5e0*/  STL [R1+0x4bcc], R0 ;  /* 0x004bcc0001007387 */ /* 0x0003e20000100800 */
[----:B0-----:R-:W-:Y:S02]  /*ca5f0*/  IMAD.MOV.U32 R28, RZ, RZ, R10 ;  /* 0x000000ffff1c7224 */ /* 0x001fe400078e000a */
[----:B-1----:R-:W-:Y:S01]  /*ca600*/  IMAD.MOV.U32 R0, RZ, RZ, R11 ;  /* 0x000000ffff007224 */ /* 0x002fe200078e000b */
[----:B--2---:R-:W-:Y:S01]  /*ca610*/  HMMA.16816.F32 R12, R20, R12, R4 ;  /* 0x0000000c140c723c */ /* 0x004fe20000001804 */
[----:B------:R-:W2:Y:S01]  /*ca620*/  LDL.LU.64 R6, [R1+0x5c68] ;  /* 0x005c680001067983 */ /* 0x000ea20000300a00 */
[----:B------:R-:W4:Y:S11]  /*ca630*/  LDL.LU.64 R4, [R1+0x5c60] ;  /* 0x005c600001047983 */ /* 0x000f360000300a00 */
[----:B------:R-:W-:Y:S10]  /*ca640*/  @!UPT UIADD3 URZ, URZ, URZ, URZ ;  /* 0x0000003f3f3ff290 */ /* 0x000ff4000fffe03f */
[----:B------:R0:W-:Y:S01]  /*ca650*/  STL.64 [R1+0x160], R12 ;  /* 0x0001600c01007387 */ /* 0x0001e20000100a00 */
[----:B------:R1:W-:Y:S02]  /*ca660*/  STL.64 [R1+0x168], R14 ;  /* 0x0001680e01007387 */ /* 0x0003e40000100a00 */
[----:B------:R-:W-:Y:S02]  /*ca670*/  STL.64 [R1+0x150], R8 ;  /* 0x0001500801007387 */ /* 0x000fe40000100a00 */
[----:B------:R-:W-:Y:S01]  /*ca680*/  STL [R1+0x4bd8], R0 ;  /* 0x004bd80001007387 */ /* 0x000fe20000100800 */
[----:B------:R-:W-:Y:S01]  /*ca690*/  STL [R1+0x4bd4], R28 ;  /* 0x004bd41c01007387 */ /* 0x000fe20000100800 */
[----:B------:R-:W4:Y:S02]  /*ca6a0*/  LDL.LU R16, [R1+0xe0] ;  /* 0x0000e00001107983 */ /* 0x000f240000300800 */
[----:B------:R-:W4:Y:S02]  /*ca6b0*/  LDL.LU R17, [R1+0xe4] ;  /* 0x0000e40001117983 */ /* 0x000f240000300800 */
[----:B------:R-:W4:Y:S01]  /*ca6c0*/  LDL.LU R18, [R1+0xe8] ;  /* 0x0000e80001127983 */ /* 0x000f220000300800 */
[----:B------:R-:W4:Y:S01]  /*ca6d0*/  LDL.LU R19, [R1+0xec] ;  /* 0x0000ec0001137983 */ /* 0x000f220000300800 */
[----:B------:R-:W-:-:S03]  /*ca6e0*/  IMAD.MOV.U32 R25, RZ, RZ, R29 ;  /* 0x000000ffff197224 */ /* 0x000fc600078e001d */
[----:B---3--:R-:W3:Y:S01]  /*ca6f0*/  LDSM.16.MT88.4 R8, [R27+0x1c080] ;  /* 0x01c080001b08783b */ /* 0x008ee20000004200 */
[----:B--2---:R-:W-:-:S03]  /*ca700*/  IMAD.MOV.U32 R24, RZ, RZ, R7 ;  /* 0x000000ffff187224 */ /* 0x004fc600078e0007 */
[----:B----4-:R-:W-:Y:S01]  /*ca710*/  STL.64 [R1+0x5bc8], R18 ;  /* 0x005bc81201007387 */ /* 0x010fe20000100a00 */
[----:B------:R2:W-:Y:S02]  /*ca720*/  STL.64 [R1+0x5bc0], R16 ;  /* 0x005bc01001007387 */ /* 0x0005e40000100a00 */
[----:B------:R-:W4:Y:S02]  /*ca730*/  LDL.LU R7, [R1+0x5c5c] ;  /* 0x005c5c0001077983 */ /* 0x000f240000300800 */
[----:B------:R-:W3:Y:S01]  /*ca740*/  LDL.LU R29, [R1+0x5c58] ;  /* 0x005c5800011d7983 */ /* 0x000ee20000300800 */
[----:B------:R-:W-:Y:S01]  /*ca750*/  STL.64 [R1+0x5bd0], R24 ;  /* 0x005bd01801007387 */ /* 0x000fe20000100a00 */
[----:B0-----:R-:W3:Y:S02]  /*ca760*/  LDL.LU R12, [R1+0xf0] ;  /* 0x0000f000010c7983 */ /* 0x001ee40000300800 */
[----:B------:R-:W3:Y:S02]  /*ca770*/  LDL.LU R13, [R1+0xf4] ;  /* 0x0000f400010d7983 */ /* 0x000ee40000300800 */
[----:B-1----:R-:W3:Y:S01]  /*ca780*/  LDL.LU R14, [R1+0xf8] ;  /* 0x0000f800010e7983 */ /* 0x002ee20000300800 */
[----:B------:R-:W3:Y:S01]  /*ca790*/  LDL.LU R15, [R1+0xfc] ;  /* 0x0000fc00010f7983 */ /* 0x000ee20000300800 */
[----:B--2---:R-:W-:-:S02]  /*ca7a0*/  IMAD.MOV.U32 R16, RZ, RZ, R2 ;  /* 0x000000ffff107224 */ /* 0x004fc400078e0002 */
[----:B------:R-:W-:Y:S01]  /*ca7b0*/  IMAD.MOV.U32 R17, RZ, RZ, R4 ;  /* 0x000000ffff117224 */ /* 0x000fe200078e0004 */
[----:B---3--:R-:W-:Y:S01]  /*ca7c0*/  STL.64 [R1+0x5be0], R14 ;  /* 0x005be00e01007387 */ /* 0x008fe20000100a00 */
[----:B------:R0:W-:Y:S02]  /*ca7d0*/  STL.64 [R1+0x5bd8], R12 ;  /* 0x005bd80c01007387 */ /* 0x0001e40000100a00 */
[----:B------:R-:W2:Y:S02]  /*ca7e0*/  LDL.LU R2, [R1+0x5c54] ;  /* 0x005c540001027983 */ /* 0x000ea40000300800 */
[----:B------:R-:W3:Y:S01]  /*ca7f0*/  LDL.LU R4, [R1+0x5c50] ;  /* 0x005c500001047983 */ /* 0x000ee20000300800 */
[----:B------:R1:W-:Y:S01]  /*ca800*/  STL.64 [R1+0x5be8], R16 ;  /* 0x005be81001007387 */ /* 0x0003e20000100a00 */
[----:B0-----:R-:W-:Y:S02]  /*ca810*/  IMAD.MOV.U32 R12, RZ, RZ, R5 ;  /* 0x000000ffff0c7224 */ /* 0x001fe400078e0005 */
[----:B------:R-:W-:Y:S01]  /*ca820*/  IMAD.MOV.U32 R13, RZ, RZ, R3 ;  /* 0x000000ffff0d7224 */ /* 0x000fe200078e0003 */
[----:B------:R-:W2:Y:S01]  /*ca830*/  LDL.LU R5, [R1+0x5c4c] ;  /* 0x005c4c0001057983 */ /* 0x000ea20000300800 */
[----:B------:R-:W2:Y:S03]  /*ca840*/  LDL.LU R3, [R1+0x5c48] ;  /* 0x005c480001037983 */ /* 0x000ea60000300800 */
[----:B------:R4:W-:Y:S01]  /*ca850*/  STL.64 [R1+0x5bf0], R12 ;  /* 0x005bf00c01007387 */ /* 0x0009e20000100a00 */
[----:B-1----:R-:W2:Y:S02]  /*ca860*/  LDL.LU R16, [R1+0x110] ;  /* 0x0001100001107983 */ /* 0x002ea40000300800 */
[----:B------:R-:W2:Y:S02]  /*ca870*/  LDL.LU R17, [R1+0x114] ;  /* 0x0001140001117983 */ /* 0x000ea40000300800 */
[----:B------:R-:W2:Y:S01]  /*ca880*/  LDL.LU R18, [R1+0x118] ;  /* 0x0001180001127983 */ /* 0x000ea20000300800 */
[----:B------:R-:W2:Y:S01]  /*ca890*/  LDL.LU R19, [R1+0x11c] ;  /* 0x00011c0001137983 */ /* 0x000ea20000300800 */
[----:B----4-:R-:W-:-:S02]  /*ca8a0*/  IMAD.MOV.U32 R12, RZ, RZ, R7 ;  /* 0x000000ffff0c7224 */ /* 0x010fc400078e0007 */
[----:B------:R-:W-:Y:S01]  /*ca8b0*/  IMAD.MOV.U32 R13, RZ, RZ, R6 ;  /* 0x000000ffff0d7224 */ /* 0x000fe200078e0006 */
[----:B--2---:R-:W-:Y:S01]  /*ca8c0*/  STL.64 [R1+0x5c00], R18 ;  /* 0x005c001201007387 */ /* 0x004fe20000100a00 */
[----:B------:R-:W-:Y:S03]  /*ca8d0*/  STL.64 [R1+0x5bf8], R16 ;  /* 0x005bf81001007387 */ /* 0x000fe60000100a00 */
[----:B------:R0:W-:Y:S02]  /*ca8e0*/  STL.64 [R1+0x5c18], R12 ;  /* 0x005c180c01007387 */ /* 0x0001e40000100a00 */
[----:B0-----:R-:W2:Y:S01]  /*ca8f0*/  LDL.LU R12, [R1+0x130] ;  /* 0x00013000010c7983 */ /* 0x001ea20000300800 */
[----:B------:R-:W2:Y:S02]  /*ca900*/  LDL.LU R13, [R1+0x134] ;  /* 0x00013400010d7983 */ /* 0x000ea40000300800 */
[----:B------:R-:W4:Y:S02]  /*ca910*/  LDL.LU R14, [R1+0x138] ;  /* 0x00013800010e7983 */ /* 0x000f240000300800 */
[----:B------:R-:W4:Y:S02]  /*ca920*/  LDL.LU R15, [R1+0x13c] ;  /* 0x00013c00010f7983 */ /* 0x000f240000300800 */
[----:B----4-:R-:W-:Y:S01]  /*ca930*/  STL.64 [R1+0x5c28], R14 ;  /* 0x005c280e01007387 */ /* 0x010fe20000100a00 */
[----:B--2---:R-:W-:Y:S02]  /*ca940*/  STL.64 [R1+0x5c20], R12 ;  /* 0x005c200c01007387 */ /* 0x004fe40000100a00 */
        /* <DEDUP_REMOVED lines=8> */
[----:B------:R-:W2:Y:S02]  /*ca9d0*/  LDL.LU R18, [R1+0x148] ;  /* 0x0001480001127983 */ /* 0x000ea40000300800 */
[----:B------:R-:W2:Y:S02]  /*ca9e0*/  LDL.LU R19, [R1+0x14c] ;  /* 0x00014c0001137983 */ /* 0x000ea40000300800 */
[----:B------:R-:W-:-:S02]  /*ca9f0*/  IMAD.MOV.U32 R12, RZ, RZ, R5 ;  /* 0x000000ffff0c7224 */ /* 0x000fc400078e0005 */
[----:B---3--:R-:W-:Y:S01]  /*caa00*/  IMAD.MOV.U32 R13, RZ, RZ, R4 ;  /* 0x000000ffff0d7224 */ /* 0x008fe200078e0004 */
        /* <DEDUP_REMOVED lines=9> */
[----:B------:R0:W-:Y:S02]  /*caaa0*/  STL.64 [R1+0x5a80], R8 ;  /* 0x005a800801007387 */ /* 0x0001e40000100a00 */
[----:B0-----:R-:W-:-:S02]  /*caab0*/  IMAD.MOV.U32 R8, RZ, RZ, R2 ;  /* 0x000000ffff087224 */ /* 0x001fc400078e0002 */
[----:B------:R-:W-:Y:S01]  /*caac0*/  IMAD.MOV.U32 R9, RZ, RZ, R29 ;  /* 0x000000ffff097224 */ /* 0x000fe200078e001d */
[----:B------:R-:W3:Y:S01]  /*caad0*/  LDL.LU R2, [R1+0x5c44] ;  /* 0x005c440001027983 */ /* 0x000ee20000300800 */
        /* <DEDUP_REMOVED lines=9> */
[----:B--2---:R-:W-:Y:S01]  /*cab70*/  HMMA.16816.F32 R8, R20, R8, R12 ;  /* 0x000000081408723c */ /* 0x004fe2000000180c */
[----:B------:R-:W2:Y:S11]  /*cab80*/  LDL.LU.64 R12, [R1+0x5c18] ;  /* 0x005c1800010c7983 */ /* 0x000eb60000300a00 */
[----:B------:R-:W-:Y:S11]  /*cab90*/  @!UPT UIADD3 URZ, URZ, URZ, URZ ;  /* 0x0000003f3f3ff290 */ /* 0x000ff6000fffe03f */
[----:B------:R0:W-:Y:S04]  /*caba0*/  STL.64 [R1+0x130], R8 ;  /* 0x0001300801007387 */ /* 0x0001e80000100a00 */
[----:B0-----:R-:W2:Y:S01]  /*cabb0*/  LDL.LU R8, [R1+0x8e0] ;  /* 0x0008e00001087983 */ /* 0x001ea20000300800 */
[----:B------:R-:W-:Y:S02]  /*cabc0*/  IMAD.MOV.U32 R0, RZ, RZ, R10 ;  /* 0x000000ffff007224 */ /* 0x000fe400078e000a */
[----:B------:R-:W-:Y:S02]  /*cabd0*/  IMAD.MOV.U32 R28, RZ, RZ, R11 ;  /* 0x000000ffff1c7224 */ /* 0x000fe400078e000b */
[----:B---3--:R-:W-:Y:S02]  /*cabe0*/  IMAD.MOV.U32 R10, RZ, RZ, R2 ;  /* 0x000000ffff0a7224 */ /* 0x008fe400078e0002 */
[----:B------:R-:W-:-:S02]  /*cabf0*/  IMAD.MOV.U32 R11, RZ, RZ, R3 ;  /* 0x000000ffff0b7224 */ /* 0x000fc400078e0003 */
[----:B------:R-:W-:Y:S02]  /*cac00*/  IMAD.MOV.U32 R9, RZ, RZ, R29 ;  /* 0x000000ffff097224 */ /* 0x000fe400078e001d */
[----:B------:R-:W3:Y:S01]  /*cac10*/  LDL.LU R29, [R1+0x5c10] ;  /* 0x005c1000011d7983 */ /* 0x000ee20000300800 */
[----:B------:R-:W3:Y:S02]  /*cac20*/  LDL.LU R2, [R1+0x5c0c] ;  /* 0x005c0c0001027983 */ /* 0x000ee40000300800 */
[----:B------:R-:W3:Y:S02]  /*cac30*/  LDL.LU R3, [R1+0x5c08] ;  /* 0x005c080001037983 */ /* 0x000ee40000300800 */
[----:B------:R-:W-:Y:S01]  /*cac40*/  STL.64 [R1+0x5b58], R10 ;  /* 0x005b580a01007387 */ /* 0x000fe20000100a00 */
[----:B--2---:R0:W-:Y:S04]  /*cac50*/  STL.64 [R1+0x5b50], R8 ;  /* 0x005b500801007387 */ /* 0x0041e80000100a00 */
[----:B0-----:R-:W2:Y:S01]  /*cac60*/  LDL.LU R8, [R1+0x8f0] ;  /* 0x0008f00001087983 */ /* 0x001ea20000300800 */
[----:B------:R-:W2:Y:S02]  /*cac70*/  LDL.LU R9, [R1+0x8f4] ;  /* 0x0008f40001097983 */ /* 0x000ea40000300800 */
[----:B------:R-:W2:Y:S02]  /*cac80*/  LDL.LU R10, [R1+0x8f8] ;  /* 0x0008f800010a7983 */ /* 0x000ea40000300800 */
[----:B------:R-:W2:Y:S01]  /*cac90*/  LDL.LU R11, [R1+0x8fc] ;  /* 0x0008fc00010b7983 */ /* 0x000ea20000300800 */
[C---:B------:R-:W-:Y:S01]  /*caca0*/  HMMA.16816.F32 R12, R20.reuse, R12, R16 ;  /* 0x0000000c140c723c */ /* 0x040fe20000001810 */
[----:B--2---:R-:W-:Y:S01]  /*cacb0*/  STL.64 [R1+0x5b68], R10 ;  /* 0x005b680a01007387 */ /* 0x004fe20000100a00 */
[----:B------:R-:W-:Y:S02]  /*cacc0*/  STL.64 [R1+0x5b60], R8 ;  /* 0x005b600801007387 */ /* 0x000fe40000100a00 */
[----:B------:R-:W-:Y:S02]  /*cacd0*/  STL [R1+0x4be0], R28 ;  /* 0x004be01c01007387 */ /* 0x000fe40000100800 */
[----:B------:R-:W-:Y:S01]  /*cace0*/  STL [R1+0x4bdc], R0 ;  /* 0x004bdc0001007387 */ /* 0x000fe20000100800 */
[----:B------:R-:W2:Y:S01]  /*cacf0*/  LDL.LU.64 R18, [R1+0x5c00] ;  /* 0x005c000001127983 */ /* 0x000ea20000300a00 */
[----:B------:R-:W2:Y:S11]  /*cad00*/  LDL.LU.64 R16, [R1+0x5bf8] ;  /* 0x005bf80001107983 */ /* 0x000eb60000300a00 */
[----:B------:R-:W-:Y:S04]  /*cad10*/  @!UPT UIADD3 URZ, URZ, URZ, URZ ;  /* 0x0000003f3f3ff290 */ /* 0x000fe8000fffe03f */
[----:B------:R0:W-:Y:S02]  /*cad20*/  STL.64 [R1+0x120], R12 ;  /* 0x0001200c01007387 */ /* 0x0001e40000100a00 */
[----:B------:R2:W-:Y:S01]  /*cad30*/  STL.64 [R1+0x128], R14 ;  /* 0x0001280e01007387 */ /* 0x0005e20000100a00 */
[----:B0-----:R-:W2:Y:S02]  /*cad40*/  LDL.LU.64 R12, [R1+0x5bf0] ;  /* 0x005bf000010c7983 */ /* 0x001ea40000300a00 */
[C---:B--2---:R-:W-:Y:S02]  /*cad50*/  HMMA.16816.F32 R12, R20.reuse, R12, R16 ;  /* 0x0000000c140c723c */ /* 0x044fe40000001810 */
[----:B------:R-:W2:Y:S11]  /*cad60*/  LDL.LU.64 R16, [R1+0x5be8] ;  /* 0x005be80001107983 */ /* 0x000eb60000300a00 */
[----:B------:R-:W-:Y:S10]  /*cad70*/  @!UPT UIADD3 URZ, URZ, URZ, URZ ;  /* 0x0000003f3f3ff290 */ /* 0x000ff4000fffe03f */
[----:B------:R-:W-:Y:S01]  /*cad80*/  STL.64 [R1+0x110], R12 ;  /* 0x0001100c01007387 */ /* 0x000fe20000100a00 */
[----:B------:R-:W-:Y:S02]  /*cad90*/  IMAD.MOV.U32 R28, RZ, RZ, R15 ;  /* 0x000000ffff1c7224 */ /* 0x000fe400078e000f */
[----:B------:R0:W-:Y:S02]  /*cada0*/  STL [R1+0x118], R14 ;  /* 0x0001180e01007387 */ /* 0x0001e40000100800 */
[----:B0-----:R-:W3:Y:S01]  /*cadb0*/  LDL.LU.64 R14, [R1+0x5be0] ;  /* 0x005be000010e7983 */ /* 0x001ee20000300a00 */
[----:B------:R-:W3:Y:S02]  /*cadc0*/  LDL.LU.64 R12, [R1+0x5bd8] ;  /* 0x005bd800010c7983 */ /* 0x000ee40000300a00 */
[----:B------:R0:W-:Y:S02]  /*cadd0*/  STL [R1+0x4be8], R28 ;  /* 0x004be81c01007387 */ /* 0x0001e40000100800 */
[----:B0-----:R-:W3:Y:S01]  /*cade0*/  LDL R28, [R1+0x11c0] ;  /* 0x0011c000011c7983 */ /* 0x001ee20000100800 */
[C---:B--2---:R-:W-:Y:S03]  /*cadf0*/  HMMA.16816.F32 R16, R20.reuse, R16, R24 ;  /* 0x000000101410723c */ /* 0x044fe60000001818 */
[----:B------:R-:W3:Y:S11]  /*cae00*/  LDL.LU.64 R24, [R1+0x5bd0] ;  /* 0x005bd00001187983 */ /* 0x000ef60000300a00 */
[----:B------:R-:W-:Y:S09]  /*cae10*/  @!UPT UIADD3 URZ, URZ, URZ, URZ ;  /* 0x0000003f3f3ff290 */ /* 0x000ff2000fffe03f */
        /* <DEDUP_REMOVED lines=19> */
[----:B------:R-:W-:Y:S02]  /*caf50*/  IMAD.MOV.U32 R10, RZ, RZ, R3 ;  /* 0x000000ffff0a7224 */ /* 0x000fe400078e0003 */
[----:B------:R-:W-:Y:S01]  /*caf60*/  IMAD.MOV.U32 R11, RZ, RZ, R2 ;  /* 0x000000ffff0b7224 */ /* 0x000fe200078e0002 */
[C---:B----4-:R-:W-:Y:S11]  /*caf70*/  HMMA.16816.F32 R4, R20.reuse, R16, R4 ;  /* 0x000000101404723c */ /* 0x050ff60000001804 */
[----:B------:R-:W-:Y:S11]  /*caf80*/  @!UPT UIADD3 URZ, URZ, URZ, URZ ;  /* 0x0000003f3f3ff290 */ /* 0x000ff6000fffe03f */
[----:B------:R-:W-:Y:S01]  /*caf90*/  @!UPT UIADD3 URZ, URZ, URZ, URZ ;  /* 0x0000003f3f3ff290 */ /* 0x000fe2000fffe03f */
[----:B------:R0:W-:Y:S01]  /*cafa0*/  STL.64 [R1+0xd0], R4 ;  /* 0x0000d00401007387 */ /* 0x0001e20000100a00 */
[----:B------:R-:W-:Y:S02]  /*cafb0*/  IMAD.MOV.U32 R3, RZ, RZ, R6 ;  /* 0x000000ffff037224 */ /* 0x000fe400078e0006 */
[----:B------:R-:W-:Y:S02]  /*cafc0*/  IMAD.MOV.U32 R2, RZ, RZ, R7 ;  /* 0x000000ffff027224 */ /* 0x000fe400078e0007 */
[----:B------:R-:W4:Y:S04]  /*cafd0*/  LDL.LU.64 R6, [R1+0x5b88] ;  /* 0x005b880001067983 */ /* 0x000f280000300a00 */
[----:B0-----:R-:W4:Y:S01]  /*cafe0*/  LDL.LU.64 R4, [R1+0x5b80] ;  /* 0x005b800001047983 */ /* 0x001f220000300a00 */
[----:B--2---:R0:W-:Y:S02]  /*caff0*/  STL.64 [R1+0x5b38], R18 ;  /* 0x005b381201007387 */ /* 0x0041e40000100a00 */
[----:B------:R-:W2:Y:S02]  /*cb000*/  LDL.LU R16, [R1+0x910] ;  /* 0x0009100001107983 */ /* 0x000ea40000300800 */
[----:B------:R-:W2:Y:S01]  /*cb010*/  LDL.LU R17, [R1+0x914] ;  /* 0x0009140001117983 */ /* 0x000ea20000300800 */
[----:B0-----:R-:W2:Y:S01]  /*cb020*/  LDL.LU R18, [R1+0x918] ;  /* 0x0009180001127983 */ /* 0x001ea20000300800 */
[----:B------:R-:W2:Y:S02]  /*cb030*/  LDL.LU R19, [R1+0x91c] ;  /* 0x00091c0001137983 */ /* 0x000ea40000300800 */
[----:B------:R-:W-:Y:S02]  /*cb040*/  STL [R1+0x4bec], R2 ;  /* 0x004bec0201007387 */ /* 0x000fe40000100800 */
[----:B------:R-:W-:Y:S01]  /*cb050*/  STL [R1+0x4be4], R3 ;  /* 0x004be40301007387 */ /* 0x000fe20000100800 */
[----:B--2---:R-:W-:Y:S07]  /*cb060*/  HMMA.16816.F32 R20, R20, R12, R16 ;  /* 0x0000000c1414723c */ /* 0x004fee0000001810 */
[----:B------:R-:W-:Y:S11]  /*cb070*/  IMAD.MOV.U32 R13, RZ, RZ, R29 ;  /* 0x000000ffff0d7224 */ /* 0x000ff600078e001d */
[----:B------:R-:W-:Y:S05]  /*cb080*/  @!UPT UIADD3 URZ, URZ, URZ, URZ ;  /* 0x0000003f3f3ff290 */ /* 0x000fea000fffe03f */
[----:B------:R-:W-:Y:S01]  /*cb090*/  STL.64 [R1+0x910], R20 ;  /* 0x0009101401007387 */ /* 0x000fe20000100a00 */
[----:B---3--:R0:W-:Y:S02]  /*cb0a0*/  STL.64 [R1+0x5b70], R14 ;  /* 0x005b700e01007387 */ /* 0x0081e40000100a00 */
[----:B------:R-:W4:Y:S02]  /*cb0b0*/  LDL.LU R12, [R1+0x900] ;  /* 0x00090000010c7983 */ /* 0x000f240000300800 */
[----:B------:R-:W2:Y:S01]  /*cb0c0*/  LDL.LU R29, [R1+0x5b78] ;  /* 0x005b7800011d7983 */ /* 0x000ea20000300800 */
[----:B0-----:R-:W4:Y:S01]  /*cb0d0*/  LDL.LU R14, [R1+0x908] ;  /* 0x00090800010e7983 */ /* 0x001f220000300800 */
[----:B------:R-:W4:Y:S02]  /*cb0e0*/  LDL.LU R15, [R1+0x90c] ;  /* 0x00090c00010f7983 */ /* 0x000f240000300800 */
[----:B------:R-:W-:Y:S02]  /*cb0f0*/  IMAD.MOV.U32 R25, RZ, RZ, R22 ;  /* 0x000000ffff197224 */ /* 0x000fe400078e0016 */
[----:B------:R-:W-:Y:S01]  /*cb100*/  IMAD.MOV.U32 R24, RZ, RZ, R23 ;  /* 0x000000ffff187224 */ /* 0x000fe200078e0017 */
[----:B------:R-:W3:Y:S04]  /*cb110*/  LDL.64 R18, [R1+0x88] ;  /* 0x0000880001127983 */ /* 0x000ee80000100a00 */
[----:B------:R-:W3:Y:S01]  /*cb120*/  LDL.64 R22, [R1+0x98] ;  /* 0x0000980001167983 */ /* 0x000ee20000100a00 */
[----:B------:R-:W-:Y:S02]  /*cb130*/  STL.64 [R1+0x4a48], R24 ;  /* 0x004a481801007387 */ /* 0x000fe40000100a00 */
[----:B------:R0:W-:Y:S02]  /*cb140*/  STL.64 [R1+0x5ab8], R26 ;  /* 0x005ab81a01007387 */ /* 0x0001e40000100a00 */
[----:B0-----:R-:W3:Y:S01]  /*cb150*/  LDL R26, [R1+0xb8] ;  /* 0x0000b800011a7983 */ /* 0x001ee20000100800 */
[C---:B----4-:R-:W-:Y:S03]  /*cb160*/  HMMA.16816.F32 R8, R4.reuse, R10, R12 ;  /* 0x0000000a0408723c */ /* 0x050fe6000000180c */
[----:B------:R-:W4:Y:S01]  /*cb170*/  LDL.LU.64 R14, [R1+0x5b70] ;  /* 0x005b7000010e7983 */ /* 0x000f220000300a00 */
[----:B--2---:R-:W-:Y:S11]  /*cb180*/  IMAD.MOV.U32 R27, RZ, RZ, R29 ;  /* 0x000000ffff1b7224 */ /* 0x004ff600078e001d */
[----:B------:R-:W-:Y:S08]  /*cb190*/  @!UPT UIADD3 URZ, URZ, URZ, URZ ;  /* 0x0000003f3f3ff290 */ /* 0x000ff0000fffe03f */
[----:B------:R-:W-:Y:S01]  /*cb1a0*/  STL.64 [R1+0x1ba0], R8 ;  /* 0x001ba00801007387 */ /* 0x000fe20000100a00 */
[----:B------:R0:W-:Y:S02]  /*cb1b0*/  STL.64 [R1+0x1ba8], R10 ;  /* 0x001ba80a01007387 */ /* 0x0001e40000100a00 */
[----:B------:R-:W-:Y:S01]  /*cb1c0*/  IMAD.MOV.U32 R29, RZ, RZ, R8 ;  /* 0x000000ffff1d7224 */ /* 0x000fe200078e0008 */
[----:B0-----:R-:W3:Y:S01]  /*cb1d0*/  LDL.LU.64 R10, [R1+0x5b68] ;  /* 0x005b6800010a7983 */ /* 0x001ee20000300a00 */
[----:B------:R-:W3:Y:S03]  /*cb1e0*/  LDL.LU.64 R8, [R1+0x5b60] ;  /* 0x005b600001087983 */ /* 0x000ee60000300a00 */
[----:B------:R-:W-:Y:S01]  /*cb1f0*/  STL [R1+0x4a0c], R29 ;  /* 0x004a0c1d01007387 */ /* 0x000fe20000100800 */
[C---:B---3--:R-:W-:Y:S01]  /*cb200*/  HMMA.16816.F32 R24, R4.reuse, R26, R8 ;  /* 0x0000001a0418723c */ /* 0x048fe20000001808 */
[----:B------:R-:W2:Y:S01]  /*cb210*/  LDL.LU.64 R10, [R1+0x5b58] ;  /* 0x005b5800010a7983 */ /* 0x000ea20000300a00 */
[----:B------:R-:W2:Y:S11]  /*cb220*/  LDL.LU.64 R8, [R1+0x5b50] ;  /* 0x005b500001087983 */ /* 0x000eb60000300a00 */
[----:B------:R-:W-:Y:S10]  /*cb230*/  @!UPT UIADD3 URZ, URZ, URZ, URZ ;  /* 0x0000003f3f3ff290 */ /* 0x000ff4000fffe03f */
[----:B------:R-:W-:Y:S01]  /*cb240*/  STL.64 [R1+0x1b90], R24 ;  /* 0x001b901801007387 */ /* 0x000fe20000100a00 */
[----:B------:R0:W-:Y:S03]  /*cb250*/  STL.64 [R1+0x1b98], R26 ;  /* 0x001b981a01007387 */ /* 0x0001e60000100a00 */
[----:B0-----:R-:W3:Y:S04]  /*cb260*/  LDL.64 R26, [R1+0x8] ;  /* 0x00000800011a7983 */ /* 0x001ee80000100a00 */
[----:B---3--:R0:W-:Y:S04]  /*cb270*/  STL.64 [R1+0x5ad0], R26 ;  /* 0x005ad01a01007387 */ /* 0x0081e80000100a00 */
[----:B0-----:R-:W2:Y:S02]  /*cb280*/  LDL.64 R26, [R1+0xa8] ;  /* 0x0000a800011a7983 */ /* 0x001ea40000100a00 */
[C---:B--2---:R-:W-:Y:S01]  /*cb290*/  HMMA.16816.F32 R8, R4.reuse, R26, R8 ;  /* 0x0000001a0408723c */ /* 0x044fe20000001808 */
[----:B------:R-:W-:Y:S11]  /*cb2a0*/  IMAD.MOV.U32 R3, RZ, RZ, R27 ;  /* 0x000000ffff037224 */ /* 0x000ff600078e001b */
[----:B------:R-:W-:Y:S11]  /*cb2b0*/  @!UPT UIADD3 URZ, URZ, URZ, URZ ;  /* 0x0000003f3f3ff290 */ /* 0x000ff6000fffe03f */
[----:B------:R0:W-:Y:S01]  /*cb2c0*/  STL.64 [R1+0x1b80], R8 ;  /* 0x001b800801007387 */ /* 0x0001e20000100a00 */
[----:B------:R-:W-:Y:S02]  /*cb2d0*/  STL.64 [R1+0x1b88], R10 ;  /* 0x001b880a01007387 */ /* 0x000fe40000100a00 */
[----:B0-----:R-:W-:Y:S02]  /*cb2e0*/  IMAD.MOV.U32 R8, RZ, RZ, R26 ;  /* 0x000000ffff087224 */ /* 0x001fe400078e001a */
[----:B------:R-:W2:Y:S04]  /*cb2f0*/  LDL.64 R26, [R1+0x18] ;  /* 0x00001800011a7983 */ /* 0x000ea80000100a00 */
[----:B--2---:R0:W-:Y:S01]  /*cb300*/  STL.64 [R1+0x5ae8], R26 ;  /* 0x005ae81a01007387 */ /* 0x0041e20000100a00 */
[----:B------:R-:W2:Y:S02]  /*cb310*/  LDL.LU R24, [R1+0x8d0] ;  /* 0x0008d00001187983 */ /* 0x000ea40000300800 */
[----:B------:R-:W2:Y:S01]  /*cb320*/  LDL.LU R25, [R1+0x8d4] ;  /* 0x0008d40001197983 */ /* 0x000ea20000300800 */
[----:B0-----:R-:W2:Y:S01]  /*cb330*/  LDL.LU R26, [R1+0x8d8] ;  /* 0x0008d800011a7983 */ /* 0x001ea20000300800 */
[----:B------:R-:W2:Y:S02]  /*cb340*/  LDL.LU R27, [R1+0x8dc] ;  /* 0x0008dc00011b7983 */ /* 0x000ea40000300800 */
        /* <DEDUP_REMOVED lines=11> */
[----:B---3--:R0:W-:Y:S01]  /*cb400*/  STL.64 [R1+0x5b00], R26 ;  /* 0x005b001a01007387 */ /* 0x0081e20000100a00 */
[----:B--2---:R-:W-:Y:S03]  /*cb410*/  STL.64 [R1+0x5af8], R24 ;  /* 0x005af81801007387 */ /* 0x004fe60000100a00 */
[----:B0-----:R-:W2:Y:S04]  /*cb420*/  LDL R26, [R1+0x48] ;  /* 0x00004800011a7983 */ /* 0x001ea80000100800 */
[----:B------:R-:W2:Y:S01]  /*cb430*/  LDL R27, [R1+0x4c] ;  /* 0x00004c00011b7983 */ /* 0x000ea20000100800 */
[----:B------:R-:W-:-:S03]  /*cb440*/  IMAD.MOV.U32 R10, RZ, RZ, R22 ;  /* 0x000000ffff0a7224 */ /* 0x000fc600078e0016 */
[----:B--2---:R0:W-:Y:S04]  /*cb450*/  STL.64 [R1+0x5b18], R26 ;  /* 0x005b181a01007387 */ /* 0x0041e80000100a00 */
[----:B0-----:R-:W2:Y:S04]  /*cb460*/  LDL R26, [R1+0x58] ;  /* 0x00005800011a7983 */ /* 0x001ea80000100800 */
[----:B------:R-:W2:Y:S01]  /*cb470*/  LDL R27, [R1+0x5c] ;  /* 0x00005c00011b7983 */ /* 0x000ea20000100800 */
[----:B------:R-:W-:Y:S02]  /*cb480*/  IMAD.MOV.U32 R9, RZ, RZ, R23 ;  /* 0x000000ffff097224 */ /* 0x000fe400078e0017 */
[----:B------:R-:W3:Y:S01]  /*cb490*/  LDL.64 R22, [R1+0x78] ;  /* 0x0000780001167983 */ /* 0x000ee20000100a00 */
[----:B--2---:R0:W-:Y:S01]  /*cb4a0*/  STL.64 [R1+0x5b30], R26 ;  /* 0x005b301a01007387 */ /* 0x0041e20000100a00 */
[----:B------:R-:W2:Y:S02]  /*cb4b0*/  LDL.LU R24, [R1+0x8c0] ;  /* 0x0008c00001187983 */ /* 0x000ea40000300800 */
[----:B------:R-:W2:Y:S01]  /*cb4c0*/  LDL.LU R25, [R1+0x8c4] ;  /* 0x0008c40001197983 */ /* 0x000ea20000300800 */
[----:B0-----:R-:W2:Y:S01]  /*cb4d0*/  LDL.LU R26, [R1+0x8c8] ;  /* 0x0008c800011a7983 */ /* 0x001ea20000300800 */
[----:B------:R-:W2:Y:S02]  /*cb4e0*/  LDL.LU R27, [R1+0x8cc] ;  /* 0x0008cc00011b7983 */ /* 0x000ea40000300800 */
[----:B------:R-:W-:-:S02]  /*cb4f0*/  IMAD.MOV.U32 R12, RZ, RZ, R18 ;  /* 0x000000ffff0c7224 */ /* 0x000fc400078e0012 */
[----:B------:R-:W-:Y:S01]  /*cb500*/  IMAD.MOV.U32 R11, RZ, RZ, R19 ;  /* 0x000000ffff0b7224 */ /* 0x000fe200078e0013 */
[C---:B--2---:R-:W-:Y:S11]  /*cb510*/  HMMA.16816.F32 R24, R4.reuse, R18, R24 ;  /* 0x000000120418723c */ /* 0x044ff60000001818 */
[----:B------:R-:W-:Y:S11]  /*cb520*/  @!UPT UIADD3 URZ, URZ, URZ, URZ ;  /* 0x0000003f3f3ff290 */ /* 0x000ff6000fffe03f */
[----:B------:R-:W-:Y:S01]  /*cb530*/  @!UPT UIADD3 URZ, URZ, URZ, URZ ;  /* 0x0000003f3f3ff290 */ /* 0x000fe2000fffe03f */
[----:B------:R-:W-:Y:S01]  /*cb540*/  STL.64 [R1+0x17d0], R24 ;  /* 0x0017d01801007387 */ /* 0x000fe20000100a00 */
[----:B------:R-:W-:Y:S02]  /*cb550*/  STL.64 [R1+0x17d8], R26 ;  /* 0x0017d81a01007387 */ /* 0x000fe40000100a00 */
[----:B----4-:R-:W-:Y:S02]  /*cb560*/  STL.64 [R1+0x5b48], R14 ;  /* 0x005b480e01007387 */ /* 0x010fe40000100a00 */
[----:B------:R0:W-:Y:S02]  /*cb570*/  STL [R1+0x5b40], R12 ;  /* 0x005b400c01007387 */ /* 0x0001e40000100800 */
[----:B0-----:R-:W3:Y:S01]  /*cb580*/  LDL.LU R12, [R1+0x8b0] ;  /* 0x0008b000010c7983 */ /* 0x001ee20000300800 */
[----:B------:R-:W3:Y:S02]  /*cb590*/  LDL.LU R13, [R1+0x8b4] ;  /* 0x0008b400010d7983 */ /* 0x000ee40000300800 */
[----:B------:R-:W3:Y:S02]  /*cb5a0*/  LDL.LU R14, [R1+0x8b8] ;  /* 0x0008b800010e7983 */ /* 0x000ee40000300800 */
[----:B------:R-:W3:Y:S01]  /*cb5b0*/  LDL.LU R15, [R1+0x8bc] ;  /* 0x0008bc00010f7983 */ /* 0x000ee20000300800 */
[----:B------:R-:W2:Y:S01]  /*cb5c0*/  LDL.LU R16, [R1+0x10c0] ;  /* 0x0010c00001107983 */ /* 0x000ea20000300800 */
[----:B------:R-:W2:Y:S02]  /*cb5d0*/  LDL.LU R17, [R1+0x10c4] ;  /* 0x0010c40001117983 */ /* 0x000ea40000300800 */
[----:B------:R-:W2:Y:S02]  /*cb5e0*/  LDL.LU R18, [R1+0x10c8] ;  /* 0x0010c80001127983 */ /* 0x000ea40000300800 */
[----:B------:R-:W2:Y:S01]  /*cb5f0*/  LDL.LU R19, [R1+0x10cc] ;  /* 0x0010cc0001137983 */ /* 0x000ea20000300800 */
[----:B------:R-:W2:Y:S01]  /*cb600*/  LDL.64 R26, [R1+0x68] ;  /* 0x00006800011a7983 */ /* 0x000ea20000100a00 */
        /* <DEDUP_REMOVED lines=13> */
[----:B------:R-:W-:-:S02]  /*cb6e0*/  IMAD.MOV.U32 R2, RZ, RZ, R22 ;  /* 0x000000ffff027224 */ /* 0x000fc400078e0016 */
[----:B------:R-:W-:Y:S02]  /*cb6f0*/  IMAD.MOV.U32 R0, RZ, RZ, R23 ;  /* 0x000000ffff007224 */ /* 0x000fe400078e0017 */
[----:B------:R-:W0:Y:S04]  /*cb700*/  LDSM.16.MT88.4 R20, [R28+0x1c100] ;  /* 0x01c100001c14783b */ /* 0x000e280000004200 */
[----:B----4-:R-:W-:Y:S01]  /*cb710*/  STL.64 [R1+0x5b10], R10 ;  /* 0x005b100a01007387 */ /* 0x010fe20000100a00 */
[----:B--2---:R1:W-:Y:S03]  /*cb720*/  STL.64 [R1+0x5b08], R8 ;  /* 0x005b080801007387 */ /* 0x0043e60000100a00 */
[----:B-1----:R-:W2:Y:S01]  /*cb730*/  LDL.LU R8, [R1+0x10a0] ;  /* 0x0010a00001087983 */ /* 0x002ea20000300800 */
[----:B------:R-:W2:Y:S02]  /*cb740*/  LDL.LU R9, [R1+0x10a4] ;  /* 0x0010a40001097983 */ /* 0x000ea40000300800 */
[----:B------:R-:W3:Y:S02]  /*cb750*/  LDL.LU R10, [R1+0x10a8] ;  /* 0x0010a800010a7983 */ /* 0x000ee40000300800 */
[----:B------:R-:W3:Y:S01]  /*cb760*/  LDL.LU R11, [R1+0x10ac] ;  /* 0x0010ac00010b7983 */ /* 0x000ee20000300800 */
[C---:B------:R-:W-:Y:S01]  /*cb770*/  HMMA.16816.F32 R16, R4.reuse, R26, R16 ;  /* 0x0000001a0410723c */ /* 0x040fe20000001810 */
        /* <DEDUP_REMOVED lines=8> */
[----:B-1----:R-:W3:Y:S01]  /*cb800*/  LDL.LU.64 R14, [R1+0x5b48] ;  /* 0x005b4800010e7983 */ /* 0x002ee20000300a00 */
[----:B------:R-:W4:Y:S02]  /*cb810*/  LDL.LU R12, [R1+0x5b40] ;  /* 0x005b4000010c7983 */ /* 0x000f240000300800 */
[----:B0-----:R0:W-:Y:S02]  /*cb820*/  STL.64 [R1+0x5958], R22 ;  /* 0x0059581601007387 */ /* 0x0011e40000100a00 */
[----:B------:R-:W-:Y:S02]  /*cb830*/  STL.64 [R1+0x5950], R20 ;  /* 0x0059501401007387 */ /* 0x000fe40000100a00 */
[----:B------:R-:W-:Y:S01]  /*cb840*/  IMAD.MOV.U32 R13, RZ, RZ, R27 ;  /* 0x000000ffff0d7224 */ /* 0x000fe200078e001b */
[----:B0-----:R-:W2:Y:S04]  /*cb850*/  LDL R22, [R1+0x38] ;  /* 0x0000380001167983 */ /* 0x001ea80000100800 */
[----:B------:R-:W2:Y:S01]  /*cb860*/  LDL R23, [R1+0x3c] ;  /* 0x00003c0001177983 */ /* 0x000ea20000100800 */
[----:B------:R0:W-:Y:S02]  /*cb870*/  STL.64 [R1+0x17c0], R16 ;  /* 0x0017c01001007387 */ /* 0x0001e40000100a00 */
[----:B------:R1:W-:Y:S02]  /*cb880*/  STL.64 [R1+0x17c8], R18 ;  /* 0x0017c81201007387 */ /* 0x0003e40000100a00 */
[----:B0-----:R-:W-:Y:S01]  /*cb890*/  IMAD.MOV.U32 R16, RZ, RZ, R26 ;  /* 0x000000ffff107224 */ /* 0x001fe200078e001a */
[----:B-1----:R-:W2:Y:S01]  /*cb8a0*/  LDL.LU.64 R18, [R1+0x5b38] ;  /* 0x005b380001127983 */ /* 0x002ea20000300a00 */
        /* <DEDUP_REMOVED lines=22> */
[----:B------:R0:W-:Y:S02]  /*cba10*/  STL [R1+0x59cc], R22 ;  /* 0x0059cc1601007387 */ /* 0x0001e40000100800 */
[----:B------:R1:W-:Y:S02]  /*cba20*/  STL [R1+0x59c8], R23 ;  /* 0x0059c81701007387 */ /* 0x0003e40000100800 */
[----:B------:R-:W2:Y:S01]  /*cba30*/  LDL.LU R20, [R1+0x1080] ;  /* 0x0010800001147983 */ /* 0x000ea20000300800 */
[----:B------:R-:W2:Y:S04]  /*cba40*/  LDL.LU R21, [R1+0x1084] ;  /* 0x0010840001157983 */ /* 0x000ea80000300800 */
[----:B0-----:R-:W2:Y:S01]  /*cba50*/  LDL.LU R22, [R1+0x1088] ;  /* 0x0010880001167983 */ /* 0x001ea20000300800 */
[----:B-1----:R-:W2:Y:S02]  /*cba60*/  LDL.LU R23, [R1+0x108c] ;  /* 0x00108c0001177983 */ /* 0x002ea40000300800 */
[C---:B--2---:R-:W-:Y:S11]  /*cba70*/  HMMA.16816.F32 R20, R4.reuse, R26, R20 ;  /* 0x0000001a0414723c */ /* 0x044ff60000001814 */
        /* <DEDUP_REMOVED lines=25> */
[----:B------:R0:W-:Y:S01]  /*cbc10*/  STL.64 [R1+0x59d8], R22 ;  /* 0x0059d81601007387 */ /* 0x0001e20000100a00 */
[----:B------:R1:W-:Y:S04]  /*cbc20*/  STL.64 [R1+0x59d0], R20 ;  /* 0x0059d01401007387 */ /* 0x0003e80000100a00 */
[----:B0-----:R-:W2:Y:S01]  /*cbc30*/  LDL.64 R22, [R1+0x58] ;  /* 0x0000580001167983 */ /* 0x001ea20000100a00 */
[----:B-1----:R-:W-:-:S02]  /*cbc40*/  IMAD.MOV.U32 R20, RZ, RZ, R19 ;  /* 0x000000ffff147224 */ /* 0x002fc400078e0013 */
[----:B------:R-:W-:Y:S01]  /*cbc50*/  IMAD.MOV.U32 R21, RZ, RZ, R18 ;  /* 0x000000ffff157224 */ /* 0x000fe200078e0012 */
[----:B--2---:R0:W-:Y:S02]  /*cbc60*/  STL.64 [R1+0x59f0], R22 ;  /* 0x0059f01601007387 */ /* 0x0041e40000100a00 */
[----:B0-----:R-:W-:Y:S02]  /*cbc70*/  IMAD.MOV.U32 R22, RZ, RZ, R16 ;  /* 0x000000ffff167224 */ /* 0x001fe400078e0010 */
[----:B------:R-:W-:-:S05]  /*cbc80*/  IMAD.MOV.U32 R23, RZ, RZ, R13 ;  /* 0x000000ffff177224 */ /* 0x000fca00078e000d */
[----:B------:R0:W-:Y:S01]  /*cbc90*/  STL.64 [R1+0x5a08], R22 ;  /* 0x005a081601007387 */ /* 0x0001e20000100a00 */
[----:B------:R-:W2:Y:S02]  /*cbca0*/  LDL.LU R19, [R1+0x5ab4] ;  /* 0x005ab40001137983 */ /* 0x000ea40000300800 */
[----:B------:R-:W3:Y:S02]  /*cbcb0*/  LDL.LU R18, [R1+0x5ab0] ;  /* 0x005ab00001127983 */ /* 0x000ee40000300800 */
[----:B0-----:R-:W-:Y:S02]  /*cbcc0*/  IMAD.MOV.U32 R22, RZ, RZ, R26 ;  /* 0x000000ffff167224 */ /* 0x001fe400078e001a */
[----:B------:R-:W-:Y:S01]  /*cbcd0*/  IMAD.MOV.U32 R23, RZ, RZ, R27 ;  /* 0x000000ffff177224 */ /* 0x000fe200078e001b */
[----:B------:R-:W3:Y:S01]  /*cbce0*/  LDL.LU R26, [R1+0x5aac] ;  /* 0x005aac00011a7983 */ /* 0x000ee20000300800 */
[----:B------:R-:W3:Y:S03]  /*cbcf0*/  LDL.LU R27, [R1+0x5aa8] ;  /* 0x005aa800011b7983 */ /* 0x000ee60000300800 */
[----:B------:R4:W-:Y:S01]  /*cbd00*/  STL.64 [R1+0x5a18], R22 ;  /* 0x005a181601007387 */ /* 0x0009e20000100a00 */
[----:B------:R0:W-:Y:S02]  /*cbd10*/  STL.64 [R1+0x5a10], R20 ;  /* 0x005a101401007387 */ /* 0x0001e40000100a00 */
[----:B----4-:R-:W-:-:S02]  /*cbd20*/  IMAD.MOV.U32 R22, RZ, RZ, R12 ;  /* 0x000000ffff167224 */ /* 0x010fc400078e000c */
[----:B------:R-:W-:-:S05]  /*cbd30*/  IMAD.MOV.U32 R23, RZ, RZ, R11 ;  /* 0x000000ffff177224 */ /* 0x000fca00078e000b */
[----:B------:R2:W-:Y:S01]  /*cbd40*/  STL.64 [R1+0x5a30], R22 ;  /* 0x005a301601007387 */ /* 0x0005e20000100a00 */
[----:B0-----:R-:W4:Y:S02]  /*cbd50*/  LDL.LU R20, [R1+0x1050] ;  /* 0x0010500001147983 */ /* 0x001f240000300800 */
[----:B------:R-:W4:Y:S02]  /*cbd60*/  LDL.LU R21, [R1+0x1054] ;  /* 0x0010540001157983 */ /* 0x000f240000300800 */
[----:B--2---:R-:W-:Y:S02]  /*cbd70*/  IMAD.MOV.U32 R23, RZ, RZ, R19 ;  /* 0x000000ffff177224 */ /* 0x004fe400078e0013 */
[----:B---3--:R-:W-:Y:S02]  /*cbd80*/  IMAD.MOV.U32 R22, RZ, RZ, R18 ;  /* 0x000000ffff167224 */ /* 0x008fe400078e0012 */
[----:B------:R-:W2:Y:S01]  /*cbd90*/  LDL.LU R18, [R1+0x5aa4] ;  /* 0x005aa40001127983 */ /* 0x000ea20000300800 */
[----:B------:R-:W2:Y:S04]  /*cbda0*/  LDL.LU R19, [R1+0x5aa0] ;  /* 0x005aa00001137983 */ /* 0x000ea80000300800 */
[----:B----4-:R-:W-:Y:S11]  /*cbdb0*/  HMMA.16816.F32 R20, R4, R26, R20 ;  /* 0x0000001a0414723c */ /* 0x010ff60000001814 */
        /* <DEDUP_REMOVED lines=11> */
[----:B------:R2:W-:Y:S02]  /*cbe70*/  STL.64 [R1+0x5980], R26 ;  /* 0x0059801a01007387 */ /* 0x0005e40000100a00 */
[----:B--2---:R-:W-:Y:S07]  /*cbe80*/  HMMA.16816.F32 R24, R4, R18, R20 ;  /* 0x000000120418723c */ /* 0x004fee0000001814 */
[----:B------:R-:W-:-:S02]  /*cbe90*/  IMAD.MOV.U32 R22, RZ, RZ, R8 ;  /* 0x000000ffff167224 */ /* 0x000fc400078e0008 */
[----:B------:R-:W-:Y:S11]  /*cbea0*/  IMAD.MOV.U32 R23, RZ, RZ, R3 ;  /* 0x000000ffff177224 */ /* 0x000ff600078e0003 */
[----:B------:R-:W-:Y:S03]  /*cbeb0*/  @!UPT UIADD3 URZ, URZ, URZ, URZ ;  /* 0x0000003f3f3ff290 */ /* 0x000fe6000fffe03f */
[----:B------:R-:W-:Y:S01]  /*cbec0*/  STL.64 [R1+0x1140], R24 ;  /* 0x0011401801007387 */ /* 0x000fe20000100a00 */
[----:B------:R-:W-:Y:S02]  /*cbed0*/  STL.64 [R1+0x1148], R26 ;  /* 0x0011481a01007387 */ /* 0x000fe40000100a00 */
[----:B------:R-:W-:Y:S02]  /*cbee0*/  STL.64 [R1+0x5a60], R22 ;  /* 0x005a601601007387 */ /* 0x000fe40000100a00 */
[----:B------:R-:W-:Y:S01]  /*cbef0*/  STL.64 [R1+0x59e8], R18 ;  /* 0x0059e81201007387 */ /* 0x000fe20000100a00 */
[----:B------:R0:W-:Y:S01]  /*cbf00*/  STL [R1+0x59e0], R17 ;  /* 0x0059e01101007387 */ /* 0x0001e20000100800 */
[----:B------:R-:W2:Y:S03]  /*cbf10*/  LDL.LU R16, [R1+0xf90] ;  /* 0x000f900001107983 */ /* 0x000ea60000300800 */
[----:B0-----:R-:W2:Y:S01]  /*cbf20*/  LDL.LU R17, [R1+0xf94] ;  /* 0x000f940001117983 */ /* 0x001ea20000300800 */
[----:B------:R-:W3:Y:S02]  /*cbf30*/  LDL.LU R18, [R1+0xf98] ;  /* 0x000f980001127983 */ /* 0x000ee40000300800 */
[----:B------:R-:W3:Y:S02]  /*cbf40*/  LDL.LU R19, [R1+0xf9c] ;  /* 0x000f9c0001137983 */ /* 0x000ee40000300800 */
[----:B------:R-:W4:Y:S01]  /*cbf50*/  LDL.LU R24, [R1+0x810] ;  /* 0x0008100001187983 */ /* 0x000f220000300800 */
[----:B------:R-:W4:Y:S01]  /*cbf60*/  LDL.LU R25, [R1+0x814] ;  /* 0x0008140001197983 */ /* 0x000f220000300800 */
[----:B------:R-:W2:Y:S02]  /*cbf70*/  LDL.LU R26, [R1+0x818] ;  /* 0x00081800011a7983 */ /* 0x000ea40000300800 */
[----:B------:R-:W2:Y:S02]  /*cbf80*/  LDL.LU R27, [R1+0x81c] ;  /* 0x00081c00011b7983 */ /* 0x000ea40000300800 */
[----:B------:R-:W3:Y:S01]  /*cbf90*/  LDL.LU R8, [R1+0x8a0] ;  /* 0x0008a00001087983 */ /* 0x000ee20000300800 */
[----:B------:R-:W3:Y:S01]  /*cbfa0*/  LDL.LU R9, [R1+0x8a4] ;  /* 0x0008a40001097983 */ /* 0x000ee20000300800 */
[----:B------:R-:W3:Y:S02]  /*cbfb0*/  LDL.LU R10, [R1+0x8a8] ;  /* 0x0008a800010a7983 */ /* 0x000ee40000300800 */
[----:B------:R-:W3:Y:S01]  /*cbfc0*/  LDL.LU R11, [R1+0x8ac] ;  /* 0x0008ac00010b7983 */ /* 0x000ee20000300800 */
[----:B--2---:R0:W-:Y:S01]  /*cbfd0*/  STL.64 [R1+0x5a70], R26 ;  /* 0x005a701a01007387 */ /* 0x0041e20000100a00 */
[----:B----4-:R-:W-:Y:S02]  /*cbfe0*/  STL.64 [R1+0x5a68], R24 ;  /* 0x005a681801007387 */ /* 0x010fe40000100a00 */
[----:B------:R-:W2:Y:S01]  /*cbff0*/  LDL.64 R22, [R1+0xb8] ;  /* 0x0000b80001167983 */ /* 0x000ea20000100a00 */
[----:B0-----:R-:W4:Y:S04]  /*cc000*/  LDL.64 R26, [R1+0xc8] ;  /* 0x0000c800011a7983 */ /* 0x001f280000100a00 */
        /* <DEDUP_REMOVED lines=9> */
[----:B------:R-:W-:-:S02]  /*cc0a0*/  IMAD.MOV.U32 R18, RZ, RZ, R15 ;  /* 0x000000ffff127224 */ /* 0x000fc400078e000f */
[----:B------:R-:W-:Y:S01]  /*cc0b0*/  IMAD.MOV.U32 R19, RZ, RZ, R14 ;  /* 0x000000ffff137224 */ /* 0x000fe200078e000e */
[----:B------:R-:W2:Y:S01]  /*cc0c0*/  LDL.LU R15, [R1+0x5a9c] ;  /* 0x005a9c00010f7983 */ /* 0x000ea20000300800 */
[----:B------:R-:W2:Y:S03]  /*cc0d0*/  LDL.LU R14, [R1+0x5a98] ;  /* 0x005a9800010e7983 */ /* 0x000ea60000300800 */
[----:B------:R-:W-:Y:S04]  /*cc0e0*/  STL.64 [R1+0x5a28], R18 ;  /* 0x005a281201007387 */ /* 0x000fe80000100a00 */
[----:B---3--:R0:W-:Y:S04]  /*cc0f0*/  STL.64 [R1+0x5a20], R16 ;  /* 0x005a201001007387 */ /* 0x0081e80000100a00 */
        /* <DEDUP_REMOVED lines=8> */
[----:B------:R-:W-:-:S02]  /*cc180*/  IMAD.MOV.U32 R18, RZ, RZ, R14 ;  /* 0x000000ffff127224 */ /* 0x000fc400078e000e */
[----:B------:R-:W-:Y:S01]  /*cc190*/  IMAD.MOV.U32 R19, RZ, RZ, R15 ;  /* 0x000000ffff137224 */ /* 0x000fe200078e000f */
[----:B------:R-:W3:Y:S01]  /*cc1a0*/  LDL.LU R14, [R1+0x5a94] ;  /* 0x005a9400010e7983 */ /* 0x000ee20000300800 */
[----:B------:R-:W3:Y:S03]  /*cc1b0*/  LDL.LU R15, [R1+0x5a90] ;  /* 0x005a9000010f7983 */ /* 0x000ee60000300800 */
[----:B------:R-:W-:Y:S04]  /*cc1c0*/  STL.64 [R1+0x5a58], R18 ;  /* 0x005a581201007387 */ /* 0x000fe80000100a00 */
[----:B--2---:R0:W-:Y:S01]  /*cc1d0*/  STL.64 [R1+0x5a50], R16 ;  /* 0x005a501001007387 */ /* 0x0041e20000100a00 */
[----:B---3--:R-:W-:Y:S03]  /*cc1e0*/  HMMA.16816.F32 R4, R4, R14, R8 ;  /* 0x0000000e0404723c */ /* 0x008fe60000001808 */
[----:B0-----:R-:W2:Y:S01]  /*cc1f0*/  LDL.LU R16, [R1+0x800] ;  /* 0x0008000001107983 */ /* 0x001ea20000300800 */
[----:B------:R-:W2:Y:S02]  /*cc200*/  LDL.LU R17, [R1+0x804] ;  /* 0x0008040001117983 */ /* 0x000ea40000300800 */
[----:B------:R-:W2:Y:S02]  /*cc210*/  LDL.LU R18, [R1+0x808] ;  /* 0x0008080001127983 */ /* 0x000ea40000300800 */
[----:B------:R-:W2:Y:S01]  /*cc220*/  LDL.LU R19, [R1+0x80c] ;  /* 0x00080c0001137983 */ /* 0x000ea20000300800 */
[----:B------:R-:W3:Y:S01]  /*cc230*/  LDL.LU.64 R10, [R1+0x5a88] ;  /* 0x005a8800010a7983 */ /* 0x000ee20000300a00 */
[----:B------:R-:W3:Y:S11]  /*cc240*/  LDL.LU.64 R8, [R1+0x5a80] ;  /* 0x005a800001087983 */ /* 0x000ef60000300a00 */
[----:B------:R-:W-:Y:S02]  /*cc250*/  @!UPT UIADD3 URZ, URZ, URZ, URZ ;  /* 0x0000003f3f3ff290 */ /* 0x000fe4000fffe03f */
[----:B------:R-:W-:Y:S01]  /*cc260*/  STL.64 [R1+0x8a0], R4 ;  /* 0x0008a00401007387 */ /* 0x000fe20000100a00 */
[----:B------:R0:W-:Y:S02]  /*cc270*/  STL.64 [R1+0x8a8], R6 ;  /* 0x0008a80601007387 */ /* 0x0001e40000100a00 */
[----:B0-----:R-:W-:Y:S02]  /*cc280*/  IMAD.MOV.U32 R6, RZ, RZ, R2 ;  /* 0x000000ffff067224 */ /* 0x001fe400078e0002 */
[----:B------:R-:W-:Y:S02]  /*cc290*/  IMAD.MOV.U32 R7, RZ, RZ, R0 ;  /* 0x000000ffff077224 */ /* 0x000fe400078e0000 */
[----:B----4-:R-:W-:Y:S02]  /*cc2a0*/  IMAD.MOV.U32 R2, RZ, RZ, R26 ;  /* 0x000000ffff027224 */ /* 0x010fe400078e001a */
        /* <DEDUP_REMOVED lines=39> */
[C---:B---3--:R-:W-:Y:S01]  /*cc520*/  HMMA.16816.F32 R4, R8.reuse, R6, R20 ;  /* 0x000000060804723c */ /* 0x048fe20000001814 */
[----:B------:R-:W2:Y:S11]  /*cc530*/  LDL.LU.64 R22, [R1+0x5a08] ;  /* 0x005a080001167983 */ /* 0x000eb60000300a00 */
[----:B------:R-:W-:Y:S11]  /*cc540*/  @!UPT UIADD3 URZ, URZ, URZ, URZ ;  /* 0x0000003f3f3ff290 */ /* 0x000ff6000fffe03f */
[----:B------:R-:W-:Y:S01]  /*cc550*/  STL.64 [R1+0x16b0], R4 ;  /* 0x0016b00401007387 */ /* 0x000fe20000100a00 */
[----:B------:R-:W-:Y:S02]  /*cc560*/  STL.64 [R1+0x16b8], R6 ;  /* 0x0016b80601007387 */ /* 0x000fe40000100a00 */
[----:B------:R-:W0:Y:S02]  /*cc570*/  LDSM.16.MT88.4 R4, [R28+0x1c180] ;  /* 0x01c180001c04783b */ /* 0x000e240000004200 */
[----:B0-----:R0:W-:Y:S02]  /*cc580*/  STL.64 [R1+0x5870], R6 ;  /* 0x0058700601007387 */ /* 0x0011e40000100a00 */
[----:B------:R-:W-:Y:S02]  /*cc590*/  STL.64 [R1+0x5868], R4 ;  /* 0x0058680401007387 */ /* 0x000fe40000100a00 */
[----:B0-----:R-:W3:Y:S01]  /*cc5a0*/  LDL.64 R6, [R1+0x48] ;  /* 0x0000480001067983 */ /* 0x001ee20000100a00 */
[C---:B--2---:R-:W-:Y:S03]  /*cc5b0*/  HMMA.16816.F32 R20, R8.reuse, R22, R16 ;  /* 0x000000160814723c */ /* 0x044fe60000001810 */
[----:B------:R-:W2:Y:S01]  /*cc5c0*/  LDL.LU.64 R18, [R1+0x5a00] ;  /* 0x005a000001127983 */ /* 0x000ea20000300a00 */
[----:B------:R-:W2:Y:S11]  /*cc5d0*/  LDL.LU.64 R16, [R1+0x59f8] ;  /* 0x0059f80001107983 */ /* 0x000eb60000300a00 */
[----:B------:R-:W-:Y:S08]  /*cc5e0*/  @!UPT UIADD3 URZ, URZ, URZ, URZ ;  /* 0x0000003f3f3ff290 */ /* 0x000ff0000fffe03f */
        /* <DEDUP_REMOVED lines=10> */
[----:B------:R-:W4:Y:S02]  /*cc690*/  LDL.LU R17, [R1+0x59e0] ;  /* 0x0059e00001117983 */ /* 0x000f240000300800 */
[----:B------:R-:W2:Y:S02]  /*cc6a0*/  LDL.LU.64 R22, [R1+0x59d8] ;  /* 0x0059d80001167983 */ /* 0x000ea40000300a00 */
[----:B------:R-:W2:Y:S01]  /*cc6b0*/  LDL.LU.64 R20, [R1+0x59d0] ;  /* 0x0059d00001147983 */ /* 0x000ea20000300a00 */
[----:B------:R-:W-:Y:S01]  /*cc6c0*/  STL.64 [R1+0x5968], R14 ;  /* 0x0059680e01007387 */ /* 0x000fe20000100a00 */
[----:B------:R0:W-:Y:S03]  /*cc6d0*/  STL.64 [R1+0x5960], R12 ;  /* 0x0059600c01007387 */ /* 0x0001e60000100a00 */
[----:B0-----:R-:W2:Y:S01]  /*cc6e0*/  LDL.LU R12, [R1+0xf80] ;  /* 0x000f8000010c7983 */ /* 0x001ea20000300800 */
[----:B------:R-:W2:Y:S02]  /*cc6f0*/  LDL.LU R13, [R1+0xf84] ;  /* 0x000f8400010d7983 */ /* 0x000ea40000300800 */
[----:B------:R-:W2:Y:S02]  /*cc700*/  LDL.LU R14, [R1+0xf88] ;  /* 0x000f8800010e7983 */ /* 0x000ea40000300800 */
[----:B------:R-:W2:Y:S02]  /*cc710*/  LDL.LU R15, [R1+0xf8c] ;  /* 0x000f8c00010f7983 */ /* 0x000ea40000300800 */
[----:B---3--:R-:W-:-:S02]  /*cc720*/  IMAD.MOV.U32 R16, RZ, RZ, R6 ;  /* 0x000000ffff107224 */ /* 0x008fc400078e0006 */
[----:B------:R-:W-:Y:S01]  /*cc730*/  IMAD.MOV.U32 R3, RZ, RZ, R7 ;  /* 0x000000ffff037224 */ /* 0x000fe200078e0007 */
[----:B--2---:R-:W-:Y:S01]  /*cc740*/  HMMA.16816.F32 R12, R8, R6, R12 ;  /* 0x00000006080c723c */ /* 0x004fe2000000180c */
[----:B------:R-:W-:Y:S02]  /*cc750*/  IMAD.MOV.U32 R26, RZ, RZ, R22 ;  /* 0x000000ffff1a7224 */ /* 0x000fe400078e0016 */
[----:B----4-:R-:W-:Y:S11]  /*cc760*/  IMAD.MOV.U32 R27, RZ, RZ, R17 ;  /* 0x000000ffff1b7224 */ /* 0x010ff600078e0011 */
[----:B------:R-:W-:Y:S09]  /*cc770*/  @!UPT UIADD3 URZ, URZ, URZ, URZ ;  /* 0x0000003f3f3ff290 */ /* 0x000ff2000fffe03f */
[----:B------:R-:W-:Y:S01]  /*cc780*/  STL.64 [R1+0x1320], R12 ;  /* 0x0013200c01007387 */ /* 0x000fe20000100a00 */
[----:B------:R-:W-:Y:S02]  /*cc790*/  STL.64 [R1+0x1328], R14 ;  /* 0x0013280e01007387 */ /* 0x000fe40000100a00 */
[----:B------:R-:W2:Y:S02]  /*cc7a0*/  LDL.LU R22, [R1+0x59cc] ;  /* 0x0059cc0001167983 */ /* 0x000ea40000300800 */
[----:B------:R-:W2:Y:S01]  /*cc7b0*/  LDL.LU R4, [R1+0xf70] ;  /* 0x000f700001047983 */ /* 0x000ea20000300800 */
[----:B------:R-:W2:Y:S01]  /*cc7c0*/  LDL.LU R5, [R1+0xf74] ;  /* 0x000f740001057983 */ /* 0x000ea20000300800 */
[----:B------:R-:W2:Y:S02]  /*cc7d0*/  LDL.LU R6, [R1+0xf78] ;  /* 0x000f780001067983 */ /* 0x000ea40000300800 */
[----:B------:R-:W2:Y:S02]  /*cc7e0*/  LDL.LU R7, [R1+0xf7c] ;  /* 0x000f7c0001077983 */ /* 0x000ea40000300800 */
[----:B------:R-:W-:Y:S01]  /*cc7f0*/  STL.64 [R1+0x5998], R26 ;  /* 0x0059981a01007387 */ /* 0x000fe20000100a00 */
[----:B------:R-:W-:Y:S01]  /*cc800*/  STL.64 [R1+0x5978], R18 ;  /* 0x0059781201007387 */ /* 0x000fe20000100a00 */
[----:B------:R0:W-:Y:S03]  /*cc810*/  STL [R1+0x5970], R16 ;  /* 0x0059701001007387 */ /* 0x0001e60000100800 */
[----:B0-----:R-:W3:Y:S01]  /*cc820*/  LDL.LU R16, [R1+0xf30] ;  /* 0x000f300001107983 */ /* 0x001ee20000300800 */
[----:B------:R-:W3:Y:S02]  /*cc830*/  LDL.LU R17, [R1+0xf34] ;  /* 0x000f340001117983 */ /* 0x000ee40000300800 */
[----:B------:R-:W4:Y:S02]  /*cc840*/  LDL.LU R18, [R1+0xf38] ;  /* 0x000f380001127983 */ /* 0x000f240000300800 */
[----:B------:R-:W4:Y:S02]  /*cc850*/  LDL.LU R19, [R1+0xf3c] ;  /* 0x000f3c0001137983 */ /* 0x000f240000300800 */
[----:B------:R-:W-:-:S02]  /*cc860*/  IMAD.MOV.U32 R26, RZ, RZ, R23 ;  /* 0x000000ffff1a7224 */ /* 0x000fc400078e0017 */
[----:B------:R-:W-:Y:S01]  /*cc870*/  IMAD.MOV.U32 R27, RZ, RZ, R29 ;  /* 0x000000ffff1b7224 */ /* 0x000fe200078e001d */
[----:B------:R-:W2:Y:S04]  /*cc880*/  LDL.LU R23, [R1+0x59c8] ;  /* 0x0059c80001177983 */ /* 0x000ea80000300800 */
[----:B------:R-:W-:Y:S04]  /*cc890*/  STL.64 [R1+0x59b0], R26 ;  /* 0x0059b01a01007387 */ /* 0x000fe80000100a00 */
[----:B----4-:R-:W-:Y:S01]  /*cc8a0*/  STL.64 [R1+0x5990], R18 ;  /* 0x0059901201007387 */ /* 0x010fe20000100a00 */
[----:B---3--:R0:W-:Y:S03]  /*cc8b0*/  STL.64 [R1+0x5988], R16 ;  /* 0x0059881001007387 */ /* 0x0081e60000100a00 */
        /* <DEDUP_REMOVED lines=20> */
[----:B------:R-:W-:Y:S02]  /*cca00*/  STL.64 [R1+0x1300], R4 ;  /* 0x0013000401007387 */ /* 0x000fe40000100a00 */
[----:B------:R0:W-:Y:S02]  /*cca10*/  STL.64 [R1+0x1308], R6 ;  /* 0x0013080601007387 */ /* 0x0001e40000100a00 */
[----:B------:R-:W3:Y:S01]  /*cca20*/  LDL.LU R21, [R1+0x7c4] ;  /* 0x0007c40001157983 */ /* 0x000ee20000300800 */
[----:B------:R-:W3:Y:S01]  /*cca30*/  LDL.LU R22, [R1+0x7c8] ;  /* 0x0007c80001167983 */ /* 0x000ee20000300800 */
[----:B------:R-:W3:Y:S02]  /*cca40*/  LDL.LU R23, [R1+0x7cc] ;  /* 0x0007cc0001177983 */ /* 0x000ee40000300800 */
[----:B------:R-:W4:Y:S02]  /*cca50*/  LDL.LU R12, [R1+0xf20] ;  /* 0x000f2000010c7983 */ /* 0x000f240000300800 */
[----:B------:R-:W4:Y:S01]  /*cca60*/  LDL.LU R13, [R1+0xf24] ;  /* 0x000f2400010d7983 */ /* 0x000f220000300800 */
[----:B------:R-:W4:Y:S01]  /*cca70*/  LDL.LU R14, [R1+0xf28] ;  /* 0x000f2800010e7983 */ /* 0x000f220000300800 */
[----:B------:R-:W4:Y:S03]  /*cca80*/  LDL.LU R15, [R1+0xf2c] ;  /* 0x000f2c00010f7983 */ /* 0x000f260000300800 */
[----:B0-----:R-:W2:Y:S04]  /*cca90*/  LDL.64 R6, [R1+0x78] ;  /* 0x0000780001067983 */ /* 0x001ea80000100a00 */
[----:B--2---:R0:W-:Y:S04]  /*ccaa0*/  STL.64 [R1+0x58f8], R6 ;  /* 0x0058f80601007387 */ /* 0x0041e80000100a00 */
[----:B0-----:R-:W2:Y:S04]  /*ccab0*/  LDL.64 R6, [R1+0x88] ;  /* 0x0000880001067983 */ /* 0x001ea80000100a00 */
[----:B--2---:R0:W-:Y:S04]  /*ccac0*/  STL.64 [R1+0x5910], R6 ;  /* 0x0059100601007387 */ /* 0x0041e80000100a00 */
[----:B0-----:R-:W2:Y:S04]  /*ccad0*/  LDL.64 R6, [R1+0x98] ;  /* 0x0000980001067983 */ /* 0x001ea80000100a00 */
[----:B--2---:R0:W-:Y:S01]  /*ccae0*/  STL.64 [R1+0x5918], R6 ;  /* 0x0059180601007387 */ /* 0x0041e20000100a00 */
[----:B------:R-:W2:Y:S02]  /*ccaf0*/  LDL.LU R4, [R1+0x720] ;  /* 0x0007200001047983 */ /* 0x000ea40000300800 */
[----:B------:R-:W2:Y:S01]  /*ccb00*/  LDL.LU R5, [R1+0x724] ;  /* 0x0007240001057983 */ /* 0x000ea20000300800 */
[----:B0-----:R-:W2:Y:S01]  /*ccb10*/  LDL.LU R6, [R1+0x728] ;  /* 0x0007280001067983 */ /* 0x001ea20000300800 */
[----:B------:R-:W2:Y:S03]  /*ccb20*/  LDL.LU R7, [R1+0x72c] ;  /* 0x00072c0001077983 */ /* 0x000ea60000300800 */
[----:B--2---:R0:W-:Y:S02]  /*ccb30*/  STL.64 [R1+0x5928], R6 ;  /* 0x0059280601007387 */ /* 0x0041e40000100a00 */
[----:B0-----:R-:W-:-:S02]  /*ccb40*/  IMAD.MOV.U32 R6, RZ, RZ, R25 ;  /* 0x000000ffff067224 */ /* 0x001fc400078e0019 */
[----:B------:R-:W-:Y:S02]  /*ccb50*/  IMAD.MOV.U32 R7, RZ, RZ, R24 ;  /* 0x000000ffff077224 */ /* 0x000fe400078e0018 */
[C---:B------:R-:W-:Y:S01]  /*ccb60*/  HMMA.16816.F32 R24, R8.reuse, R26, R16 ;  /* 0x0000001a0818723c */ /* 0x040fe20000001810 */
[----:B------:R-:W-:Y:S02]  /*ccb70*/  STL.64 [R1+0x5920], R4 ;  /* 0x0059200401007387 */ /* 0x000fe40000100a00 */
[----:B------:R-:W-:Y:S02]  /*ccb80*/  STL.64 [R1+0x5938], R6 ;  /* 0x0059380601007387 */ /* 0x000fe40000100a00 */
[----:B------:R-:W2:Y:S02]  /*ccb90*/  LDL.LU.64 R18, [R1+0x59c0] ;  /* 0x0059c00001127983 */ /* 0x000ea40000300a00 */
[----:B------:R-:W2:Y:S11]  /*ccba0*/  LDL.LU.64 R16, [R1+0x59b8] ;  /* 0x0059b80001107983 */ /* 0x000eb60000300a00 */
[----:B------:R-:W-:Y:S05]  /*ccbb0*/  @!UPT UIADD3 URZ, URZ, URZ, URZ ;  /* 0x0000003f3f3ff290 */ /* 0x000fea000fffe03f */
        /* <DEDUP_REMOVED lines=23> */
[----:B------:R-:W2:Y:S02]  /*ccd30*/  LDL.LU R16, [R1+0x5970] ;  /* 0x0059700001107983 */ /* 0x000ea40000300800 */
[----:B------:R-:W-:Y:S02]  /*ccd40*/  STL [R1+0x589c], R26 ;  /* 0x00589c1a01007387 */ /* 0x000fe40000100800 */
[----:B------:R0:W-:Y:S02]  /*ccd50*/  STL [R1+0x5898], R27 ;  /* 0x0058981b01007387 */ /* 0x0001e40000100800 */
[----:B0-----:R-:W2:Y:S04]  /*ccd60*/  LDL.64 R26, [R1+0xa8] ;  /* 0x0000a800011a7983 */ /* 0x001ea80000100a00 */
[----:B--2---:R0:W-:Y:S01]  /*ccd70*/  STL.64 [R1+0x5930], R26 ;  /* 0x0059301a01007387 */ /* 0x0041e20000100a00 */
[----:B------:R-:W2:Y:S02]  /*ccd80*/  LDL.LU R24, [R1+0x730] ;  /* 0x0007300001187983 */ /* 0x000ea40000300800 */
[----:B------:R-:W2:Y:S01]  /*ccd90*/  LDL.LU R25, [R1+0x734] ;  /* 0x0007340001197983 */ /* 0x000ea20000300800 */
[----:B0-----:R-:W2:Y:S01]  /*ccda0*/  LDL.LU R26, [R1+0x738] ;  /* 0x00073800011a7983 */ /* 0x001ea20000300800 */
[----:B------:R-:W2:Y:S01]  /*ccdb0*/  LDL.LU R27, [R1+0x73c] ;  /* 0x00073c00011b7983 */ /* 0x000ea20000300800 */
[C---:B----4-:R-:W-:Y:S02]  /*ccdc0*/  HMMA.16816.F32 R12, R8.reuse, R18, R12 ;  /* 0x00000012080c723c */ /* 0x050fe4000000180c */
        /* <DEDUP_REMOVED lines=10> */
[----:B------:R-:W4:Y:S02]  /*cce70*/  LDL.LU.64 R12, [R1+0x5960] ;  /* 0x00596000010c7983 */ /* 0x000f240000300a00 */
        /* <DEDUP_REMOVED lines=10> */
[----:B------:R-:W3:Y:S02]  /*ccf20*/  LDL.LU R11, [R1+0x6fc] ;  /* 0x0006fc00010b7983 */ /* 0x000ee40000300800 */
[----:B------:R-:W-:-:S02]  /*ccf30*/  IMAD.MOV.U32 R6, RZ, RZ, R2 ;  /* 0x000000ffff067224 */ /* 0x000fc400078e0002 */
[----:B------:R-:W-:-:S07]  /*ccf40*/  IMAD.MOV.U32 R7, RZ, RZ, R0 ;  /* 0x000000ffff077224 */ /* 0x000fce00078e0000 */
        /* <DEDUP_REMOVED lines=8> */
[----:B------:R-:W3:Y:S02]  /*ccfd0*/  LDL.LU.64 R26, [R1+0x5948] ;  /* 0x00594800011a7983 */ /* 0x000ee40000300a00 */
[----:B------:R-:W3:Y:S09]  /*ccfe0*/  LDL.LU.64 R24, [R1+0x5940] ;  /* 0x0059400001187983 */ /* 0x000ef20000300a00 */
[----:B------:R-:W-:Y:S01]  /*ccff0*/  STL.64 [R1+0x1aa0], R4 ;  /* 0x001aa00401007387 */ /* 0x000fe20000100a00 */
[----:B------:R0:W-:Y:S04]  /*cd000*/  STL.64 [R1+0x1aa8], R6 ;  /* 0x001aa80601007387 */ /* 0x0001e80000100a00 */
        /* <DEDUP_REMOVED lines=8> */
[----:B---3--:R-:W-:Y:S02]  /*cd090*/  IMAD.MOV.U32 R25, RZ, RZ, R27 ;  /* 0x000000ffff197224 */ /* 0x008fe400078e001b */
[----:B------:R-:W-:Y:S01]  /*cd0a0*/  IMAD.MOV.U32 R29, RZ, RZ, R26 ;  /* 0x000000ffff1d7224 */ /* 0x000fe200078e001a */
[C---:B--2---:R-:W-:Y:S11]  /*cd0b0*/  HMMA.16816.F32 R4, R20.reuse, R26, R4 ;  /* 0x0000001a1404723c */ /* 0x044ff60000001804 */
[----:B------:R-:W-:Y:S11]  /*cd0c0*/  @!UPT UIADD3 URZ, URZ, URZ, URZ ;  /* 0x0000003f3f3ff290 */ /* 0x000ff6000fffe03f */
[----:B------:R-:W-:Y:S01]  /*cd0d0*/  @!UPT UIADD3 URZ, URZ, URZ, URZ ;  /* 0x0000003f3f3ff290 */ /* 0x000fe2000fffe03f */
[----:B------:R-:W-:Y:S01]  /*cd0e0*/  STL.64 [R1+0x1a80], R4 ;  /* 0x001a800401007387 */ /* 0x000fe20000100a00 */
[----:B------:R0:W-:Y:S03]  /*cd0f0*/  STL.64 [R1+0x1a88], R6 ;  /* 0x001a880601007387 */ /* 0x0001e60000100a00 */
[----:B0-----:R-:W2:Y:S01]  /*cd100*/  LDL.LU.64 R6, [R1+0x5918] ;  /* 0x0059180001067983 */ /* 0x001ea20000300a00 */
[----:B------:R-:W3:Y:S02]  /*cd110*/  LDL.64 R18, [R1+0x68] ;  /* 0x0000680001127983 */ /* 0x000ee40000100a00 */
[----:B------:R0:W-:Y:S02]  /*cd120*/  STL [R1+0x58a4], R25 ;  /* 0x0058a41901007387 */ /* 0x0001e40000100800 */
[----:B------:R-:W2:Y:S01]  /*cd130*/  LDL.LU R24, [R1+0x710] ;  /* 0x0007100001187983 */ /* 0x000ea20000300800 */
[----:B0-----:R-:W2:Y:S01]  /*cd140*/  LDL.LU R25, [R1+0x714] ;  /* 0x0007140001197983 */ /* 0x001ea20000300800 */
[----:B------:R-:W2:Y:S02]  /*cd150*/  LDL.LU R26, [R1+0x718] ;  /* 0x00071800011a7983 */ /* 0x000ea40000300800 */
[----:B------:R-:W2:Y:S02]  /*cd160*/  LDL.LU R27, [R1+0x71c] ;  /* 0x00071c00011b7983 */ /* 0x000ea40000300800 */
        /* <DEDUP_REMOVED lines=19> */
[----:B------:R0:W-:Y:S01]  /*cd2a0*/  STL [R1+0x58e8], R25 ;  /* 0x0058e81901007387 */ /* 0x0001e20000100800 */
[----:B------:R-:W3:Y:S03]  /*cd2b0*/  LDL.LU R24, [R1+0xe80] ;  /* 0x000e800001187983 */ /* 0x000ee60000300800 */
[----:B0-----:R-:W3:Y:S01]  /*cd2c0*/  LDL.LU R25, [R1+0xe84] ;  /* 0x000e840001197983 */ /* 0x001ee20000300800 */
[----:B------:R-:W3:Y:S02]  /*cd2d0*/  LDL.LU R26, [R1+0xe88] ;  /* 0x000e8800011a7983 */ /* 0x000ee40000300800 */
[----:B------:R-:W3:Y:S01]  /*cd2e0*/  LDL.LU R27, [R1+0xe8c] ;  /* 0x000e8c00011b7983 */ /* 0x000ee20000300800 */
[----:B--2---:R-:W-:Y:S11]  /*cd2f0*/  HMMA.16816.F32 R8, R20, R6, R8 ;  /* 0x000000061408723c */ /* 0x004ff60000001808 */
[----:B------:R-:W-:Y:S11]  /*cd300*/  @!UPT UIADD3 URZ, URZ, URZ, URZ ;  /* 0x0000003f3f3ff290 */ /* 0x000ff6000fffe03f */
[----:B------:R-:W-:Y:S01]  /*cd310*/  @!UPT UIADD3 URZ, URZ, URZ, URZ ;  /* 0x0000003f3f3ff290 */ /* 0x000fe2000fffe03f */
[----:B------:R-:W-:Y:S01]  /*cd320*/  STL.64 [R1+0x1630], R8 ;  /* 0x0016300801007387 */ /* 0x000fe20000100a00 */
[----:B------:R-:W-:Y:S02]  /*cd330*/  STL.64 [R1+0x1638], R10 ;  /* 0x0016380a01007387 */ /* 0x000fe40000100a00 */
[----:B------:R-:W0:Y:S04]  /*cd340*/  LDSM.16.MT88.4 R8, [R28+0x1c200] ;  /* 0x01c200001c08783b */ /* 0x000e280000004200 */
[----:B------:R-:W2:Y:S02]  /*cd350*/  LDL.LU R4, [R1+0xe70] ;  /* 0x000e700001047983 */ /* 0x000ea40000300800 */
[----:B------:R-:W-:Y:S01]  /*cd360*/  IMAD.MOV.U32 R2, RZ, RZ, R6 ;  /* 0x000000ffff027224 */ /* 0x000fe200078e0006 */
[----:B------:R-:W2:Y:S01]  /*cd370*/  LDL.LU R5, [R1+0xe74] ;  /* 0x000e740001057983 */ /* 0x000ea20000300800 */
[----:B------:R-:W-:-:S02]  /*cd380*/  IMAD.MOV.U32 R0, RZ, RZ, R7 ;  /* 0x000000ffff007224 */ /* 0x000fc400078e0007 */
[----:B------:R-:W2:Y:S02]  /*cd390*/  LDL.LU R6, [R1+0xe78] ;  /* 0x000e780001067983 */ /* 0x000ea40000300800 */
[----:B------:R-:W2:Y:S01]  /*cd3a0*/  LDL.LU R7, [R1+0xe7c] ;  /* 0x000e7c0001077983 */ /* 0x000ea20000300800 */
[----:B------:R-:W-:Y:S04]  /*cd3b0*/  STL [R1+0x57f0], R28 ;  /* 0x0057f01c01007387 */ /* 0x000fe80000100800 */
[----:B0-----:R4:W-:Y:S01]  /*cd3c0*/  STL.64 [R1+0x5758], R10 ;  /* 0x0057580a01007387 */ /* 0x0019e20000100a00 */
[----:B------:R-:W-:Y:S02]  /*cd3d0*/  STL.64 [R1+0x5750], R8 ;  /* 0x0057500801007387 */ /* 0x000fe40000100a00 */
[----:B----4-:R-:W-:-:S02]  /*cd3e0*/  IMAD.MOV.U32 R11, RZ, RZ, R12 ;  /* 0x000000ffff0b7224 */ /* 0x010fc400078e000c */
[----:B------:R-:W-:Y:S01]  /*cd3f0*/  IMAD.MOV.U32 R10, RZ, RZ, R13 ;  /* 0x000000ffff0a7224 */ /* 0x000fe200078e000d */
[----:B------:R-:W4:Y:S01]  /*cd400*/  LDL.LU R12, [R1+0xe30] ;  /* 0x000e3000010c7983 */ /* 0x000f220000300800 */
[----:B------:R-:W4:Y:S02]  /*cd410*/  LDL.LU R13, [R1+0xe34] ;  /* 0x000e3400010d7983 */ /* 0x000f240000300800 */
[----:B------:R-:W2:Y:S02]  /*cd420*/  LDL.LU R14, [R1+0xe38] ;  /* 0x000e3800010e7983 */ /* 0x000ea40000300800 */
[----:B------:R-:W2:Y:S02]  /*cd430*/  LDL.LU R15, [R1+0xe3c] ;  /* 0x000e3c00010f7983 */ /* 0x000ea40000300800 */
[----:B--2---:R0:W-:Y:S01]  /*cd440*/  STL.64 [R1+0x58b0], R14 ;  /* 0x0058b00e01007387 */ /* 0x0041e20000100a00 */
[----:B----4-:R-:W-:Y:S03]  /*cd450*/  STL.64 [R1+0x58a8], R12 ;  /* 0x0058a80c01007387 */ /* 0x010fe60000100a00 */
[----:B0-----:R-:W2:Y:S01]  /*cd460*/  LDL.64 R14, [R1+0x28] ;  /* 0x00002800010e7983 */ /* 0x001ea20000100a00 */
[----:B---3--:R-:W-:Y:S03]  /*cd470*/  HMMA.16816.F32 R24, R20, R18, R24 ;  /* 0x000000121418723c */ /* 0x008fe60000001818 */
[----:B--2---:R0:W-:Y:S04]  /*cd480*/  STL.64 [R1+0x58c8], R14 ;  /* 0x0058c80e01007387 */ /* 0x0041e80000100a00 */
[----:B0-----:R-:W2:Y:S04]  /*cd490*/  LDL.64 R14, [R1+0x38] ;  /* 0x00003800010e7983 */ /* 0x001ea80000100a00 */
[----:B--2---:R-:W-:Y:S11]  /*cd4a0*/  STL.64 [R1+0x58d0], R14 ;  /* 0x0058d00e01007387 */ /* 0x004ff60000100a00 */
[----:B------:R-:W-:Y:S01]  /*cd4b0*/  @!UPT UIADD3 URZ, URZ, URZ, URZ ;  /* 0x0000003f3f3ff290 */ /* 0x000fe2000fffe03f */
[----:B------:R-:W-:Y:S02]  /*cd4c0*/  STL.64 [R1+0x1650], R24 ;  /* 0x0016501801007387 */ /* 0x000fe40000100a00 */
[----:B------:R0:W-:Y:S02]  /*cd4d0*/  STL.64 [R1+0x1658], R26 ;  /* 0x0016581a01007387 */ /* 0x0001e40000100a00 */
[----:B0-----:R-:W2:Y:S01]  /*cd4e0*/  LDL.LU.64 R26, [R1+0x58f0] ;  /* 0x0058f000011a7983 */ /* 0x001ea20000300a00 */
[----:B------:R-:W3:Y:S02]  /*cd4f0*/  LDL.LU R25, [R1+0x58e8] ;  /* 0x0058e80001197983 */ /* 0x000ee40000300800 */
[----:B------:R-:W-:-:S05]  /*cd500*/  IMAD.MOV.U32 R24, RZ, RZ, R18 ;  /* 0x000000ffff187224 */ /* 0x000fca00078e0012 */
[----:B------:R0:W-:Y:S04]  /*cd510*/  STL [R1+0x57f4], R24 ;  /* 0x0057f41801007387 */ /* 0x0001e80000100800 */
[----:B--2---:R-:W-:Y:S01]  /*cd520*/  STL.64 [R1+0x58c0], R26 ;  /* 0x0058c01a01007387 */ /* 0x004fe20000100a00 */
[----:B---3--:R1:W-:Y:S02]  /*cd530*/  STL [R1+0x58b8], R25 ;  /* 0x0058b81901007387 */ /* 0x0083e40000100800 */
[----:B0-----:R-:W2:Y:S01]  /*cd540*/  LDL.LU R24, [R1+0xe40] ;  /* 0x000e400001187983 */ /* 0x001ea20000300800 */
[----:B-1----:R-:W2:Y:S01]  /*cd550*/  LDL.LU R25, [R1+0xe44] ;  /* 0x000e440001197983 */ /* 0x002ea20000300800 */
        /* <DEDUP_REMOVED lines=9> */
[----:B------:R-:W2:Y:S02]  /*cd5f0*/  LDL.LU R27, [R1+0xe6c] ;  /* 0x000e6c00011b7983 */ /* 0x000ea40000300800 */
[----:B------:R-:W-:Y:S01]  /*cd600*/  IMAD.MOV.U32 R15, RZ, RZ, R3 ;  /* 0x000000ffff0f7224 */ /* 0x000fe200078e0003 */
[----:B------:R-:W3:Y:S09]  /*cd610*/  LDL.LU R16, [R1+0xe20] ;  /* 0x000e200001107983 */ /* 0x000ef20000300800 */
[----:B------:R0:W-:Y:S02]  /*cd620*/  STL.64 [R1+0x1640], R4 ;  /* 0x0016400401007387 */ /* 0x0001e40000100a00 */
[----:B------:R1:W-:Y:S02]  /*cd630*/  STL.64 [R1+0x1648], R6 ;  /* 0x0016480601007387 */ /* 0x0003e40000100a00 */
[----:B------:R-:W3:Y:S02]  /*cd640*/  LDL.LU R17, [R1+0xe24] ;  /* 0x000e240001117983 */ /* 0x000ee40000300800 */
[----:B------:R-:W-:Y:S01]  /*cd650*/  IMAD.MOV.U32 R3, RZ, RZ, R19 ;  /* 0x000000ffff037224 */ /* 0x000fe200078e0013 */
[----:B------:R-:W3:Y:S01]  /*cd660*/  LDL.LU R18, [R1+0xe28] ;  /* 0x000e280001127983 */ /* 0x000ee20000300800 */
[----:B------:R-:W3:Y:S03]  /*cd670*/  LDL.LU R19, [R1+0xe2c] ;  /* 0x000e2c0001137983 */ /* 0x000ee60000300800 */
[----:B0-----:R-:W4:Y:S01]  /*cd680*/  LDL.LU R4, [R1+0xe10] ;  /* 0x000e100001047983 */ /* 0x001f220000300800 */
[----:B------:R-:W4:Y:S02]  /*cd690*/  LDL.LU R5, [R1+0xe14] ;  /* 0x000e140001057983 */ /* 0x000f240000300800 */
[----:B-1----:R-:W4:Y:S02]  /*cd6a0*/  LDL.LU R6, [R1+0xe18] ;  /* 0x000e180001067983 */ /* 0x002f240000300800 */
[----:B------:R-:W4:Y:S01]  /*cd6b0*/  LDL.LU R7, [R1+0xe1c] ;  /* 0x000e1c0001077983 */ /* 0x000f220000300800 */
        /* <DEDUP_REMOVED lines=20> */
[----:B--2---:R-:W-:Y:S11]  /*cd800*/  HMMA.16816.F32 R24, R20, R14, R24 ;  /* 0x0000000e1418723c */ /* 0x004ff60000001818 */
        /* <DEDUP_REMOVED lines=8> */
[----:B------:R-:W2:Y:S01]  /*cd890*/  LDL.LU.64 R14, [R1+0x58b0] ;  /* 0x0058b000010e7983 */ /* 0x000ea20000300a00 */
[----:B------:R-:W2:Y:S02]  /*cd8a0*/  LDL.LU.64 R12, [R1+0x58a8] ;  /* 0x0058a800010c7983 */ /* 0x000ea40000300a00 */
[----:B------:R0:W-:Y:S02]  /*cd8b0*/  STL.64 [R1+0x5800], R10 ;  /* 0x0058000a01007387 */ /* 0x0001e40000100a00 */
[----:B------:R-:W-:Y:S02]  /*cd8c0*/  STL.64 [R1+0x57f8], R8 ;  /* 0x0057f80801007387 */ /* 0x000fe40000100a00 */
[----:B0-----:R-:W-:-:S02]  /*cd8d0*/  IMAD.MOV.U32 R11, RZ, RZ, R29 ;  /* 0x000000ffff0b7224 */ /* 0x001fc400078e001d */
[----:B---3--:R-:W-:Y:S02]  /*cd8e0*/  IMAD.MOV.U32 R10, RZ, RZ, R25 ;  /* 0x000000ffff0a7224 */ /* 0x008fe400078e0019 */
[----:B------:R-:W3:Y:S01]  /*cd8f0*/  LDL.LU R25, [R1+0x58a4] ;  /* 0x0058a40001197983 */ /* 0x000ee20000300800 */
[----:B------:R-:W3:Y:S02]  /*cd900*/  LDL.LU R29, [R1+0x58a0] ;  /* 0x0058a000011d7983 */ /* 0x000ee40000300800 */
[----:B------:R2:W-:Y:S02]  /*cd910*/  STL.64 [R1+0x5810], R10 ;  /* 0x0058100a01007387 */ /* 0x0005e40000100a00 */
[----:B--2---:R-:W-:Y:S02]  /*cd920*/  IMAD.MOV.U32 R10, RZ, RZ, R26 ;  /* 0x000000ffff0a7224 */ /* 0x004fe400078e001a */
[----:B------:R-:W-:Y:S01]  /*cd930*/  IMAD.MOV.U32 R11, RZ, RZ, R27 ;  /* 0x000000ffff0b7224 */ /* 0x000fe200078e001b */
[----:B------:R-:W4:Y:S01]  /*cd940*/  LDL.LU R26, [R1+0x589c] ;  /* 0x00589c00011a7983 */ /* 0x000f220000300800 */
[----:B------:R-:W4:Y:S03]  /*cd950*/  LDL.LU R27, [R1+0x5898] ;  /* 0x00589800011b7983 */ /* 0x000f260000300800 */
[----:B------:R0:W-:Y:S04]  /*cd960*/  STL.64 [R1+0x5828], R10 ;  /* 0x0058280a01007387 */ /* 0x0001e80000100a00 */
[----:B0-----:R-:W2:Y:S02]  /*cd970*/  LDL.64 R10, [R1+0x18] ;  /* 0x00001800010a7983 */ /* 0x001ea40000100a00 */
        /* <DEDUP_REMOVED lines=8> */
[----:B---3--:R-:W-:Y:S02]  /*cda00*/  IMAD.MOV.U32 R10, RZ, RZ, R29 ;  /* 0x000000ffff0a7224 */ /* 0x008fe400078e001d */
        /* <DEDUP_REMOVED lines=8> */
[----:B0-----:R-:W3:Y:S02]  /*cda90*/  LDL.64 R10, [R1+0x8] ;  /* 0x00000800010a7983 */ /* 0x001ee40000100a00 */
[----:B---3--:R-:W-:Y:S01]  /*cdaa0*/  HMMA.16816.F32 R16, R20, R10, R16 ;  /* 0x0000000a1410723c */ /* 0x008fe20000001810 */
[----:B------:R-:W-:-:S02]  /*cdab0*/  IMAD.MOV.U32 R24, RZ, RZ, R10 ;  /* 0x000000ffff187224 */ /* 0x000fc400078e000a */
[----:B------:R-:W-:-:S05]  /*cdac0*/  IMAD.MOV.U32 R28, RZ, RZ, R11 ;  /* 0x000000ffff1c7224 */ /* 0x000fca00078e000b */
[C---:B----4-:R-:W-:Y:S11]  /*cdad0*/  HMMA.16816.F32 R8, R20.reuse, R26, R4 ;  /* 0x0000001a1408723c */ /* 0x050ff60000001804 */
[----:B------:R-:W-:Y:S04]  /*cdae0*/  @!UPT UIADD3 URZ, URZ, URZ, URZ ;  /* 0x0000003f3f3ff290 */ /* 0x000fe8000fffe03f */
[----:B------:R-:W-:Y:S01]  /*cdaf0*/  STL.64 [R1+0x8e0], R16 ;  /* 0x0008e01001007387 */ /* 0x000fe20000100a00 */
[----:B------:R0:W-:Y:S03]  /*cdb00*/  STL.64 [R1+0x8e8], R18 ;  /* 0x0008e81201007387 */ /* 0x0001e60000100a00 */
[----:B0-----:R-:W2:Y:S01]  /*cdb10*/  LDL.LU.64 R18, [R1+0x5888] ;  /* 0x0058880001127983 */ /* 0x001ea20000300a00 */
[----:B------:R-:W3:Y:S03]  /*cdb20*/  LDL.LU R4, [R1+0x6e0] ;  /* 0x0006e00001047983 */ /* 0x000ee60000300800 */
[----:B------:R-:W-:Y:S02]  /*cdb30*/  STL.64 [R1+0x8d0], R8 ;  /* 0x0008d00801007387 */ /* 0x000fe40000100a00 */
[----:B------:R0:W-:Y:S01]  /*cdb40*/  STL.64 [R1+0x8d8], R10 ;  /* 0x0008d80a01007387 */ /* 0x0001e20000100a00 */
[----:B------:R-:W3:Y:S01]  /*cdb50*/  LDL.LU R5, [R1+0x6e4] ;  /* 0x0006e40001057983 */ /* 0x000ee20000300800 */
[----:B------:R-:W3:Y:S02]  /*cdb60*/  LDL.LU R6, [R1+0x6e8] ;  /* 0x0006e80001067983 */ /* 0x000ee40000300800 */
[----:B------:R-:W3:Y:S01]  /*cdb70*/  LDL.LU R7, [R1+0x6ec] ;  /* 0x0006ec0001077983 */ /* 0x000ee20000300800 */
[----:B0-----:R-:W4:Y:S04]  /*cdb80*/  LDL.64 R10, [R1+0xb8] ;  /* 0x0000b800010a7983 */ /* 0x001f280000100a00 */
[----:B----4-:R0:W-:Y:S04]  /*cdb90*/  STL.64 [R1+0x5850], R10 ;  /* 0x0058500a01007387 */ /* 0x0101e80000100a00 */
[----:B0-----:R-:W4:Y:S01]  /*cdba0*/  LDL.64 R10, [R1+0xc8] ;  /* 0x0000c800010a7983 */ /* 0x001f220000100a00 */
[----:B------:R-:W-:Y:S02]  /*cdbb0*/  STL.64 [R1+0x5770], R26 ;  /* 0x0057701a01007387 */ /* 0x000fe40000100a00 */
[----:B------:R0:W-:Y:S02]  /*cdbc0*/  STL [R1+0x5848], R24 ;  /* 0x0058481801007387 */ /* 0x0001e40000100800 */
        /* <DEDUP_REMOVED lines=15> */
[----:B------:R-:W2:Y:S02]  /*cdcc0*/  LDL.LU.64 R12, [R1+0x5878] ;  /* 0x00587800010c7983 */ /* 0x000ea40000300a00 */
[----:B------:R0:W-:Y:S02]  /*cdcd0*/  STL.64 [R1+0x5768], R18 ;  /* 0x0057681201007387 */ /* 0x0001e40000100a00 */
[----:B0-----:R-:W-:Y:S02]  /*cdce0*/  IMAD.MOV.U32 R18, RZ, RZ, R2 ;  /* 0x000000ffff127224 */ /* 0x001fe400078e0002 */
[----:B------:R-:W-:-:S05]  /*cdcf0*/  IMAD.MOV.U32 R19, RZ, RZ, R0 ;  /* 0x000000ffff137224 */ /* 0x000fca00078e0000 */
[----:B------:R0:W-:Y:S01]  /*cdd00*/  STL.64 [R1+0x5808], R18 ;  /* 0x0058081201007387 */ /* 0x0001e20000100a00 */
[----:B------:R-:W2:Y:S02]  /*cdd10*/  LDL.LU R16, [R1+0x620] ;  /* 0x0006200001107983 */ /* 0x000ea40000300800 */
        /* <DEDUP_REMOVED lines=14> */
[----:B------:R-:W2:Y:S02]  /*cde00*/  LDL.LU R18, [R1+0x648] ;  /* 0x0006480001127983 */ /* 0x000ea40000300800 */
[----:B------:R-:W2:Y:S01]  /*cde10*/  LDL.LU R19, [R1+0x64c] ;  /* 0x00064c0001137983 */ /* 0x000ea20000300800 */
[----:B------:R-:W3:Y:S01]  /*cde20*/  LDL.LU.64 R6, [R1+0x5870] ;  /* 0x0058700001067983 */ /* 0x000ee20000300a00 */
[----:B------:R-:W3:Y:S11]  /*cde30*/  LDL.LU.64 R4, [R1+0x5868] ;  /* 0x0058680001047983 */ /* 0x000ef60000300a00 */
[----:B------:R0:W-:Y:S02]  /*cde40*/  STL.64 [R1+0x6e0], R20 ;  /* 0x0006e01401007387 */ /* 0x0001e40000100a00 */
[----:B------:R1:W-:Y:S02]  /*cde50*/  STL.64 [R1+0x6e8], R22 ;  /* 0x0006e81601007387 */ /* 0x0003e40000100a00 */
[----:B----4-:R-:W-:-:S02]  /*cde60*/  IMAD.MOV.U32 R2, RZ, RZ, R10 ;  /* 0x000000ffff027224 */ /* 0x010fc400078e000a */
[----:B------:R-:W-:Y:S01]  /*cde70*/  IMAD.MOV.U32 R0, RZ, RZ, R11 ;  /* 0x000000ffff007224 */ /* 0x000fe200078e000b */
[----:B0-----:R-:W4:Y:S01]  /*cde80*/  LDL.LU R20, [R1+0x610] ;  /* 0x0006100001147983 */ /* 0x001f220000300800 */
[----:B------:R-:W4:Y:S02]  /*cde90*/  LDL.LU R21, [R1+0x614] ;  /* 0x0006140001157983 */ /* 0x000f240000300800 */
[----:B-1----:R-:W4:Y:S02]  /*cdea0*/  LDL.LU R22, [R1+0x618] ;  /* 0x0006180001167983 */ /* 0x002f240000300800 */
[----:B------:R-:W4:Y:S01]  /*cdeb0*/  LDL.LU R23, [R1+0x61c] ;  /* 0x00061c0001177983 */ /* 0x000f220000300800 */
[----:B------:R-:W-:Y:S01]  /*cdec0*/  STL.64 [R1+0x5760], R14 ;  /* 0x0057600e01007387 */ /* 0x000fe20000100a00 */
        /* <DEDUP_REMOVED lines=12> */
[----:B------:R-:W-:Y:S03]  /*cdf90*/  STL.64 [R1+0x1a18], R26 ;  /* 0x001a181a01007387 */ /* 0x000fe60000100a00 */
[----:B0-----:R-:W3:Y:S01]  /*cdfa0*/  LDL.LU R24, [R1+0x5848] ;  /* 0x0058480001187983 */ /* 0x001ee20000300800 */
        /* <DEDUP_REMOVED lines=17> */
[----:B------:R-:W4:Y:S11]  /*ce0c0*/  LDL.LU.64 R18, [R1+0x5808] ;  /* 0x0058080001127983 */ /* 0x000f360000300a00 */
[----:B------:R-:W-:Y:S10]  /*ce0d0*/  @!UPT UIADD3 URZ, URZ, URZ, URZ ;  /* 0x0000003f3f3ff290 */ /* 0x000ff4000fffe03f */
[----:B------:R-:W-:Y:S01]  /*ce0e0*/  STL.64 [R1+0x15e0], R8 ;  /* 0x0015e00801007387 */ /* 0x000fe20000100a00 */
[----:B------:R0:W-:Y:S03]  /*ce0f0*/  STL.64 [R1+0x15e8], R10 ;  /* 0x0015e80a01007387 */ /* 0x0001e60000100a00 */
[----:B0-----:R-:W2:Y:S01]  /*ce100*/  LDL.LU.64 R10, [R1+0x5800] ;  /* 0x00580000010a7983 */ /* 0x001ea20000300a00 */
[----:B------:R-:W2:Y:S02]  /*ce110*/  LDL.LU.64 R8, [R1+0x57f8] ;  /* 0x0057f80001087983 */ /* 0x000ea40000300a00 */
[----:B------:R-:W2:Y:S01]  /*ce120*/  LDL.LU R16, [R1+0xcf0] ;  /* 0x000cf00001107983 */ /* 0x000ea20000300800 */
[----:B----4-:R-:W-:Y:S11]  /*ce130*/  HMMA.16816.F32 R20, R4, R18, R20 ;  /* 0x000000120414723c */ /* 0x010ff60000001814 */
[----:B------:R-:W-:Y:S11]  /*ce140*/  @!UPT UIADD3 URZ, URZ, URZ, URZ ;  /* 0x0000003f3f3ff290 */ /* 0x000ff6000fffe03f */
[----:B------:R-:W-:Y:S01]  /*ce150*/  @!UPT UIADD3 URZ, URZ, URZ, URZ ;  /* 0x0000003f3f3ff290 */ /* 0x000fe2000fffe03f */
[----:B------:R-:W-:Y:S01]  /*ce160*/  STL.64 [R1+0x15b0], R20 ;  /* 0x0015b01401007387 */ /* 0x000fe20000100a00 */
[----:B------:R-:W-:Y:S02]  /*ce170*/  STL.64 [R1+0x15b8], R22 ;  /* 0x0015b81601007387 */ /* 0x000fe40000100a00 */
[----:B------:R-:W2:Y:S02]  /*ce180*/  LDL.LU R17, [R1+0xcf4] ;  /* 0x000cf40001117983 */ /* 0x000ea40000300800 */
[----:B------:R-:W4:Y:S01]  /*ce190*/  LDL.LU R18, [R1+0xcf8] ;  /* 0x000cf80001127983 */ /* 0x000f220000300800 */
[----:B------:R-:W4:Y:S01]  /*ce1a0*/  LDL.LU R19, [R1+0xcfc] ;  /* 0x000cfc0001137983 */ /* 0x000f220000300800 */
[----:B---3--:R-:W-:Y:S02]  /*ce1b0*/  IMAD.MOV.U32 R26, RZ, RZ, R24 ;  /* 0x000000ffff1a7224 */ /* 0x008fe400078e0018 */
[----:B------:R-:W-:Y:S01]  /*ce1c0*/  IMAD.MOV.U32 R27, RZ, RZ, R28 ;  /* 0x000000ffff1b7224 */ /* 0x000fe200078e001c */
[----:B----4-:R-:W-:Y:S01]  /*ce1d0*/  STL.64 [R1+0x5780], R18 ;  /* 0x0057801201007387 */ /* 0x010fe20000100a00 */
[----:B--2---:R-:W-:Y:S02]  /*ce1e0*/  STL.64 [R1+0x5778], R16 ;  /* 0x0057781001007387 */ /* 0x004fe40000100a00 */
[----:B------:R-:W2:Y:S02]  /*ce1f0*/  LDL.LU R24, [R1+0x57f4] ;  /* 0x0057f40001187983 */ /* 0x000ea40000300800 */
[----:B------:R-:W3:Y:S01]  /*ce200*/  LDL.LU R28, [R1+0x57f0] ;  /* 0x0057f000011c7983 */ /* 0x000ee20000300800 */
[----:B------:R0:W-:Y:S02]  /*ce210*/  STL.64 [R1+0x5788], R26 ;  /* 0x0057881a01007387 */ /* 0x0001e40000100a00 */
[----:B0-----:R-:W-:-:S02]  /*ce220*/  IMAD.MOV.U32 R26, RZ, RZ, R13 ;  /* 0x000000ffff1a7224 */ /* 0x001fc400078e000d */
[----:B------:R-:W-:-:S05]  /*ce230*/  IMAD.MOV.U32 R27, RZ, RZ, R12 ;  /* 0x000000ffff1b7224 */ /* 0x000fca00078e000c */
[----:B------:R0:W-:Y:S01]  /*ce240*/  STL.64 [R1+0x57a0], R26 ;  /* 0x0057a01a01007387 */ /* 0x0001e20000100a00 */
[----:B------:R-:W4:Y:S02]  /*ce250*/  LDL.LU R16, [R1+0xd00] ;  /* 0x000d000001107983 */ /* 0x000f240000300800 */
[----:B------:R-:W4:Y:S02]  /*ce260*/  LDL.LU R17, [R1+0xd04] ;  /* 0x000d040001117983 */ /* 0x000f240000300800 */
[----:B------:R-:W2:Y:S01]  /*ce270*/  LDL.LU R18, [R1+0xd08] ;  /* 0x000d080001127983 */ /* 0x000ea20000300800 */
[----:B------:R-:W2:Y:S01]  /*ce280*/  LDL.LU R19, [R1+0xd0c] ;  /* 0x000d0c0001137983 */ /* 0x000ea20000300800 */
[----:B0-----:R-:W-:Y:S02]  /*ce290*/  IMAD.MOV.U32 R26, RZ, RZ, R11 ;  /* 0x000000ffff1a7224 */ /* 0x001fe400078e000b */
[----:B------:R-:W-:-:S05]  /*ce2a0*/  IMAD.MOV.U32 R27, RZ, RZ, R10 ;  /* 0x000000ffff1b7224 */ /* 0x000fca00078e000a */
[----:B------:R-:W-:Y:S04]  /*ce2b0*/  STL.64 [R1+0x57b8], R26 ;  /* 0x0057b81a01007387 */ /* 0x000fe80000100a00 */
[----:B---3--:R-:W0:Y:S04]  /*ce2c0*/  LDSM.16.MT88.4 R20, [R28+0x1c280] ;  /* 0x01c280001c14783b */ /* 0x008e280000004200 */
[----:B--2---:R-:W-:Y:S01]  /*ce2d0*/  STL.64 [R1+0x5798], R18 ;  /* 0x0057981201007387 */ /* 0x004fe20000100a00 */
[----:B----4-:R1:W-:Y:S03]  /*ce2e0*/  STL.64 [R1+0x5790], R16 ;  /* 0x0057901001007387 */ /* 0x0103e60000100a00 */
[----:B-1----:R-:W2:Y:S01]  /*ce2f0*/  LDL.LU R16, [R1+0xd10] ;  /* 0x000d100001107983 */ /* 0x002ea20000300800 */
[----:B------:R-:W2:Y:S02]  /*ce300*/  LDL.LU R17, [R1+0xd14] ;  /* 0x000d140001117983 */ /* 0x000ea40000300800 */
[----:B------:R-:W3:Y:S02]  /*ce310*/  LDL.LU R18, [R1+0xd18] ;  /* 0x000d180001127983 */ /* 0x000ee40000300800 */
[----:B------:R-:W3:Y:S01]  /*ce320*/  LDL.LU R19, [R1+0xd1c] ;  /* 0x000d1c0001137983 */ /* 0x000ee20000300800 */
[----:B------:R-:W4:Y:S01]  /*ce330*/  LDL.LU R12, [R1+0xd50] ;  /* 0x000d5000010c7983 */ /* 0x000f220000300800 */
[----:B------:R-:W4:Y:S02]  /*ce340*/  LDL.LU R13, [R1+0xd54] ;  /* 0x000d5400010d7983 */ /* 0x000f240000300800 */
[----:B------:R-:W4:Y:S02]  /*ce350*/  LDL.LU R14, [R1+0xd58] ;  /* 0x000d5800010e7983 */ /* 0x000f240000300800 */
[----:B------:R-:W-:-:S02]  /*ce360*/  IMAD.MOV.U32 R26, RZ, RZ, R9 ;  /* 0x000000ffff1a7224 */ /* 0x000fc400078e0009 */
[----:B------:R-:W-:Y:S01]  /*ce370*/  IMAD.MOV.U32 R27, RZ, RZ, R8 ;  /* 0x000000ffff1b7224 */ /* 0x000fe200078e0008 */
[----:B------:R-:W4:Y:S01]  /*ce380*/  LDL.LU R15, [R1+0xd5c] ;  /* 0x000d5c00010f7983 */ /* 0x000f220000300800 */
[----:B------:R-:W4:Y:S02]  /*ce390*/  LDL.LU R8, [R1+0xd60] ;  /* 0x000d600001087983 */ /* 0x000f240000300800 */
[----:B------:R-:W4:Y:S02]  /*ce3a0*/  LDL.LU R9, [R1+0xd64] ;  /* 0x000d640001097983 */ /* 0x000f240000300800 */
[----:B------:R-:W4:Y:S01]  /*ce3b0*/  LDL.LU R10, [R1+0xd68] ;  /* 0x000d6800010a7983 */ /* 0x000f220000300800 */
[----:B------:R-:W4:Y:S01]  /*ce3c0*/  LDL.LU R11, [R1+0xd6c] ;  /* 0x000d6c00010b7983 */ /* 0x000f220000300800 */
[----:B------:R-:W-:Y:S03]  /*ce3d0*/  STL.64 [R1+0x57d0], R26 ;  /* 0x0057d01a01007387 */ /* 0x000fe60000100a00 */
[----:B---3--:R-:W-:Y:S01]  /*ce3e0*/  STL.64 [R1+0x57b0], R18 ;  /* 0x0057b01201007387 */ /* 0x008fe20000100a00 */
[----:B--2---:R1:W-:Y:S03]  /*ce3f0*/  STL.64 [R1+0x57a8], R16 ;  /* 0x0057a81001007387 */ /* 0x0043e60000100a00 */
[----:B-1----:R-:W2:Y:S01]  /*ce400*/  LDL.LU R16, [R1+0xd20] ;  /* 0x000d200001107983 */ /* 0x002ea20000300800 */
[----:B------:R-:W2:Y:S02]  /*ce410*/  LDL.LU R17, [R1+0xd24] ;  /* 0x000d240001117983 */ /* 0x000ea40000300800 */
[----:B------:R-:W3:Y:S02]  /*ce420*/  LDL.LU R18, [R1+0xd28] ;  /* 0x000d280001127983 */ /* 0x000ee40000300800 */
[----:B------:R-:W3:Y:S01]  /*ce430*/  LDL.LU R19, [R1+0xd2c] ;  /* 0x000d2c0001137983 */ /* 0x000ee20000300800 */
[----:B------:R-:W2:Y:S04]  /*ce440*/  LDL.64 R26, [R1+0x48] ;  /* 0x00004800011a7983 */ /* 0x000ea80000100a00 */
        /* <DEDUP_REMOVED lines=14> */
[----:B0-----:R-:W3:Y:S01]  /*ce530*/  LDL.LU R20, [R1+0x4e0] ;  /* 0x0004e00001147983 */ /* 0x001ee20000300800 */
[----:B------:R-:W3:Y:S02]  /*ce540*/  LDL.LU R21, [R1+0x4e4] ;  /* 0x0004e40001157983 */ /* 0x000ee40000300800 */
[----:B------:R-:W2:Y:S02]  /*ce550*/  LDL.LU R22, [R1+0x4e8] ;  /* 0x0004e80001167983 */ /* 0x000ea40000300800 */
[----:B------:R-:W2:Y:S02]  /*ce560*/  LDL.LU R23, [R1+0x4ec] ;  /* 0x0004ec0001177983 */ /* 0x000ea40000300800 */
[----:B--2---:R0:W-:Y:S01]  /*ce570*/  STL.64 [R1+0x5728], R22 ;  /* 0x0057281601007387 */ /* 0x0041e20000100a00 */
[----:B---3--:R-:W-:Y:S02]  /*ce580*/  STL.64 [R1+0x5720], R20 ;  /* 0x0057201401007387 */ /* 0x008fe40000100a00 */
[----:B0-----:R-:W-:-:S02]  /*ce590*/  IMAD.MOV.U32 R22, RZ, RZ, R29 ;  /* 0x000000ffff167224 */ /* 0x001fc400078e001d */
[----:B------:R-:W-:-:S05]  /*ce5a0*/  IMAD.MOV.U32 R23, RZ, RZ, R25 ;  /* 0x000000ffff177224 */ /* 0x000fca00078e0019 */
[----:B------:R0:W-:Y:S02]  /*ce5b0*/  STL.64 [R1+0x5738], R22 ;  /* 0x0057381601007387 */ /* 0x0001e40000100a00 */
[----:B0-----:R-:W-:Y:S02]  /*ce5c0*/  IMAD.MOV.U32 R22, RZ, RZ, R24 ;  /* 0x000000ffff167224 */ /* 0x001fe400078e0018 */
[----:B------:R-:W-:-:S07]  /*ce5d0*/  IMAD.MOV.U32 R23, RZ, RZ, R3 ;  /* 0x000000ffff177224 */ /* 0x000fce00078e0003 */
[C---:B----4-:R-:W-:Y:S01]  /*ce5e0*/  HMMA.16816.F32 R20, R4.reuse, R22, R8 ;  /* 0x000000160414723c */ /* 0x050fe20000001808 */
[----:B------:R-:W2:Y:S07]  /*ce5f0*/  LDL.LU.64 R10, [R1+0x57e8] ;  /* 0x0057e800010a7983 */ /* 0x000eae0000300a00 */
[C---:B------:R-:W-:Y:S11]  /*ce600*/  HMMA.16816.F32 R16, R4.reuse, R26, R16 ;  /* 0x0000001a0410723c */ /* 0x040ff60000001810 */
[----:B------:R-:W-:Y:S04]  /*ce610*/  @!UPT UIADD3 URZ, URZ, URZ, URZ ;  /* 0x0000003f3f3ff290 */ /* 0x000fe8000fffe03f */
[----:B------:R-:W-:Y:S01]  /*ce620*/  STL.64 [R1+0x15d0], R20 ;  /* 0x0015d01401007387 */ /* 0x000fe20000100a00 */
[----:B------:R0:W-:Y:S02]  /*ce630*/  STL.64 [R1+0x15d8], R22 ;  /* 0x0015d81601007387 */ /* 0x0001e40000100a00 */
[----:B0-----:R-:W-:Y:S02]  /*ce640*/  IMAD.MOV.U32 R22, RZ, RZ, R2 ;  /* 0x000000ffff167224 */ /* 0x001fe400078e0002 */
[----:B------:R-:W-:Y:S02]  /*ce650*/  IMAD.MOV.U32 R23, RZ, RZ, R0 ;  /* 0x000000ffff177224 */ /* 0x000fe400078e0000 */
[----:B------:R-:W-:Y:S02]  /*ce660*/  IMAD.MOV.U32 R2, RZ, RZ, R26 ;  /* 0x000000ffff027224 */ /* 0x000fe400078e001a */
[----:B------:R-:W-:Y:S01]  /*ce670*/  IMAD.MOV.U32 R0, RZ, RZ, R27 ;  /* 0x000000ffff007224 */ /* 0x000fe200078e001b */
[C---:B--2---:R-:W-:Y:S11]  /*ce680*/  HMMA.16816.F32 R8, R4.reuse, R10, R12 ;  /* 0x0000000a0408723c */ /* 0x044ff6000000180c */
        /* <DEDUP_REMOVED lines=45> */
[C---:B----4-:R-:W-:Y:S11]  /*ce960*/  HMMA.16816.F32 R16, R4.reuse, R26, R16 ;  /* 0x0000001a0410723c */ /* 0x050ff60000001810 */
[----:B------:R-:W-:Y:S11]  /*ce970*/  @!UPT UIADD3 URZ, URZ, URZ, URZ ;  /* 0x0000003f3f3ff290 */ /* 0x000ff6000fffe03f */
[----:B------:R-:W-:Y:S01]  /*ce980*/  @!UPT UIADD3 URZ, URZ, URZ, URZ ;  /* 0x0000003f3f3ff290 */ /* 0x000fe2000fffe03f */
[----:B------:R-:W-:Y:S01]  /*ce990*/  STL.64 [R1+0x800], R16 ;  /* 0x0008001001007387 */ /* 0x000fe20000100a00 */
[----:B------:R0:W-:Y:S03]  /*ce9a0*/  STL.64 [R1+0x808], R18 ;  /* 0x0008081201007387 */ /* 0x0001e60000100a00 */
[----:B0-----:R-:W2:Y:S01]  /*ce9b0*/  LDL.LU.64 R18, [R1+0x5768] ;  /* 0x0057680001127983 */ /* 0x001ea20000300a00 */
[----:B------:R0:W-:Y:S03]  /*ce9c0*/  STL.64 [R1+0x56f0], R26 ;  /* 0x0056f01a01007387 */ /* 0x0001e60000100a00 */
[----:B0-----:R-:W4:Y:S04]  /*ce9d0*/  LDL.64 R26, [R1+0x88] ;  /* 0x00008800011a7983 */ /* 0x001f280000100a00 */
[----:B----4-:R0:W-:Y:S01]  /*ce9e0*/  STL.64 [R1+0x5708], R26 ;  /* 0x0057081a01007387 */ /* 0x0101e20000100a00 */
[----:B------:R-:W4:Y:S02]  /*ce9f0*/  LDL.LU R24, [R1+0x4d0] ;  /* 0x0004d00001187983 */ /* 0x000f240000300800 */
[----:B------:R-:W4:Y:S01]  /*cea00*/  LDL.LU R25, [R1+0x4d4] ;  /* 0x0004d40001197983 */ /* 0x000f220000300800 */
[----:B0-----:R-:W2:Y:S01]  /*cea10*/  LDL.LU R26, [R1+0x4d8] ;  /* 0x0004d800011a7983 */ /* 0x001ea20000300800 */
[----:B------:R-:W2:Y:S03]  /*cea20*/  LDL.LU R27, [R1+0x4dc] ;  /* 0x0004dc00011b7983 */ /* 0x000ea60000300800 */
[----:B--2---:R0:W-:Y:S01]  /*cea30*/  STL.64 [R1+0x5718], R26 ;  /* 0x0057181a01007387 */ /* 0x0041e20000100a00 */
[----:B----4-:R1:W-:Y:S03]  /*cea40*/  STL.64 [R1+0x5710], R24 ;  /* 0x0057101801007387 */ /* 0x0103e60000100a00 */
[----:B0-----:R-:W2:Y:S01]  /*cea50*/  LDL.64 R26, [R1+0xa8] ;  /* 0x0000a800011a7983 */ /* 0x001ea20000100a00 */
[C---:B------:R-:W-:Y:S03]  /*cea60*/  HMMA.16816.F32 R12, R4.reuse, R18, R12 ;  /* 0x00000012040c723c */ /* 0x040fe6000000180c */
[----:B--2---:R0:W-:Y:S01]  /*cea70*/  STL.64 [R1+0x5730], R26 ;  /* 0x0057301a01007387 */ /* 0x0041e20000100a00 */
[----:B-1----:R-:W2:Y:S02]  /*cea80*/  LDL.LU R24, [R1+0x4f0] ;  /* 0x0004f00001187983 */ /* 0x002ea40000300800 */
        /* <DEDUP_REMOVED lines=8> */
[----:B------:R-:W2:Y:S03]  /*ceb10*/  LDL.LU R27, [R1+0x50c] ;  /* 0x00050c00011b7983 */ /* 0x000ea60000300800 */
[----:B------:R-:W-:Y:S01]  /*ceb20*/  STL.64 [R1+0x7f0], R12 ;  /* 0x0007f00c01007387 */ /* 0x000fe20000100a00 */
[----:B------:R0:W-:Y:S03]  /*ceb30*/  STL.64 [R1+0x7f8], R14 ;  /* 0x0007f80e01007387 */ /* 0x0001e60000100a00 */
        /* <DEDUP_REMOVED lines=11> */
[----:B------:R0:W-:Y:S04]  /*cebf0*/  STL.64 [R1+0x5670], R14 ;  /* 0x0056700e01007387 */ /* 0x0001e80000100a00 */
        /* <DEDUP_REMOVED lines=32> */
[----:B------:R-:W-:Y:S03]  /*cee00*/  STL.64 [R1+0x5668], R18 ;  /* 0x0056681201007387 */ /* 0x000fe60000100a00 */
[----:B------:R-:W-:Y:S01]  /*cee10*/  STL.64 [R1+0x5660], R16 ;  /* 0x0056601001007387 */ /* 0x000fe20000100a00 */
[----:B---3--:R-:W-:Y:S01]  /*cee20*/  HMMA.16816.F32 R4, R8, R26, R4 ;  /* 0x0000001a0804723c */ /* 0x008fe20000001804 */
[----:B------:R-:W-:-:S02]  /*cee30*/  IMAD.MOV.U32 R23, RZ, RZ, R26 ;  /* 0x000000ffff177224 */ /* 0x000fc400078e001a */
[----:B------:R-:W-:Y:S11]  /*cee40*/  IMAD.MOV.U32 R22, RZ, RZ, R27 ;  /* 0x000000ffff167224 */ /* 0x000ff600078e001b */
[----:B------:R-:W-:Y:S09]  /*cee50*/  @!UPT UIADD3 URZ, URZ, URZ, URZ ;  /* 0x0000003f3f3ff290 */ /* 0x000ff2000fffe03f */
[----:B------:R-:W-:Y:S01]  /*cee60*/  STL.64 [R1+0x1560], R4 ;  /* 0x0015600401007387 */ /* 0x000fe20000100a00 */
[----:B------:R-:W-:Y:S02]  /*cee70*/  STL.64 [R1+0x1568], R6 ;  /* 0x0015680601007387 */ /* 0x000fe40000100a00 */
[----:B------:R0:W-:Y:S02]  /*cee80*/  STL.64 [R1+0x5680], R22 ;  /* 0x0056801601007387 */ /* 0x0001e40000100a00 */
[----:B------:R-:W-:Y:S01]  /*cee90*/  STL.64 [R1+0x5678], R20 ;  /* 0x0056781401007387 */ /* 0x000fe20000100a00 */
[----:B0-----:R-:W2:Y:S04]  /*ceea0*/  LDL.64 R22, [R1+0x18] ;  /* 0x0000180001167983 */ /* 0x001ea80000100a00 */
[----:B--2---:R0:W-:Y:S04]  /*ceeb0*/  STL.64 [R1+0x5698], R22 ;  /* 0x0056981601007387 */ /* 0x0041e80000100a00 */
[----:B0-----:R-:W2:Y:S04]  /*ceec0*/  LDL.64 R22, [R1+0x28] ;  /* 0x0000280001167983 */ /* 0x001ea80000100a00 */
[----:B--2---:R0:W-:Y:S04]  /*ceed0*/  STL.64 [R1+0x56a0], R22 ;  /* 0x0056a01601007387 */ /* 0x0041e80000100a00 */
[----:B0-----:R-:W2:Y:S04]  /*ceee0*/  LDL.64 R22, [R1+0x38] ;  /* 0x0000380001167983 */ /* 0x001ea80000100a00 */
[----:B--2---:R0:W-:Y:S02]  /*ceef0*/  STL.64 [R1+0x56b8], R22 ;  /* 0x0056b81601007387 */ /* 0x0041e40000100a00 */
[----:B0-----:R-:W-:-:S02]  /*cef00*/  IMAD.MOV.U32 R22, RZ, RZ, R2 ;  /* 0x000000ffff167224 */ /* 0x001fc400078e0002 */
[----:B------:R-:W-:-:S05]  /*cef10*/  IMAD.MOV.U32 R23, RZ, RZ, R0 ;  /* 0x000000ffff177224 */ /* 0x000fca00078e0000 */
[----:B------:R-:W-:Y:S01]  /*cef20*/  STL.64 [R1+0x56d0], R22 ;  /* 0x0056d01601007387 */ /* 0x000fe20000100a00 */
[----:B------:R-:W2:Y:S02]  /*cef30*/  LDL.LU R12, [R1+0xc60] ;  /* 0x000c6000010c7983 */ /* 0x000ea40000300800 */
[----:B------:R-:W2:Y:S02]  /*cef40*/  LDL.LU R13, [R1+0xc64] ;  /* 0x000c6400010d7983 */ /* 0x000ea40000300800 */
[----:B------:R-:W3:Y:S01]  /*cef50*/  LDL.LU R14, [R1+0xc68] ;  /* 0x000c6800010e7983 */ /* 0x000ee20000300800 */
[----:B------:R-:W3:Y:S01]  /*cef60*/  LDL.LU R15, [R1+0xc6c] ;  /* 0x000c6c00010f7983 */ /* 0x000ee20000300800 */
[----:B------:R-:W4:Y:S02]  /*cef70*/  LDL.64 R6, [R1+0x78] ;  /* 0x0000780001067983 */ /* 0x000f240000100a00 */
[----:B------:R-:W2:Y:S02]  /*cef80*/  LDL.LU R24, [R1+0xcc0] ;  /* 0x000cc00001187983 */ /* 0x000ea40000300800 */
[----:B------:R-:W2:Y:S01]  /*cef90*/  LDL.LU R25, [R1+0xcc4] ;  /* 0x000cc40001197983 */ /* 0x000ea20000300800 */
[----:B------:R-:W2:Y:S01]  /*cefa0*/  LDL.LU R26, [R1+0xcc8] ;  /* 0x000cc800011a7983 */ /* 0x000ea20000300800 */
[----:B------:R-:W2:Y:S03]  /*cefb0*/  LDL.LU R27, [R1+0xccc] ;  /* 0x000ccc00011b7983 */ /* 0x000ea60000300800 */
[----:B--2---:R-:W-:Y:S01]  /*cefc0*/  STL.64 [R1+0x5700], R26 ;  /* 0x0057001a01007387 */ /* 0x004fe20000100a00 */
[----:B------:R0:W-:Y:S03]  /*cefd0*/  STL.64 [R1+0x56f8], R24 ;  /* 0x0056f81801007387 */ /* 0x0001e60000100a00 */
[----:B0-----:R-:W4:Y:S01]  /*cefe0*/  LDL.LU R24, [R1+0x4b0] ;  /* 0x0004b00001187983 */ /* 0x001f220000300800 */
[----:B------:R-:W4:Y:S02]  /*ceff0*/  LDL.LU R25, [R1+0x4b4] ;  /* 0x0004b40001197983 */ /* 0x000f240000300800 */
[----:B------:R-:W4:Y:S02]  /*cf000*/  LDL.LU R26, [R1+0x4b8] ;  /* 0x0004b800011a7983 */ /* 0x000f240000300800 */
[----:B------:R-:W4:Y:S01]  /*cf010*/  LDL.LU R27, [R1+0x4bc] ;  /* 0x0004bc00011b7983 */ /* 0x000f220000300800 */
[----:B------:R-:W2:Y:S04]  /*cf020*/  LDL.64 R22, [R1+0x58] ;  /* 0x0000580001167983 */ /* 0x000ea80000100a00 */
[----:B--2---:R0:W-:Y:S04]  /*cf030*/  STL.64 [R1+0x56e8], R22 ;  /* 0x0056e81601007387 */ /* 0x0041e80000100a00 */
[----:B0-----:R-:W2:Y:S01]  /*cf040*/  LDL.64 R22, [R1+0x68] ;  /* 0x0000680001167983 */ /* 0x001ea20000100a00 */
        /* <DEDUP_REMOVED lines=21> */
[----:B------:R-:W0:Y:S04]  /*cf1a0*/  LDSM.16.MT88.4 R4, [R28+0x1c300] ;  /* 0x01c300001c04783b */ /* 0x000e280000004200 */
[----:B---3--:R-:W-:Y:S01]  /*cf1b0*/  STL.64 [R1+0x56e0], R14 ;  /* 0x0056e00e01007387 */ /* 0x008fe20000100a00 */
[----:B--2---:R1:W-:Y:S03]  /*cf1c0*/  STL.64 [R1+0x56d8], R12 ;  /* 0x0056d80c01007387 */ /* 0x0043e60000100a00 */
[----:B-1----:R-:W2:Y:S01]  /*cf1d0*/  LDL.LU R12, [R1+0xcb0] ;  /* 0x000cb000010c7983 */ /* 0x002ea20000300800 */
[----:B------:R-:W2:Y:S02]  /*cf1e0*/  LDL.LU R13, [R1+0xcb4] ;  /* 0x000cb400010d7983 */ /* 0x000ea40000300800 */
[----:B------:R-:W2:Y:S02]  /*cf1f0*/  LDL.LU R14, [R1+0xcb8] ;  /* 0x000cb800010e7983 */ /* 0x000ea40000300800 */
[----:B------:R-:W2:Y:S01]  /*cf200*/  LDL.LU R15, [R1+0xcbc] ;  /* 0x000cbc00010f7983 */ /* 0x000ea20000300800 */
[----:B------:R-:W3:Y:S01]  /*cf210*/  LDL.64 R18, [R1+0x8] ;  /* 0x0000080001127983 */ /* 0x000ee20000100a00 */
[----:B------:R-:W-:Y:S02]  /*cf220*/  STL.64 [R1+0x1530], R24 ;  /* 0x0015301801007387 */ /* 0x000fe40000100a00 */
[----:B------:R1:W-:Y:S02]  /*cf230*/  STL.64 [R1+0x1538], R26 ;  /* 0x0015381a01007387 */ /* 0x0003e40000100a00 */
[----:B-1----:R-:W4:Y:S01]  /*cf240*/  LDL.LU.64 R26, [R1+0x5700] ;  /* 0x00570000011a7983 */ /* 0x002f220000300a00 */
[----:B------:R-:W4:Y:S02]  /*cf250*/  LDL.LU.64 R24, [R1+0x56f8] ;  /* 0x0056f80001187983 */ /* 0x000f240000300a00 */
[----:B0-----:R-:W-:Y:S02]  /*cf260*/  STL.64 [R1+0x5520], R6 ;  /* 0x0055200601007387 */ /* 0x001fe40000100a00 */
        /* <DEDUP_REMOVED lines=30> */
[----:B------:R-:W3:Y:S01]  /*cf450*/  LDL R28, [R1+0x11c4] ;  /* 0x0011c400011c7983 */ /* 0x000ee20000100800 */
        /* <DEDUP_REMOVED lines=27> */
[----:B------:R0:W-:Y:S01]  /*cf610*/  STL.64 [R1+0x5590], R6 ;  /* 0x0055900601007387 */ /* 0x0001e20000100a00 */
[----:B------:R-:W-:Y:S03]  /*cf620*/  STL.64 [R1+0x5588], R4 ;  /* 0x0055880401007387 */ /* 0x000fe60000100a00 */
[----:B0-----:R-:W2:Y:S04]  /*cf630*/  LDL.64 R6, [R1+0x48] ;  /* 0x0000480001067983 */ /* 0x001ea80000100a00 */
[----:B--2---:R0:W-:Y:S02]  /*cf640*/  STL.64 [R1+0x55a0], R6 ;  /* 0x0055a00601007387 */ /* 0x0041e40000100a00 */
[----:B0-----:R-:W-:-:S02]  /*cf650*/  IMAD.MOV.U32 R6, RZ, RZ, R17 ;  /* 0x000000ffff067224 */ /* 0x001fc400078e0011 */
[----:B------:R-:W-:-:S05]  /*cf660*/  IMAD.MOV.U32 R7, RZ, RZ, R16 ;  /* 0x000000ffff077224 */ /* 0x000fca00078e0010 */
[----:B------:R0:W-:Y:S01]  /*cf670*/  STL.64 [R1+0x55b8], R6 ;  /* 0x0055b80601007387 */ /* 0x0001e20000100a00 */
[----:B------:R-:W4:Y:S02]  /*cf680*/  LDL.LU R4, [R1+0xc50] ;  /* 0x000c500001047983 */ /* 0x000f240000300800 */
[----:B------:R-:W4:Y:S01]  /*cf690*/  LDL.LU R5, [R1+0xc54] ;  /* 0x000c540001057983 */ /* 0x000f220000300800 */
[----:B0-----:R-:W4:Y:S01]  /*cf6a0*/  LDL.LU R6, [R1+0xc58] ;  /* 0x000c580001067983 */ /* 0x001f220000300800 */
[----:B------:R-:W4:Y:S01]  /*cf6b0*/  LDL.LU R7, [R1+0xc5c] ;  /* 0x000c5c0001077983 */ /* 0x000f220000300800 */
        /* <DEDUP_REMOVED lines=9> */
[----:B------:R-:W2:Y:S01]  /*cf750*/  LDL.LU.64 R16, [R1+0x5660] ;  /* 0x0056600001107983 */ /* 0x000ea20000300a00 */
[----:B----4-:R-:W-:Y:S11]  /*cf760*/  HMMA.16816.F32 R4, R8, R26, R4 ;  /* 0x0000001a0804723c */ /* 0x010ff60000001804 */
[----:B------:R-:W-:Y:S11]  /*cf770*/  @!UPT UIADD3 URZ, URZ, URZ, URZ ;  /* 0x0000003f3f3ff290 */ /* 0x000ff6000fffe03f */
[----:B------:R-:W-:Y:S01]  /*cf780*/  @!UPT UIADD3 URZ, URZ, URZ, URZ ;  /* 0x0000003f3f3ff290 */ /* 0x000fe2000fffe03f */
[----:B------:R0:W-:Y:S01]  /*cf790*/  STL.64 [R1+0x7d0], R4 ;  /* 0x0007d00401007387 */ /* 0x0001e20000100a00 */
[----:B------:R1:W-:Y:S03]  /*cf7a0*/  STL.64 [R1+0x7d8], R6 ;  /* 0x0007d80601007387 */ /* 0x0003e60000100a00 */
[----:B0-----:R-:W4:Y:S01]  /*cf7b0*/  LDL R5, [R1+0x11c0] ;  /* 0x0011c00001057983 */ /* 0x001f220000100800 */
[----:B-1----:R-:W-:Y:S02]  /*cf7c0*/  IMAD.MOV.U32 R6, RZ, RZ, R25 ;  /* 0x000000ffff067224 */ /* 0x002fe400078e0019 */
[----:B------:R-:W-:-:S05]  /*cf7d0*/  IMAD.MOV.U32 R7, RZ, RZ, R24 ;  /* 0x000000ffff077224 */ /* 0x000fca00078e0018 */
[----:B------:R-:W-:Y:S04]  /*cf7e0*/  STL.64 [R1+0x55d8], R6 ;  /* 0x0055d80601007387 */ /* 0x000fe80000100a00 */
[----:B----4-:R0:W-:Y:S01]  /*cf7f0*/  STL [R1+0x55d0], R5 ;  /* 0x0055d00501007387 */ /* 0x0101e20000100800 */
[----:B------:R-:W3:Y:S03]  /*cf800*/  LDL.LU R4, [R1+0xc40] ;  /* 0x000c400001047983 */ /* 0x000ee60000300800 */
[----:B0-----:R-:W3:Y:S01]  /*cf810*/  LDL.LU R5, [R1+0xc44] ;  /* 0x000c440001057983 */ /* 0x001ee20000300800 */
[----:B------:R-:W3:Y:S02]  /*cf820*/  LDL.LU R6, [R1+0xc48] ;  /* 0x000c480001067983 */ /* 0x000ee40000300800 */
[----:B------:R-:W3:Y:S02]  /*cf830*/  LDL.LU R7, [R1+0xc4c] ;  /* 0x000c4c0001077983 */ /* 0x000ee40000300800 */
[----:B------:R3:W-:Y:S02]  /*cf840*/  STL.64 [R1+0x5540], R26 ;  /* 0x0055401a01007387 */ /* 0x0007e40000100a00 */
[----:B---3--:R-:W-:Y:S01]  /*cf850*/  HMMA.16816.F32 R24, R8, R18, R4 ;  /* 0x000000120818723c */ /* 0x008fe20000001804 */
[----:B------:R-:W3:Y:S11]  /*cf860*/  LDL.LU R4, [R1+0x3c0] ;  /* 0x0003c00001047983 */ /* 0x000ef60000300800 */
[----:B------:R-:W-:Y:S11]  /*cf870*/  @!UPT UIADD3 URZ, URZ, URZ, URZ ;  /* 0x0000003f3f3ff290 */ /* 0x000ff6000fffe03f */
[----:B------:R-:W-:Y:S01]  /*cf880*/  STL.64 [R1+0x720], R24 ;  /* 0x0007201801007387 */ /* 0x000fe20000100a00 */
[----:B------:R-:W-:Y:S02]  /*cf890*/  STL.64 [R1+0x728], R26 ;  /* 0x0007281a01007387 */ /* 0x000fe40000100a00 */
[----:B------:R-:W3:Y:S02]  /*cf8a0*/  LDL.LU R5, [R1+0x3c4] ;  /* 0x0003c40001057983 */ /* 0x000ee40000300800 */
[----:B------:R-:W4:Y:S01]  /*cf8b0*/  LDL.LU R6, [R1+0x3c8] ;  /* 0x0003c80001067983 */ /* 0x000f220000300800 */
[----:B------:R-:W4:Y:S04]  /*cf8c0*/  LDL.LU R7, [R1+0x3cc] ;  /* 0x0003cc0001077983 */ /* 0x000f280000300800 */
[----:B----4-:R0:W-:Y:S01]  /*cf8d0*/  STL.64 [R1+0x55e8], R6 ;  /* 0x0055e80601007387 */ /* 0x0101e20000100a00 */
[----:B---3--:R-:W-:Y:S02]  /*cf8e0*/  STL.64 [R1+0x55e0], R4 ;  /* 0x0055e00401007387 */ /* 0x008fe40000100a00 */
[----:B0-----:R-:W-:-:S02]  /*cf8f0*/  IMAD.MOV.U32 R6, RZ, RZ, R23 ;  /* 0x000000ffff067224 */ /* 0x001fc400078e0017 */
[----:B------:R-:W-:-:S05]  /*cf900*/  IMAD.MOV.U32 R7, RZ, RZ, R22 ;  /* 0x000000ffff077224 */ /* 0x000fca00078e0016 */
[----:B------:R2:W-:Y:S02]  /*cf910*/  STL.64 [R1+0x5600], R6 ;  /* 0x0056000601007387 */ /* 0x0005e40000100a00 */
[----:B--2---:R-:W-:Y:S02]  /*cf920*/  IMAD.MOV.U32 R6, RZ, RZ, R17 ;  /* 0x000000ffff067224 */ /* 0x004fe400078e0011 */
[----:B------:R-:W-:-:S05]  /*cf930*/  IMAD.MOV.U32 R7, RZ, RZ, R16 ;  /* 0x000000ffff077224 */ /* 0x000fca00078e0010 */
[----:B------:R-:W-:Y:S01]  /*cf940*/  STL.64 [R1+0x5618], R6 ;  /* 0x0056180601007387 */ /* 0x000fe20000100a00 */
[----:B------:R0:W-:Y:S02]  /*cf950*/  STL.64 [R1+0x5598], R18 ;  /* 0x0055981201007387 */ /* 0x0001e40000100a00 */
[----:B------:R-:W2:Y:S02]  /*cf960*/  LDL.LU R16, [R1+0xb90] ;  /* 0x000b900001107983 */ /* 0x000ea40000300800 */
[----:B------:R-:W2:Y:S01]  /*cf970*/  LDL.LU R17, [R1+0xb94] ;  /* 0x000b940001117983 */ /* 0x000ea20000300800 */
[----:B0-----:R-:W3:Y:S01]  /*cf980*/  LDL.LU R18, [R1+0xb98] ;  /* 0x000b980001127983 */ /* 0x001ee20000300800 */
[----:B------:R-:W3:Y:S02]  /*cf990*/  LDL.LU R19, [R1+0xb9c] ;  /* 0x000b9c0001137983 */ /* 0x000ee40000300800 */
[----:B------:R-:W-:Y:S02]  /*cf9a0*/  IMAD.MOV.U32 R6, RZ, RZ, R21 ;  /* 0x000000ffff067224 */ /* 0x000fe400078e0015 */
        /* <DEDUP_REMOVED lines=53> */
[----:B------:R0:W-:Y:S01]  /*cfd00*/  STL.64 [R1+0x4a8], R10 ;  /* 0x0004a80a01007387 */ /* 0x0001e20000100a00 */
[----:B------:R-:W-:Y:S01]  /*cfd10*/  STL.64 [R1+0x5528], R14 ;  /* 0x0055280e01007387 */ /* 0x000fe20000100a00 */
[----:B0-----:R-:W-:-:S02]  /*cfd20*/  IMAD.MOV.U32 R10, RZ, RZ, R2 ;  /* 0x000000ffff0a7224 */ /* 0x001fc400078e0002 */
        /* <DEDUP_REMOVED lines=42> */
[----:B------:R-:W2:Y:S01]  /*cffd0*/  LDL.LU.64 R6, [R1+0x55d8] ;  /* 0x0055d80001067983 */ /* 0x000ea20000300a00 */
[----:B------:R-:W3:Y:S11]  /*cffe0*/  LDL.LU R5, [R1+0x55d0] ;  /* 0x0055d00001057983 */ /* 0x000ef60000300800 */
[----:B------:R-:W-:Y:S10]  /*cfff0*/  @!UPT UIADD3 URZ, URZ, URZ, URZ ;  /* 0x0000003f3f3ff290 */ /* 0x000ff4000fffe03f */
[----:B------:R-:W-:Y:S01]  /*d0000*/  STL.64 [R1+0x14b0], R8 ;  /* 0x0014b00801007387 */ /* 0x000fe20000100a00 */
[----:B------:R-:W-:Y:S03]  /*d0010*/  STL.64 [R1+0x14b8], R10 ;  /* 0x0014b80a01007387 */ /* 0x000fe60000100a00 */
[----:B---3--:R2:W0:Y:S02]  /*d0020*/  LDSM.16.MT88.4 R8, [R5+0x1c380] ;  /* 0x01c380000508783b */ /* 0x0084240000004200 */
[C---:B--2---:R-:W-:Y:S02]  /*d0030*/  HMMA.16816.F32 R4, R20.reuse, R6, R16 ;  /* 0x000000061404723c */ /* 0x044fe40000001810 */
[----:B0-----:R-:W-:Y:S01]  /*d0040*/  STL.64 [R1+0x5440], R10 ;  /* 0x0054400a01007387 */ /* 0x001fe20000100a00 */
        /* <DEDUP_REMOVED lines=14> */
[----:B--2---:R-:W-:Y:S11]  /*d0130*/  HMMA.16816.F32 R16, R20, R6, R16 ;  /* 0x000000061410723c */ /* 0x004ff60000001810 */
[----:B------:R-:W-:Y:S11]  /*d0140*/  @!UPT UIADD3 URZ, URZ, URZ, URZ ;  /* 0x0000003f3f3ff290 */ /* 0x000ff6000fffe03f */
[----:B------:R-:W-:Y:S01]  /*d0150*/  @!UPT UIADD3 URZ, URZ, URZ, URZ ;  /* 0x0000003f3f3ff290 */ /* 0x000fe2000fffe03f */
[----:B------:R-:W-:Y:S01]  /*d0160*/  STL.64 [R1+0xe00], R16 ;  /* 0x000e001001007387 */ /* 0x000fe20000100a00 */
[----:B------:R0:W-:Y:S03]  /*d0170*/  STL.64 [R1+0xe08], R18 ;  /* 0x000e081201007387 */ /* 0x0001e60000100a00 */
[----:B0-----:R-:W2:Y:S01]  /*d0180*/  LDL.LU.64 R18, [R1+0x5598] ;  /* 0x0055980001127983 */ /* 0x001ea20000300a00 */
[----:B------:R-:W-:Y:S02]  /*d0190*/  IMAD.MOV.U32 R11, RZ, RZ, R3 ;  /* 0x000000ffff0b7224 */ /* 0x000fe400078e0003 */
[----:B------:R-:W-:Y:S02]  /*d01a0*/  IMAD.MOV.U32 R16, RZ, RZ, R6 ;  /* 0x000000ffff107224 */ /* 0x000fe400078e0006 */
[----:B------:R-:W-:Y:S02]  /*d01b0*/  IMAD.MOV.U32 R3, RZ, RZ, R7 ;  /* 0x000000ffff037224 */ /* 0x000fe400078e0007 */
[----:B------:R-:W3:Y:S01]  /*d01c0*/  LDL.LU.64 R6, [R1+0x5590] ;  /* 0x0055900001067983 */ /* 0x000ee20000300a00 */
[----:B------:R-:W4:Y:S03]  /*d01d0*/  LDL.LU.64 R4, [R1+0x5588] ;  /* 0x0055880001047983 */ /* 0x000f260000300a00 */
[----:B--2---:R-:W-:Y:S01]  /*d01e0*/  STL.64 [R1+0x5538], R18 ;  /* 0x0055381201007387 */ /* 0x004fe20000100a00 */
[----:B------:R0:W-:Y:S03]  /*d01f0*/  STL [R1+0x5530], R16 ;  /* 0x0055301001007387 */ /* 0x0001e60000100800 */
[----:B0-----:R-:W2:Y:S01]  /*d0200*/  LDL.LU R16, [R1+0xb80] ;  /* 0x000b800001107983 */ /* 0x001ea20000300800 */
[----:B------:R-:W2:Y:S02]  /*d0210*/  LDL.LU R17, [R1+0xb84] ;  /* 0x000b840001117983 */ /* 0x000ea40000300800 */
[----:B------:R-:W2:Y:S02]  /*d0220*/  LDL.LU R18, [R1+0xb88] ;  /* 0x000b880001127983 */ /* 0x000ea40000300800 */
[----:B------:R-:W2:Y:S02]  /*d0230*/  LDL.LU R19, [R1+0xb8c] ;  /* 0x000b8c0001137983 */ /* 0x000ea40000300800 */
[----:B------:R-:W-:-:S07]  /*d0240*/  IMAD.MOV.U32 R10, RZ, RZ, R29 ;  /* 0x000000ffff0a7224 */ /* 0x000fce00078e001d */
[----:B--2---:R-:W-:Y:S01]  /*d0250*/  HMMA.16816.F32 R8, R20, R10, R16 ;  /* 0x0000000a1408723c */ /* 0x004fe20000001810 */
[----:B------:R-:W2:Y:S11]  /*d0260*/  LDL.LU R16, [R1+0xb40] ;  /* 0x000b400001107983 */ /* 0x000eb60000300800 */
[----:B------:R-:W-:Y:S11]  /*d0270*/  @!UPT UIADD3 URZ, URZ, URZ, URZ ;  /* 0x0000003f3f3ff290 */ /* 0x000ff6000fffe03f */
[----:B------:R-:W-:Y:S01]  /*d0280*/  STL.64 [R1+0xd50], R8 ;  /* 0x000d500801007387 */ /* 0x000fe20000100a00 */
[----:B------:R-:W-:Y:S02]  /*d0290*/  STL.64 [R1+0xd58], R10 ;  /* 0x000d580a01007387 */ /* 0x000fe40000100a00 */
[----:B------:R-:W2:Y:S02]  /*d02a0*/  LDL.LU R17, [R1+0xb44] ;  /* 0x000b440001117983 */ /* 0x000ea40000300800 */
[----:B------:R-:W2:Y:S01]  /*d02b0*/  LDL.LU R18, [R1+0xb48] ;  /* 0x000b480001127983 */ /* 0x000ea20000300800 */
[----:B------:R-:W2:Y:S01]  /*d02c0*/  LDL.LU R19, [R1+0xb4c] ;  /* 0x000b4c0001137983 */ /* 0x000ea20000300800 */
        /* <DEDUP_REMOVED lines=25> */
[----:B----4-:R-:W-:-:S02]  /*d0460*/  IMAD.MOV.U32 R27, RZ, RZ, R4 ;  /* 0x000000ffff1b7224 */ /* 0x010fc400078e0004 */
[----:B------:R-:W-:Y:S01]  /*d0470*/  IMAD.MOV.U32 R26, RZ, RZ, R5 ;  /* 0x000000ffff1a7224 */ /* 0x000fe200078e0005 */
[----:B---3--:R0:W-:Y:S01]  /*d0480*/  STL.64 [R1+0x54c8], R10 ;  /* 0x0054c80a01007387 */ /* 0x0081e20000100a00 */
[----:B------:R-:W3:Y:S02]  /*d0490*/  LDL.LU R8, [R1+0x350] ;  /* 0x0003500001087983 */ /* 0x000ee40000300800 */
[----:B------:R-:W3:Y:S01]  /*d04a0*/  LDL.LU R9, [R1+0x354] ;  /* 0x0003540001097983 */ /* 0x000ee20000300800 */
        /* <DEDUP_REMOVED lines=10> */
[----:B----4-:R0:W-:Y:S01]  /*d0550*/  STL.64 [R1+0x54d8], R10 ;  /* 0x0054d80a01007387 */ /* 0x0101e20000100a00 */
[----:B---3--:R1:W-:Y:S03]  /*d0560*/  STL.64 [R1+0x54d0], R8 ;  /* 0x0054d00801007387 */ /* 0x0083e60000100a00 */
[----:B0-----:R-:W3:Y:S04]  /*d0570*/  LDL.64 R10, [R1+0x98] ;  /* 0x00009800010a7983 */ /* 0x001ee80000100a00 */
[----:B---3--:R0:W-:Y:S01]  /*d0580*/  STL.64 [R1+0x54e0], R10 ;  /* 0x0054e00a01007387 */ /* 0x0081e20000100a00 */
[----:B-1----:R-:W3:Y:S02]  /*d0590*/  LDL.LU R8, [R1+0x370] ;  /* 0x0003700001087983 */ /* 0x002ee40000300800 */
[----:B------:R-:W3:Y:S01]  /*d05a0*/  LDL.LU R9, [R1+0x374] ;  /* 0x0003740001097983 */ /* 0x000ee20000300800 */
[----:B0-----:R-:W4:Y:S01]  /*d05b0*/  LDL.LU R10, [R1+0x378] ;  /* 0x00037800010a7983 */ /* 0x001f220000300800 */
[----:B------:R-:W4:Y:S03]  /*d05c0*/  LDL.LU R11, [R1+0x37c] ;  /* 0x00037c00010b7983 */ /* 0x000f260000300800 */
[----:B----4-:R0:W-:Y:S02]  /*d05d0*/  STL.64 [R1+0x54f0], R10 ;  /* 0x0054f00a01007387 */ /* 0x0101e40000100a00 */
[----:B0-----:R-:W-:-:S02]  /*d05e0*/  IMAD.MOV.U32 R10, RZ, RZ, R25 ;  /* 0x000000ffff0a7224 */ /* 0x001fc400078e0019 */
[----:B------:R-:W-:Y:S02]  /*d05f0*/  IMAD.MOV.U32 R11, RZ, RZ, R24 ;  /* 0x000000ffff0b7224 */ /* 0x000fe400078e0018 */
[C---:B--2---:R-:W-:Y:S01]  /*d0600*/  HMMA.16816.F32 R24, R20.reuse, R26, R16 ;  /* 0x0000001a1418723c */ /* 0x044fe20000001810 */
[----:B---3--:R-:W-:Y:S02]  /*d0610*/  STL.64 [R1+0x54e8], R8 ;  /* 0x0054e80801007387 */ /* 0x008fe40000100a00 */
        /* <DEDUP_REMOVED lines=28> */
[----:B------:R-:W-:Y:S02]  /*d07e0*/  STL [R1+0x5464], R26 ;  /* 0x0054641a01007387 */ /* 0x000fe40000100800 */
[----:B------:R0:W-:Y:S02]  /*d07f0*/  STL [R1+0x5460], R27 ;  /* 0x0054601b01007387 */ /* 0x0001e40000100800 */
[----:B0-----:R-:W4:Y:S04]  /*d0800*/  LDL.64 R26, [R1+0xa8] ;  /* 0x0000a800011a7983 */ /* 0x001f280000100a00 */
[----:B----4-:R0:W-:Y:S01]  /*d0810*/  STL.64 [R1+0x54f8], R26 ;  /* 0x0054f81a01007387 */ /* 0x0101e20000100a00 */
[----:B------:R-:W4:Y:S02]  /*d0820*/  LDL.LU R24, [R1+0x380] ;  /* 0x0003800001187983 */ /* 0x000f240000300800 */
[----:B------:R-:W4:Y:S01]  /*d0830*/  LDL.LU R25, [R1+0x384] ;  /* 0x0003840001197983 */ /* 0x000f220000300800 */
[----:B0-----:R-:W3:Y:S01]  /*d0840*/  LDL.LU R26, [R1+0x388] ;  /* 0x00038800011a7983 */ /* 0x001ee20000300800 */
[----:B------:R-:W3:Y:S01]  /*d0850*/  LDL.LU R27, [R1+0x38c] ;  /* 0x00038c00011b7983 */ /* 0x000ee20000300800 */
[C---:B--2---:R-:W-:Y:S02]  /*d0860*/  HMMA.16816.F32 R12, R20.reuse, R18, R12 ;  /* 0x00000012140c723c */ /* 0x044fe4000000180c */
[----:B---3--:R-:W-:Y:S01]  /*d0870*/  STL.64 [R1+0x5510], R26 ;  /* 0x0055101a01007387 */ /* 0x008fe20000100a00 */
[----:B----4-:R0:W-:Y:S03]  /*d0880*/  STL.64 [R1+0x5508], R24 ;  /* 0x0055081801007387 */ /* 0x0101e60000100a00 */
        /* <DEDUP_REMOVED lines=8> */
[----:B------:R-:W-:Y:S02]  /*d0910*/  STL.64 [R1+0x5458], R18 ;  /* 0x0054581201007387 */ /* 0x000fe40000100a00 */
[----:B------:R-:W-:Y:S02]  /*d0920*/  IMAD.MOV.U32 R10, RZ, RZ, R2 ;  /* 0x000000ffff0a7224 */ /* 0x000fe400078e0002 */
[----:B------:R-:W-:Y:S01]  /*d0930*/  IMAD.MOV.U32 R11, RZ, RZ, R0 ;  /* 0x000000ffff0b7224 */ /* 0x000fe200078e0000 */
        /* <DEDUP_REMOVED lines=26> */
[----:B------:R-:W4:Y:S02]  /*d0ae0*/  LDL.64 R18, [R1+0x68] ;  /* 0x0000680001127983 */ /* 0x000f240000100a00 */
[----:B--2---:R-:W-:Y:S02]  /*d0af0*/  IMAD.MOV.U32 R25, RZ, RZ, R27 ;  /* 0x000000ffff197224 */ /* 0x004fe400078e001b */
[----:B------:R-:W-:Y:S01]  /*d0b00*/  IMAD.MOV.U32 R29, RZ, RZ, R26 ;  /* 0x000000ffff1d7224 */ /* 0x000fe200078e001a */
[C---:B---3--:R-:W-:Y:S11]  /*d0b10*/  HMMA.16816.F32 R8, R4.reuse, R26, R8 ;  /* 0x0000001a0408723c */ /* 0x048ff60000001808 */
[----:B------:R-:W-:Y:S11]  /*d0b20*/  @!UPT UIADD3 URZ, URZ, URZ, URZ ;  /* 0x0000003f3f3ff290 */ /* 0x000ff6000fffe03f */
[----:B------:R-:W-:Y:S01]  /*d0b30*/  @!UPT UIADD3 URZ, URZ, URZ, URZ ;  /* 0x0000003f3f3ff290 */ /* 0x000fe2000fffe03f */
[----:B------:R-:W-:Y:S01]  /*d0b40*/  STL.64 [R1+0x1880], R8 ;  /* 0x0018800801007387 */ /* 0x000fe20000100a00 */
[----:B------:R0:W-:Y:S03]  /*d0b50*/  STL.64 [R1+0x1888], R10 ;  /* 0x0018880a01007387 */ /* 0x0001e60000100a00 */
[----:B0-----:R-:W2:Y:S01]  /*d0b60*/  LDL.LU.64 R10, [R1+0x54e0] ;  /* 0x0054e000010a7983 */ /* 0x001ea20000300a00 */
        /* <DEDUP_REMOVED lines=23> */
[----:B------:R-:W-:Y:S01]  /*d0ce0*/  STL.64 [R1+0x54c0], R26 ;  /* 0x0054c01a01007387 */ /* 0x000fe20000100a00 */
[----:B------:R0:W-:Y:S01]  /*d0cf0*/  STL [R1+0x54b8], R25 ;  /* 0x0054b81901007387 */ /* 0x0001e20000100800 */
[----:B------:R-:W3:Y:S03]  /*d0d00*/  LDL.LU R24, [R1+0xa30] ;  /* 0x000a300001187983 */ /* 0x000ee60000300800 */
[----:B0-----:R-:W3:Y:S01]  /*d0d10*/  LDL.LU R25, [R1+0xa34] ;  /* 0x000a340001197983 */ /* 0x001ee20000300800 */
[----:B------:R-:W3:Y:S02]  /*d0d20*/  LDL.LU R26, [R1+0xa38] ;  /* 0x000a3800011a7983 */ /* 0x000ee40000300800 */
[----:B------:R-:W3:Y:S01]  /*d0d30*/  LDL.LU R27, [R1+0xa3c] ;  /* 0x000a3c00011b7983 */ /* 0x000ee20000300800 */
[----:B--2---:R-:W-:Y:S01]  /*d0d40*/  HMMA.16816.F32 R12, R4, R10, R20 ;  /* 0x0000000a040c723c */ /* 0x004fe20000001814 */
[----:B------:R-:W-:-:S02]  /*d0d50*/  IMAD.MOV.U32 R2, RZ, RZ, R10 ;  /* 0x000000ffff027224 */ /* 0x000fc400078e000a */
[----:B------:R-:W-:Y:S01]  /*d0d60*/  IMAD.MOV.U32 R0, RZ, RZ, R11 ;  /* 0x000000ffff007224 */ /* 0x000fe200078e000b */
[----:B------:R-:W0:Y:S11]  /*d0d70*/  LDSM.16.MT88.4 R20, [R28+0x1c000] ;  /* 0x01c000001c14783b */ /* 0x000e360000004200 */
[----:B------:R-:W-:Y:S08]  /*d0d80*/  @!UPT UIADD3 URZ, URZ, URZ, URZ ;  /* 0x0000003f3f3ff290 */ /* 0x000ff0000fffe03f */
[----:B------:R1:W-:Y:S01]  /*d0d90*/  STL.64 [R1+0x1430], R12 ;  /* 0x0014300c01007387 */ /* 0x0003e20000100a00 */
[----:B------:R2:W-:Y:S02]  /*d0da0*/  STL.64 [R1+0x1438], R14 ;  /* 0x0014380e01007387 */ /* 0x0005e40000100a00 */
[----:B------:R-:W4:Y:S02]  /*d0db0*/  LDL.LU R8, [R1+0xa20] ;  /* 0x000a200001087983 */ /* 0x000f240000300800 */
[----:B------:R-:W4:Y:S01]  /*d0dc0*/  LDL.LU R9, [R1+0xa24] ;  /* 0x000a240001097983 */ /* 0x000f220000300800 */
[----:B------:R-:W4:Y:S01]  /*d0dd0*/  LDL.LU R10, [R1+0xa28] ;  /* 0x000a2800010a7983 */ /* 0x000f220000300800 */
[----:B------:R-:W4:Y:S03]  /*d0de0*/  LDL.LU R11, [R1+0xa2c] ;  /* 0x000a2c00010b7983 */ /* 0x000f260000300800 */
[----:B-1----:R-:W4:Y:S01]  /*d0df0*/  LDL.LU R12, [R1+0xa00] ;  /* 0x000a0000010c7983 */ /* 0x002f220000300800 */
[----:B------:R-:W4:Y:S02]  /*d0e00*/  LDL.LU R13, [R1+0xa04] ;  /* 0x000a0400010d7983 */ /* 0x000f240000300800 */
[----:B--2---:R-:W2:Y:S02]  /*d0e10*/  LDL.LU R14, [R1+0xa08] ;  /* 0x000a0800010e7983 */ /* 0x004ea40000300800 */
[----:B------:R-:W2:Y:S01]  /*d0e20*/  LDL.LU R15, [R1+0xa0c] ;  /* 0x000a0c00010f7983 */ /* 0x000ea20000300800 */
[----:B---3--:R-:W-:Y:S01]  /*d0e30*/  HMMA.16816.F32 R24, R4, R18, R24 ;  /* 0x000000120418723c */ /* 0x008fe20000001818 */
[----:B--2---:R-:W-:Y:S01]  /*d0e40*/  STL.64 [R1+0x54a8], R14 ;  /* 0x0054a80e01007387 */ /* 0x004fe20000100a00 */
[----:B----4-:R-:W-:Y:S02]  /*d0e50*/  STL.64 [R1+0x54a0], R12 ;  /* 0x0054a00c01007387 */ /* 0x010fe40000100a00 */
[----:B------:R-:W-:Y:S02]  /*d0e60*/  STL [R1+0x53c0], R28 ;  /* 0x0053c01c01007387 */ /* 0x000fe40000100800 */
[----:B0-----:R0:W-:Y:S01]  /*d0e70*/  STL.64 [R1+0x5330], R22 ;  /* 0x0053301601007387 */ /* 0x0011e20000100a00 */
[----:B------:R-:W-:Y:S04]  /*d0e80*/  STL.64 [R1+0x5328], R20 ;  /* 0x0053281401007387 */ /* 0x000fe80000100a00 */
[----:B0-----:R-:W2:Y:S11]  /*d0e90*/  LDL.64 R22, [R1+0x58] ;  /* 0x0000580001167983 */ /* 0x001eb60000100a00 */
[----:B------:R-:W-:Y:S01]  /*d0ea0*/  @!UPT UIADD3 URZ, URZ, URZ, URZ ;  /* 0x0000003f3f3ff290 */ /* 0x000fe2000fffe03f */
[----:B------:R-:W-:Y:S02]  /*d0eb0*/  STL.64 [R1+0x1450], R24 ;  /* 0x0014501801007387 */ /* 0x000fe40000100a00 */
[----:B------:R0:W-:Y:S02]  /*d0ec0*/  STL.64 [R1+0x1458], R26 ;  /* 0x0014581a01007387 */ /* 0x0001e40000100a00 */
[----:B0-----:R-:W3:Y:S01]  /*d0ed0*/  LDL.LU.64 R26, [R1+0x54c0] ;  /* 0x0054c000011a7983 */ /* 0x001ee20000300a00 */
[----:B------:R-:W4:Y:S02]  /*d0ee0*/  LDL.LU R25, [R1+0x54b8] ;  /* 0x0054b80001197983 */ /* 0x000f240000300800 */
[----:B------:R-:W-:-:S05]  /*d0ef0*/  IMAD.MOV.U32 R24, RZ, RZ, R18 ;  /* 0x000000ffff187224 */ /* 0x000fca00078e0012 */
[----:B------:R0:W-:Y:S04]  /*d0f00*/  STL [R1+0x53c4], R24 ;  /* 0x0053c41801007387 */ /* 0x0001e80000100800 */
[----:B---3--:R-:W-:Y:S01]  /*d0f10*/  STL.64 [R1+0x5478], R26 ;  /* 0x0054781a01007387 */ /* 0x008fe20000100a00 */
[----:B----4-:R1:W-:Y:S02]  /*d0f20*/  STL [R1+0x5470], R25 ;  /* 0x0054701901007387 */ /* 0x0103e40000100800 */
[----:B0-----:R-:W3:Y:S01]  /*d0f30*/  LDL.LU R24, [R1+0x9e0] ;  /* 0x0009e00001187983 */ /* 0x001ee20000300800 */
[----:B-1----:R-:W3:Y:S01]  /*d0f40*/  LDL.LU R25, [R1+0x9e4] ;  /* 0x0009e40001197983 */ /* 0x002ee20000300800 */
[----:B------:R-:W4:Y:S02]  /*d0f50*/  LDL.LU R26, [R1+0x9e8] ;  /* 0x0009e800011a7983 */ /* 0x000f240000300800 */
[----:B------:R-:W4:Y:S02]  /*d0f60*/  LDL.LU R27, [R1+0x9ec] ;  /* 0x0009ec00011b7983 */ /* 0x000f240000300800 */
[----:B----4-:R0:W-:Y:S01]  /*d0f70*/  STL.64 [R1+0x5488], R26 ;  /* 0x0054881a01007387 */ /* 0x0101e20000100a00 */
[----:B---3--:R-:W-:Y:S03]  /*d0f80*/  STL.64 [R1+0x5480], R24 ;  /* 0x0054801801007387 */ /* 0x008fe60000100a00 */
[----:B0-----:R-:W3:Y:S04]  /*d0f90*/  LDL.64 R26, [R1+0x28] ;  /* 0x00002800011a7983 */ /* 0x001ee80000100a00 */
[----:B---3--:R0:W-:Y:S04]  /*d0fa0*/  STL.64 [R1+0x5490], R26 ;  /* 0x0054901a01007387 */ /* 0x0081e80000100a00 */
[----:B0-----:R-:W3:Y:S01]  /*d0fb0*/  LDL.64 R26, [R1+0x38] ;  /* 0x00003800011a7983 */ /* 0x001ee20000100a00 */
[----:B--2---:R-:W-:Y:S01]  /*d0fc0*/  HMMA.16816.F32 R8, R4, R22, R8 ;  /* 0x000000160408723c */ /* 0x004fe20000001808 */
[----:B------:R-:W-:-:S02]  /*d0fd0*/  IMAD.MOV.U32 R14, RZ, RZ, R16 ;  /* 0x000000ffff0e7224 */ /* 0x000fc400078e0010 */
[----:B------:R-:W-:Y:S01]  /*d0fe0*/  IMAD.MOV.U32 R15, RZ, RZ, R3 ;  /* 0x000000ffff0f7224 */ /* 0x000fe200078e0003 */
[----:B---3--:R0:W-:Y:S01]  /*d0ff0*/  STL.64 [R1+0x54b0], R26 ;  /* 0x0054b01a01007387 */ /* 0x0081e20000100a00 */
[----:B------:R-:W2:Y:S02]  /*d1000*/  LDL.LU R24, [R1+0xa10] ;  /* 0x000a100001187983 */ /* 0x000ea40000300800 */
[----:B------:R-:W2:Y:S01]  /*d1010*/  LDL.LU R25, [R1+0xa14] ;  /* 0x000a140001197983 */ /* 0x000ea20000300800 */
[----:B0-----:R-:W2:Y:S01]  /*d1020*/  LDL.LU R26, [R1+0xa18] ;  /* 0x000a1800011a7983 */ /* 0x001ea20000300800 */
[----:B------:R-:W2:Y:S02]  /*d1030*/  LDL.LU R27, [R1+0xa1c] ;  /* 0x000a1c00011b7983 */ /* 0x000ea40000300800 */
[----:B------:R-:W3:Y:S11]  /*d1040*/  LDL.LU R16, [R1+0x9d0] ;  /* 0x0009d00001107983 */ /* 0x000ef60000300800 */
[----:B------:R-:W-:Y:S01]  /*d1050*/  @!UPT UIADD3 URZ, URZ, URZ, URZ ;  /* 0x0000003f3f3ff290 */ /* 0x000fe2000fffe03f */
[----:B------:R0:W-:Y:S01]  /*d1060*/  STL.64 [R1+0x1440], R8 ;  /* 0x0014400801007387 */ /* 0x0001e20000100a00 */
[----:B------:R1:W-:Y:S01]  /*d1070*/  STL.64 [R1+0x1448], R10 ;  /* 0x0014480a01007387 */ /* 0x0003e20000100a00 */
[----:B------:R-:W3:Y:S02]  /*d1080*/  LDL.LU R17, [R1+0x9d4] ;  /* 0x0009d40001117983 */ /* 0x000ee40000300800 */
[----:B------:R-:W-:Y:S02]  /*d1090*/  IMAD.MOV.U32 R3, RZ, RZ, R19 ;  /* 0x000000ffff037224 */ /* 0x000fe400078e0013 */
[----:B------:R-:W3:Y:S01]  /*d10a0*/  LDL.LU R18, [R1+0x9d8] ;  /* 0x0009d80001127983 */ /* 0x000ee20000300800 */
[----:B------:R-:W3:Y:S04]  /*d10b0*/  LDL.LU R19, [R1+0x9dc] ;  /* 0x0009dc0001137983 */ /* 0x000ee80000300800 */
        /* <DEDUP_REMOVED lines=26> */
[----:B--2---:R0:W-:Y:S01]  /*d1260*/  STL.64 [R1+0x5450], R14 ;  /* 0x0054500e01007387 */ /* 0x0041e20000100a00 */
[----:B------:R-:W-:Y:S03]  /*d1270*/  STL.64 [R1+0x5448], R12 ;  /* 0x0054480c01007387 */ /* 0x000fe60000100a00 */
[----:B0-----:R-:W2:Y:S11]  /*d1280*/  LDL.64 R14, [R1+0x18] ;  /* 0x00001800010e7983 */ /* 0x001eb60000100a00 */
[----:B------:R-:W-:Y:S07]  /*d1290*/  @!UPT UIADD3 URZ, URZ, URZ, URZ ;  /* 0x0000003f3f3ff290 */ /* 0x000fee000fffe03f */
[----:B------:R0:W-:Y:S01]  /*d12a0*/  STL.64 [R1+0xd00], R20 ;  /* 0x000d001401007387 */ /* 0x0001e20000100a00 */
[----:B------:R-:W-:Y:S02]  /*d12b0*/  STL.64 [R1+0xd08], R22 ;  /* 0x000d081601007387 */ /* 0x000fe40000100a00 */
[----:B0-----:R-:W-:Y:S02]  /*d12c0*/  IMAD.MOV.U32 R21, RZ, RZ, R26 ;  /* 0x000000ffff157224 */ /* 0x001fe400078e001a */
[----:B------:R-:W-:Y:S02]  /*d12d0*/  IMAD.MOV.U32 R20, RZ, RZ, R27 ;  /* 0x000000ffff147224 */ /* 0x000fe400078e001b */
[----:B------:R-:W2:Y:S01]  /*d12e0*/  LDL.LU.64 R26, [R1+0x5488] ;  /* 0x00548800011a7983 */ /* 0x000ea20000300a00 */
        /* <DEDUP_REMOVED lines=9> */
[----:B------:R-:W-:-:S05]  /*d1380*/  IMAD.MOV.U32 R22, RZ, RZ, R15 ;  /* 0x000000ffff167224 */ /* 0x000fca00078e000f */
[----:B------:R0:W-:Y:S01]  /*d1390*/  STL.64 [R1+0x53d0], R22 ;  /* 0x0053d01601007387 */ /* 0x0001e20000100a00 */
[----:B------:R-:W-:Y:S02]  /*d13a0*/  STL.64 [R1+0x53c8], R20 ;  /* 0x0053c81401007387 */ /* 0x000fe40000100a00 */
[----:B0-----:R-:W-:Y:S02]  /*d13b0*/  IMAD.MOV.U32 R23, RZ, RZ, R29 ;  /* 0x000000ffff177224 */ /* 0x001fe400078e001d */
[----:B---3--:R-:W-:Y:S02]  /*d13c0*/  IMAD.MOV.U32 R22, RZ, RZ, R25 ;  /* 0x000000ffff167224 */ /* 0x008fe400078e0019 */
[----:B------:R-:W3:Y:S01]  /*d13d0*/  LDL.LU R25, [R1+0x546c] ;  /* 0x00546c0001197983 */ /* 0x000ee20000300800 */
[----:B------:R-:W4:Y:S02]  /*d13e0*/  LDL.LU R29, [R1+0x5468] ;  /* 0x00546800011d7983 */ /* 0x000f240000300800 */
[----:B------:R-:W4:Y:S02]  /*d13f0*/  LDL.LU R12, [R1+0x9b0] ;  /* 0x0009b000010c7983 */ /* 0x000f240000300800 */
[----:B------:R-:W4:Y:S01]  /*d1400*/  LDL.LU R13, [R1+0x9b4] ;  /* 0x0009b400010d7983 */ /* 0x000f220000300800 */
[----:B------:R-:W4:Y:S01]  /*d1410*/  LDL.LU R14, [R1+0x9b8] ;  /* 0x0009b800010e7983 */ /* 0x000f220000300800 */
[----:B------:R-:W4:Y:S02]  /*d1420*/  LDL.LU R15, [R1+0x9bc] ;  /* 0x0009bc00010f7983 */ /* 0x000f240000300800 */
[----:B------:R2:W-:Y:S02]  /*d1430*/  STL.64 [R1+0x53e0], R22 ;  /* 0x0053e01601007387 */ /* 0x0005e40000100a00 */
[----:B--2---:R-:W-:-:S02]  /*d1440*/  IMAD.MOV.U32 R22, RZ, RZ, R26 ;  /* 0x000000ffff167224 */ /* 0x004fc400078e001a */
[----:B------:R-:W-:Y:S01]  /*d1450*/  IMAD.MOV.U32 R23, RZ, RZ, R27 ;  /* 0x000000ffff177224 */ /* 0x000fe200078e001b */
[----:B------:R-:W2:Y:S01]  /*d1460*/  LDL.LU R26, [R1+0x5464] ;  /* 0x00546400011a7983 */ /* 0x000ea20000300800 */
[----:B------:R-:W2:Y:S03]  /*d1470*/  LDL.LU R27, [R1+0x5460] ;  /* 0x00546000011b7983 */ /* 0x000ea60000300800 */
[----:B------:R3:W-:Y:S02]  /*d1480*/  STL.64 [R1+0x53f8], R22 ;  /* 0x0053f81601007387 */ /* 0x0007e40000100a00 */
[----:B---3--:R-:W-:Y:S02]  /*d1490*/  IMAD.MOV.U32 R23, RZ, RZ, R25 ;  /* 0x000000ffff177224 */ /* 0x008fe400078e0019 */
[----:B----4-:R-:W-:-:S05]  /*d14a0*/  IMAD.MOV.U32 R22, RZ, RZ, R29 ;  /* 0x000000ffff167224 */ /* 0x010fca00078e001d */
[----:B------:R0:W-:Y:S04]  /*d14b0*/  STL.64 [R1+0x5410], R22 ;  /* 0x0054101601007387 */ /* 0x0001e80000100a00 */
[----:B0-----:R-:W3:Y:S02]  /*d14c0*/  LDL.64 R22, [R1+0x8] ;  /* 0x0000080001167983 */ /* 0x001ee40000100a00 */
[----:B---3--:R-:W-:Y:S01]  /*d14d0*/  HMMA.16816.F32 R16, R4, R22, R16 ;  /* 0x000000160410723c */ /* 0x008fe20000001810 */
[----:B------:R-:W-:Y:S02]  /*d14e0*/  IMAD.MOV.U32 R24, RZ, RZ, R22 ;  /* 0x000000ffff187224 */ /* 0x000fe400078e0016 */
[----:B------:R-:W-:-:S05]  /*d14f0*/  IMAD.MOV.U32 R28, RZ, RZ, R23 ;  /* 0x000000ffff1c7224 */ /* 0x000fca00078e0017 */
[C---:B--2---:R-:W-:Y:S11]  /*d1500*/  HMMA.16816.F32 R20, R4.reuse, R26, R8 ;  /* 0x0000001a0414723c */ /* 0x044ff60000001808 */
        /* <DEDUP_REMOVED lines=122> */
[----:B---3--:R-:W0:Y:S04]  /*d1cb0*/  LDSM.16.MT88.4 R4, [R28+0x1c080] ;  /* 0x01c080001c04783b */ /* 0x008e280000004200 */
[----:B--2---:R-:W-:Y:S01]  /*d1cc0*/  STL.64 [R1+0x5370], R18 ;  /* 0x0053701201007387 */ /* 0x004fe20000100a00 */
[----:B----4-:R1:W-:Y:S02]  /*d1cd0*/  STL.64 [R1+0x5368], R16 ;  /* 0x0053681001007387 */ /* 0x0103e40000100a00 */
[----:B------:R2:W-:Y:S01]  /*d1ce0*/  STL.64 [R1+0x5378], R26 ;  /* 0x0053781a01007387 */ /* 0x0005e20000100a00 */
[----:B-1----:R-:W3:Y:S01]  /*d1cf0*/  LDL.LU R16, [R1+0x950] ;  /* 0x0009500001107983 */ /* 0x002ee20000300800 */
[----:B------:R-:W3:Y:S02]  /*d1d00*/  LDL.LU R17, [R1+0x954] ;  /* 0x0009540001117983 */ /* 0x000ee40000300800 */
[----:B------:R-:W4:Y:S02]  /*d1d10*/  LDL.LU R18, [R1+0x958] ;  /* 0x0009580001127983 */ /* 0x000f240000300800 */
[----:B------:R-:W4:Y:S02]  /*d1d20*/  LDL.LU R19, [R1+0x95c] ;  /* 0x00095c0001137983 */ /* 0x000f240000300800 */
[----:B--2---:R-:W-:-:S02]  /*d1d30*/  IMAD.MOV.U32 R26, RZ, RZ, R21 ;  /* 0x000000ffff1a7224 */ /* 0x004fc400078e0015 */
[----:B------:R-:W-:Y:S01]  /*d1d40*/  IMAD.MOV.U32 R27, RZ, RZ, R20 ;  /* 0x000000ffff1b7224 */ /* 0x000fe200078e0014 */
[----:B----4-:R-:W-:Y:S01]  /*d1d50*/  STL.64 [R1+0x5388], R18 ;  /* 0x0053881201007387 */ /* 0x010fe20000100a00 */
[----:B---3--:R1:W-:Y:S02]  /*d1d60*/  STL.64 [R1+0x5380], R16 ;  /* 0x0053801001007387 */ /* 0x0083e40000100a00 */
[----:B------:R-:W2:Y:S02]  /*d1d70*/  LDL.LU R20, [R1+0x9a0] ;  /* 0x0009a00001147983 */ /* 0x000ea40000300800 */
[----:B------:R-:W2:Y:S01]  /*d1d80*/  LDL.LU R21, [R1+0x9a4] ;  /* 0x0009a40001157983 */ /* 0x000ea20000300800 */
[----:B------:R-:W2:Y:S01]  /*d1d90*/  LDL.LU R22, [R1+0x9a8] ;  /* 0x0009a80001167983 */ /* 0x000ea20000300800 */
[----:B------:R-:W2:Y:S02]  /*d1da0*/  LDL.LU R23, [R1+0x9ac] ;  /* 0x0009ac0001177983 */ /* 0x000ea40000300800 */
[----:B------:R3:W-:Y:S01]  /*d1db0*/  STL.64 [R1+0x5390], R26 ;  /* 0x0053901a01007387 */ /* 0x0007e20000100a00 */
[----:B-1----:R-:W4:Y:S01]  /*d1dc0*/  LDL.LU R16, [R1+0x960] ;  /* 0x0009600001107983 */ /* 0x002f220000300800 */
[----:B------:R-:W4:Y:S02]  /*d1dd0*/  LDL.LU R17, [R1+0x964] ;  /* 0x0009640001117983 */ /* 0x000f240000300800 */
[----:B------:R-:W2:Y:S02]  /*d1de0*/  LDL.LU R18, [R1+0x968] ;  /* 0x0009680001127983 */ /* 0x000ea40000300800 */
[----:B------:R-:W2:Y:S02]  /*d1df0*/  LDL.LU R19, [R1+0x96c] ;  /* 0x00096c0001137983 */ /* 0x000ea40000300800 */
[----:B---3--:R-:W-:-:S02]  /*d1e00*/  IMAD.MOV.U32 R26, RZ, RZ, R13 ;  /* 0x000000ffff1a7224 */ /* 0x008fc400078e000d */
[----:B------:R-:W-:Y:S01]  /*d1e10*/  IMAD.MOV.U32 R27, RZ, RZ, R12 ;  /* 0x000000ffff1b7224 */ /* 0x000fe200078e000c */
[----:B--2---:R-:W-:Y:S01]  /*d1e20*/  STL.64 [R1+0x53a0], R18 ;  /* 0x0053a01201007387 */ /* 0x004fe20000100a00 */
[----:B----4-:R-:W-:Y:S02]  /*d1e30*/  STL.64 [R1+0x5398], R16 ;  /* 0x0053981001007387 */ /* 0x010fe40000100a00 */
[----:B------:R-:W2:Y:S02]  /*d1e40*/  LDL.LU R12, [R1+0x980] ;  /* 0x00098000010c7983 */ /* 0x000ea40000300800 */
[----:B------:R-:W2:Y:S01]  /*d1e50*/  LDL.LU R13, [R1+0x984] ;  /* 0x00098400010d7983 */ /* 0x000ea20000300800 */
[----:B------:R-:W2:Y:S01]  /*d1e60*/  LDL.LU R14, [R1+0x988] ;  /* 0x00098800010e7983 */ /* 0x000ea20000300800 */
[----:B------:R-:W2:Y:S02]  /*d1e70*/  LDL.LU R15, [R1+0x98c] ;  /* 0x00098c00010f7983 */ /* 0x000ea40000300800 */
[----:B------:R1:W-:Y:S02]  /*d1e80*/  STL.64 [R1+0x53a8], R26 ;  /* 0x0053a81a01007387 */ /* 0x0003e40000100a00 */
[----:B-1----:R-:W2:Y:S01]  /*d1e90*/  LDL.64 R26, [R1+0x48] ;  /* 0x00004800011a7983 */ /* 0x002ea20000100a00 */
[----:B------:R-:W3:Y:S02]  /*d1ea0*/  LDL.LU R16, [R1+0x970] ;  /* 0x0009700001107983 */ /* 0x000ee40000300800 */
[----:B------:R-:W3:Y:S02]  /*d1eb0*/  LDL.LU R17, [R1+0x974] ;  /* 0x0009740001117983 */ /* 0x000ee40000300800 */
[----:B------:R-:W3:Y:S01]  /*d1ec0*/  LDL.LU R18, [R1+0x978] ;  /* 0x0009780001127983 */ /* 0x000ee20000300800 */
[----:B------:R-:W3:Y:S01]  /*d1ed0*/  LDL.LU R19, [R1+0x97c] ;  /* 0x00097c0001137983 */ /* 0x000ee20000300800 */
[----:B0-----:R-:W-:Y:S02]  /*d1ee0*/  STL.64 [R1+0x5240], R6 ;  /* 0x0052400601007387 */ /* 0x001fe40000100a00 */
[----:B------:R0:W-:Y:S02]  /*d1ef0*/  STL.64 [R1+0x5238], R4 ;  /* 0x0052380401007387 */ /* 0x0001e40000100a00 */
[----:B0-----:R-:W4:Y:S01]  /*d1f00*/  LDL.LU R4, [R1+0x870] ;  /* 0x0008700001047983 */ /* 0x001f220000300800 */
[----:B------:R-:W4:Y:S02]  /*d1f10*/  LDL.LU R5, [R1+0x874] ;  /* 0x0008740001057983 */ /* 0x000f240000300800 */
[----:B------:R-:W2:Y:S02]  /*d1f20*/  LDL.LU R6, [R1+0x878] ;  /* 0x0008780001067983 */ /* 0x000ea40000300800 */
[----:B------:R-:W2:Y:S02]  /*d1f30*/  LDL.LU R7, [R1+0x87c] ;  /* 0x00087c0001077983 */ /* 0x000ea40000300800 */
[----:B--2---:R0:W-:Y:S01]  /*d1f40*/  STL.64 [R1+0x5300], R6 ;  /* 0x0053000601007387 */ /* 0x0041e20000100a00 */
[----:B----4-:R-:W-:Y:S02]  /*d1f50*/  STL.64 [R1+0x52f8], R4 ;  /* 0x0052f80401007387 */ /* 0x010fe40000100a00 */
[----:B0-----:R-:W-:-:S02]  /*d1f60*/  IMAD.MOV.U32 R6, RZ, RZ, R29 ;  /* 0x000000ffff067224 */ /* 0x001fc400078e001d */
[----:B------:R-:W-:-:S05]  /*d1f70*/  IMAD.MOV.U32 R7, RZ, RZ, R25 ;  /* 0x000000ffff077224 */ /* 0x000fca00078e0019 */
[----:B------:R0:W-:Y:S02]  /*d1f80*/  STL.64 [R1+0x5310], R6 ;  /* 0x0053100601007387 */ /* 0x0001e40000100a00 */
[----:B0-----:R-:W-:Y:S02]  /*d1f90*/  IMAD.MOV.U32 R6, RZ, RZ, R24 ;  /* 0x000000ffff067224 */ /* 0x001fe400078e0018 */
[----:B------:R-:W-:-:S07]  /*d1fa0*/  IMAD.MOV.U32 R7, RZ, RZ, R3 ;  /* 0x000000ffff077224 */ /* 0x000fce00078e0003 */
[----:B------:R-:W-:Y:S01]  /*d1fb0*/  HMMA.16816.F32 R4, R8, R6, R20 ;  /* 0x000000060804723c */ /* 0x000fe20000001814 */
[----:B------:R-:W2:Y:S11]  /*d1fc0*/  LDL.LU.64 R22, [R1+0x53b8] ;  /* 0x0053b80001167983 */ /* 0x000eb60000300a00 */
[----:B------:R-:W-:Y:S11]  /*d1fd0*/  @!UPT UIADD3 URZ, URZ, URZ, URZ ;  /* 0x0000003f3f3ff290 */ /* 0x000ff6000fffe03f */
[----:B------:R-:W-:Y:S01]  /*d1fe0*/  STL.64 [R1+0x13d0], R4 ;  /* 0x0013d00401007387 */ /* 0x000fe20000100a00 */
[----:B------:R0:W-:Y:S02]  /*d1ff0*/  STL.64 [R1+0x13d8], R6 ;  /* 0x0013d80601007387 */ /* 0x0001e40000100a00 */
[----:B0-----:R-:W-:Y:S02]  /*d2000*/  IMAD.MOV.U32 R6, RZ, RZ, R2 ;  /* 0x000000ffff067224 */ /* 0x001fe400078e0002 */
[----:B------:R-:W-:-:S05]  /*d2010*/  IMAD.MOV.U32 R7, RZ, RZ, R0 ;  /* 0x000000ffff077224 */ /* 0x000fca00078e0000 */
[----:B------:R0:W-:Y:S01]  /*d2020*/  STL.64 [R1+0x5338], R6 ;  /* 0x0053380601007387 */ /* 0x0001e20000100a00 */
[----:B------:R-:W4:Y:S02]  /*d2030*/  LDL.LU R4, [R1+0x990] ;  /* 0x0009900001047983 */ /* 0x000f240000300800 */
[----:B------:R-:W4:Y:S01]  /*d2040*/  LDL.LU R5, [R1+0x994] ;  /* 0x0009940001057983 */ /* 0x000f220000300800 */
[----:B0-----:R-:W4:Y:S01]  /*d2050*/  LDL.LU R6, [R1+0x998] ;  /* 0x0009980001067983 */ /* 0x001f220000300800 */
[----:B------:R-:W4:Y:S01]  /*d2060*/  LDL.LU R7, [R1+0x99c] ;  /* 0x00099c0001077983 */ /* 0x000f220000300800 */
[----:B------:R-:W-:Y:S01]  /*d2070*/  HMMA.16816.F32 R12, R8, R26, R12 ;  /* 0x0000001a080c723c */ /* 0x000fe2000000180c */
[----:B------:R-:W-:Y:S02]  /*d2080*/  IMAD.MOV.U32 R3, RZ, RZ, R27 ;  /* 0x000000ffff037224 */ /* 0x000fe400078e001b */
[----:B--2---:R-:W-:Y:S02]  /*d2090*/  IMAD.MOV.U32 R2, RZ, RZ, R22 ;  /* 0x000000ffff027224 */ /* 0x004fe400078e0016 */
[----:B------:R-:W-:-:S03]  /*d20a0*/  IMAD.MOV.U32 R0, RZ, RZ, R23 ;  /* 0x000000ffff007224 */ /* 0x000fc600078e0017 */
[C---:B----4-:R-:W-:Y:S11]  /*d20b0*/  HMMA.16816.F32 R4, R8.reuse, R22, R4 ;  /* 0x000000160804723c */ /* 0x050ff60000001804 */
        /* <DEDUP_REMOVED lines=8> */
[----:B------:R-:W4:Y:S01]  /*d2140*/  LDL.LU R20, [R1+0x1d0] ;  /* 0x0001d00001147983 */ /* 0x000f220000300800 */
[----:B------:R-:W4:Y:S02]  /*d2150*/  LDL.LU R21, [R1+0x1d4] ;  /* 0x0001d40001157983 */ /* 0x000f240000300800 */
[----:B------:R-:W4:Y:S02]  /*d2160*/  LDL.LU R22, [R1+0x1d8] ;  /* 0x0001d80001167983 */ /* 0x000f240000300800 */
[----:B------:R-:W4:Y:S01]  /*d2170*/  LDL.LU R23, [R1+0x1dc] ;  /* 0x0001dc0001177983 */ /* 0x000f220000300800 */
[----:B------:R0:W-:Y:S01]  /*d2180*/  STL.64 [R1+0x610], R12 ;  /* 0x0006100c01007387 */ /* 0x0001e20000100a00 */
[----:B------:R1:W-:Y:S02]  /*d2190*/  STL.64 [R1+0x618], R14 ;  /* 0x0006180e01007387 */ /* 0x0003e40000100a00 */
[----:B0-----:R-:W-:Y:S01]  /*d21a0*/  IMAD.MOV.U32 R12, RZ, RZ, R26 ;  /* 0x000000ffff0c7224 */ /* 0x001fe200078e001a */
[----:B-1----:R-:W4:Y:S01]  /*d21b0*/  LDL.LU.64 R14, [R1+0x53b0] ;  /* 0x0053b000010e7983 */ /* 0x002f220000300a00 */
        /* <DEDUP_REMOVED lines=29> */
[C---:B---3--:R-:W-:Y:S11]  /*d2390*/  HMMA.16816.F32 R16, R8.reuse, R26, R16 ;  /* 0x0000001a0810723c */ /* 0x048ff60000001810 */
[----:B------:R-:W-:Y:S11]  /*d23a0*/  @!UPT UIADD3 URZ, URZ, URZ, URZ ;  /* 0x0000003f3f3ff290 */ /* 0x000ff6000fffe03f */
[----:B------:R-:W-:Y:S01]  /*d23b0*/  @!UPT UIADD3 URZ, URZ, URZ, URZ ;  /* 0x0000003f3f3ff290 */ /* 0x000fe2000fffe03f */
[----:B------:R-:W-:Y:S01]  /*d23c0*/  STL.64 [R1+0x4c0], R16 ;  /* 0x0004c01001007387 */ /* 0x000fe20000100a00 */
[----:B------:R0:W-:Y:S03]  /*d23d0*/  STL.64 [R1+0x4c8], R18 ;  /* 0x0004c81201007387 */ /* 0x0001e60000100a00 */
[----:B0-----:R-:W2:Y:S01]  /*d23e0*/  LDL.LU.64 R18, [R1+0x5340] ;  /* 0x0053400001127983 */ /* 0x001ea20000300a00 */
[----:B------:R0:W-:Y:S03]  /*d23f0*/  STL.64 [R1+0x52d8], R26 ;  /* 0x0052d81a01007387 */ /* 0x0001e60000100a00 */
[----:B0-----:R-:W3:Y:S04]  /*d2400*/  LDL.64 R26, [R1+0x88] ;  /* 0x00008800011a7983 */ /* 0x001ee80000100a00 */
[----:B---3--:R0:W-:Y:S01]  /*d2410*/  STL.64 [R1+0x52e0], R26 ;  /* 0x0052e01a01007387 */ /* 0x0081e20000100a00 */
[----:B------:R-:W3:Y:S02]  /*d2420*/  LDL.LU R24, [R1+0x860] ;  /* 0x0008600001187983 */ /* 0x000ee40000300800 */
[----:B------:R-:W3:Y:S01]  /*d2430*/  LDL.LU R25, [R1+0x864] ;  /* 0x0008640001197983 */ /* 0x000ee20000300800 */
[----:B0-----:R-:W2:Y:S01]  /*d2440*/  LDL.LU R26, [R1+0x868] ;  /* 0x00086800011a7983 */ /* 0x001ea20000300800 */
[----:B------:R-:W2:Y:S03]  /*d2450*/  LDL.LU R27, [R1+0x86c] ;  /* 0x00086c00011b7983 */ /* 0x000ea60000300800 */
[----:B--2---:R0:W-:Y:S01]  /*d2460*/  STL.64 [R1+0x52f0], R26 ;  /* 0x0052f01a01007387 */ /* 0x0041e20000100a00 */
[----:B---3--:R1:W-:Y:S03]  /*d2470*/  STL.64 [R1+0x52e8], R24 ;  /* 0x0052e81801007387 */ /* 0x0083e60000100a00 */
[----:B0-----:R-:W2:Y:S01]  /*d2480*/  LDL.64 R26, [R1+0xa8] ;  /* 0x0000a800011a7983 */ /* 0x001ea20000100a00 */
[C---:B------:R-:W-:Y:S03]  /*d2490*/  HMMA.16816.F32 R4, R8.reuse, R18, R4 ;  /* 0x000000120804723c */ /* 0x040fe60000001804 */
[----:B--2---:R0:W-:Y:S01]  /*d24a0*/  STL.64 [R1+0x5308], R26 ;  /* 0x0053081a01007387 */ /* 0x0041e20000100a00 */
[----:B-1----:R-:W2:Y:S02]  /*d24b0*/  LDL.LU R24, [R1+0x880] ;  /* 0x0008800001187983 */ /* 0x002ea40000300800 */
[----:B------:R-:W2:Y:S01]  /*d24c0*/  LDL.LU R25, [R1+0x884] ;  /* 0x0008840001197983 */ /* 0x000ea20000300800 */
[----:B0-----:R-:W3:Y:S01]  /*d24d0*/  LDL.LU R26, [R1+0x888] ;  /* 0x00088800011a7983 */ /* 0x001ee20000300800 */
[----:B------:R-:W3:Y:S01]  /*d24e0*/  LDL.LU R27, [R1+0x88c] ;  /* 0x00088c00011b7983 */ /* 0x000ee20000300800 */
[----:B----4-:R-:W-:Y:S02]  /*d24f0*/  HMMA.16816.F32 R8, R8, R14, R20 ;  /* 0x0000000e0808723c */ /* 0x010fe40000001814 */
[----:B---3--:R-:W-:Y:S01]  /*d2500*/  STL.64 [R1+0x5320], R26 ;  /* 0x0053201a01007387 */ /* 0x008fe20000100a00 */
[----:B--2---:R0:W-:Y:S03]  /*d2510*/  STL.64 [R1+0x5318], R24 ;  /* 0x0053181801007387 */ /* 0x0041e60000100a00 */
[----:B0-----:R-:W2:Y:S01]  /*d2520*/  LDL.LU R24, [R1+0x890] ;  /* 0x0008900001187983 */ /* 0x001ea20000300800 */
[----:B------:R-:W2:Y:S02]  /*d2530*/  LDL.LU R25, [R1+0x894] ;  /* 0x0008940001197983 */ /* 0x000ea40000300800 */
[----:B------:R-:W2:Y:S02]  /*d2540*/  LDL.LU R26, [R1+0x898] ;  /* 0x00089800011a7983 */ /* 0x000ea40000300800 */
[----:B------:R-:W2:Y:S03]  /*d2550*/  LDL.LU R27, [R1+0x89c] ;  /* 0x00089c00011b7983 */ /* 0x000ea60000300800 */
        /* <DEDUP_REMOVED lines=32> */
[----:B------:R-:W2:Y:S01]  /*d2760*/  LDL.LU.64 R26, [R1+0x52f0] ;  /* 0x0052f000011a7983 */ /* 0x000ea20000300a00 */
[----:B------:R-:W2:Y:S02]  /*d2770*/  LDL.LU.64 R24, [R1+0x52e8] ;  /* 0x0052e80001187983 */ /* 0x000ea40000300a00 */
[----:B------:R-:W-:Y:S02]  /*d2780*/  STL.64 [R1+0x5278], R4 ;  /* 0x0052780401007387 */ /* 0x000fe40000100a00 */
[----:B-1----:R-:W2:Y:S02]  /*d2790*/  LDL.64 R6, [R1+0x98] ;  /* 0x0000980001067983 */ /* 0x002ea40000100a00 */
[----:B--2---:R-:W-:Y:S01]  /*d27a0*/  HMMA.16816.F32 R24, R20, R6, R24 ;  /* 0x000000061418723c */ /* 0x004fe20000001818 */
[----:B------:R-:W-:-:S02]  /*d27b0*/  IMAD.MOV.U32 R29, RZ, RZ, R6 ;  /* 0x000000ffff1d7224 */ /* 0x000fc400078e0006 */
[----:B------:R-:W-:Y:S11]  /*d27c0*/  IMAD.MOV.U32 R17, RZ, RZ, R7 ;  /* 0x000000ffff117224 */ /* 0x000ff600078e0007 */
[----:B------:R-:W-:Y:S09]  /*d27d0*/  @!UPT UIADD3 URZ, URZ, URZ, URZ ;  /* 0x0000003f3f3ff290 */ /* 0x000ff2000fffe03f */
[----:B------:R-:W-:Y:S01]  /*d27e0*/  STL.64 [R1+0x1b30], R24 ;  /* 0x001b301801007387 */ /* 0x000fe20000100a00 */
[----:B------:R0:W-:Y:S03]  /*d27f0*/  STL.64 [R1+0x1b38], R26 ;  /* 0x001b381a01007387 */ /* 0x0001e60000100a00 */
[----:B0-----:R-:W2:Y:S01]  /*d2800*/  LDL.LU.64 R26, [R1+0x52e0] ;  /* 0x0052e000011a7983 */ /* 0x001ea20000300a00 */
[----:B------:R-:W4:Y:S03]  /*d2810*/  LDL.64 R6, [R1+0x18] ;  /* 0x0000180001067983 */ /* 0x000f260000100a00 */
[----:B----4-:R0:W-:Y:S04]  /*d2820*/  STL.64 [R1+0x5290], R6 ;  /* 0x0052900601007387 */ /* 0x0101e80000100a00 */
[----:B0-----:R-:W4:Y:S01]  /*d2830*/  LDL.64 R6, [R1+0x38] ;  /* 0x0000380001067983 */ /* 0x001f220000100a00 */
[----:B--2---:R-:W-:-:S02]  /*d2840*/  IMAD.MOV.U32 R16, RZ, RZ, R26 ;  /* 0x000000ffff107224 */ /* 0x004fc400078e001a */
[----:B------:R-:W-:Y:S01]  /*d2850*/  IMAD.MOV.U32 R13, RZ, RZ, R27 ;  /* 0x000000ffff0d7224 */ /* 0x000fe200078e001b */
[----:B----4-:R3:W-:Y:S02]  /*d2860*/  STL.64 [R1+0x5298], R6 ;  /* 0x0052980601007387 */ /* 0x0107e40000100a00 */
        /* <DEDUP_REMOVED lines=9> */
[----:B------:R-:W2:Y:S02]  /*d2900*/  LDL.64 R10, [R1+0x78] ;  /* 0x00007800010a7983 */ /* 0x000ea40000100a00 */
[----:B0-----:R-:W-:-:S02]  /*d2910*/  IMAD.MOV.U32 R6, RZ, RZ, R12 ;  /* 0x000000ffff067224 */ /* 0x001fc400078e000c */
[----:B------:R-:W-:-:S05]  /*d2920*/  IMAD.MOV.U32 R7, RZ, RZ, R3 ;  /* 0x000000ffff077224 */ /* 0x000fca00078e0003 */
[----:B------:R0:W-:Y:S01]  /*d2930*/  STL.64 [R1+0x52b0], R6 ;  /* 0x0052b00601007387 */ /* 0x0001e20000100a00 */
[----:B------:R-:W3:Y:S02]  /*d2940*/  LDL.LU R4, [R1+0x1020] ;  /* 0x0010200001047983 */ /* 0x000ee40000300800 */
[----:B------:R-:W3:Y:S01]  /*d2950*/  LDL.LU R5, [R1+0x1024] ;  /* 0x0010240001057983 */ /* 0x000ee20000300800 */
[----:B0-----:R-:W4:Y:S01]  /*d2960*/  LDL.LU R6, [R1+0x1028] ;  /* 0x0010280001067983 */ /* 0x001f220000300800 */
[----:B------:R-:W4:Y:S03]  /*d2970*/  LDL.LU R7, [R1+0x102c] ;  /* 0x00102c0001077983 */ /* 0x000f260000300800 */
[----:B----4-:R0:W-:Y:S01]  /*d2980*/  STL.64 [R1+0x52c0], R6 ;  /* 0x0052c00601007387 */ /* 0x0101e20000100a00 */
[----:B---3--:R-:W-:Y:S03]  /*d2990*/  STL.64 [R1+0x52b8], R4 ;  /* 0x0052b80401007387 */ /* 0x008fe60000100a00 */
[----:B0-----:R-:W3:Y:S01]  /*d29a0*/  LDL.64 R6, [R1+0x68] ;  /* 0x0000680001067983 */ /* 0x001ee20000100a00 */
[----:B------:R-:W-:Y:S02]  /*d29b0*/  STL.64 [R1+0x5288], R14 ;  /* 0x0052880e01007387 */ /* 0x000fe40000100a00 */
[----:B------:R0:W-:Y:S02]  /*d29c0*/  STL [R1+0x5280], R13 ;  /* 0x0052800d01007387 */ /* 0x0001e40000100800 */
[----:B------:R-:W4:Y:S01]  /*d29d0*/  LDL.LU R12, [R1+0xfe0] ;  /* 0x000fe000010c7983 */ /* 0x000f220000300800 */
[----:B0-----:R-:W4:Y:S01]  /*d29e0*/  LDL.LU R13, [R1+0xfe4] ;  /* 0x000fe400010d7983 */ /* 0x001f220000300800 */
        /* <DEDUP_REMOVED lines=11> */
[----:B0-----:R-:W3:Y:S01]  /*d2aa0*/  LDL.LU R12, [R1+0x1030] ;  /* 0x00103000010c7983 */ /* 0x001ee20000300800 */
[----:B------:R-:W3:Y:S02]  /*d2ab0*/  LDL.LU R13, [R1+0x1034] ;  /* 0x00103400010d7983 */ /* 0x000ee40000300800 */
[----:B------:R-:W3:Y:S02]  /*d2ac0*/  LDL.LU R14, [R1+0x1038] ;  /* 0x00103800010e7983 */ /* 0x000ee40000300800 */
[----:B------:R-:W3:Y:S01]  /*d2ad0*/  LDL.LU R15, [R1+0x103c] ;  /* 0x00103c00010f7983 */ /* 0x000ee20000300800 */
[----:B------:R0:W-:Y:S01]  /*d2ae0*/  STL.64 [R1+0x5260], R18 ;  /* 0x0052601201007387 */ /* 0x0001e20000100a00 */
[----:B------:R-:W-:Y:S03]  /*d2af0*/  STL.64 [R1+0x5258], R16 ;  /* 0x0052581001007387 */ /* 0x000fe60000100a00 */
[----:B0-----:R-:W2:Y:S08]  /*d2b00*/  LDL.64 R18, [R1+0x28] ;  /* 0x0000280001127983 */ /* 0x001eb00000100a00 */
[----:B------:R-:W-:Y:S02]  /*d2b10*/  STL.64 [R1+0x1700], R24 ;  /* 0x0017001801007387 */ /* 0x000fe40000100a00 */
[----:B------:R0:W-:Y:S02]  /*d2b20*/  STL.64 [R1+0x1708], R26 ;  /* 0x0017081a01007387 */ /* 0x0001e40000100a00 */
[----:B0-----:R-:W4:Y:S01]  /*d2b30*/  LDL.LU.64 R26, [R1+0x52d8] ;  /* 0x0052d800011a7983 */ /* 0x001f220000300a00 */
[----:B------:R-:W-:-:S02]  /*d2b40*/  IMAD.MOV.U32 R25, RZ, RZ, R10 ;  /* 0x000000ffff197224 */ /* 0x000fc400078e000a */
[----:B------:R-:W-:Y:S02]  /*d2b50*/  IMAD.MOV.U32 R24, RZ, RZ, R11 ;  /* 0x000000ffff187224 */ /* 0x000fe400078e000b */
[----:B------:R-:W0:Y:S01]  /*d2b60*/  LDSM.16.MT88.4 R8, [R28+0x1c100] ;  /* 0x01c100001c08783b */ /* 0x000e220000004200 */
[----:B---3--:R-:W-:Y:S03]  /*d2b70*/  HMMA.16816.F32 R12, R20, R6, R12 ;  /* 0x00000006140c723c */ /* 0x008fe6000000180c */
[----:B----4-:R-:W-:Y:S01]  /*d2b80*/  STL.64 [R1+0x5270], R26 ;  /* 0x0052701a01007387 */ /* 0x010fe20000100a00 */
[----:B------:R1:W-:Y:S03]  /*d2b90*/  STL.64 [R1+0x5268], R24 ;  /* 0x0052681801007387 */ /* 0x0003e60000100a00 */
[----:B-1----:R-:W2:Y:S01]  /*d2ba0*/  LDL.LU R24, [R1+0xff0] ;  /* 0x000ff00001187983 */ /* 0x002ea20000300800 */
[----:B------:R-:W2:Y:S02]  /*d2bb0*/  LDL.LU R25, [R1+0xff4] ;  /* 0x000ff40001197983 */ /* 0x000ea40000300800 */
[----:B------:R-:W2:Y:S02]  /*d2bc0*/  LDL.LU R26, [R1+0xff8] ;  /* 0x000ff800011a7983 */ /* 0x000ea40000300800 */
[----:B------:R-:W2:Y:S01]  /*d2bd0*/  LDL.LU R27, [R1+0xffc] ;  /* 0x000ffc00011b7983 */ /* 0x000ea20000300800 */
[----:B0-----:R0:W-:Y:S01]  /*d2be0*/  STL.64 [R1+0x5138], R10 ;  /* 0x0051380a01007387 */ /* 0x0011e20000100a00 */
[----:B------:R-:W-:Y:S09]  /*d2bf0*/  STL.64 [R1+0x5130], R8 ;  /* 0x0051300801007387 */ /* 0x000ff20000100a00 */
[----:B------:R-:W-:Y:S02]  /*d2c00*/  STL.64 [R1+0x1730], R12 ;  /* 0x0017300c01007387 */ /* 0x000fe40000100a00 */
[----:B------:R1:W-:Y:S02]  /*d2c10*/  STL.64 [R1+0x1738], R14 ;  /* 0x0017380e01007387 */ /* 0x0003e40000100a00 */
[----:B0-----:R-:W-:-:S02]  /*d2c20*/  IMAD.MOV.U32 R10, RZ, RZ, R2 ;  /* 0x000000ffff0a7224 */ /* 0x001fc400078e0002 */
[----:B------:R-:W-:Y:S02]  /*d2c30*/  IMAD.MOV.U32 R11, RZ, RZ, R0 ;  /* 0x000000ffff0b7224 */ /* 0x000fe400078e0000 */
[----:B------:R-:W-:Y:S01]  /*d2c40*/  IMAD.MOV.U32 R2, RZ, RZ, R6 ;  /* 0x000000ffff027224 */ /* 0x000fe200078e0006 */
[----:B-1----:R-:W3:Y:S01]  /*d2c50*/  LDL.LU.64 R14, [R1+0x52d0] ;  /* 0x0052d000010e7983 */ /* 0x002ee20000300a00 */
[----:B------:R-:W3:Y:S02]  /*d2c60*/  LDL.LU.64 R12, [R1+0x52c8] ;  /* 0x0052c800010c7983 */ /* 0x000ee40000300a00 */
        /* <DEDUP_REMOVED lines=9> */
[----:B------:R0:W-:Y:S02]  /*d2d00*/  STL.64 [R1+0x51c8], R10 ;  /* 0x0051c80a01007387 */ /* 0x0001e40000100a00 */
        /* <DEDUP_REMOVED lines=10> */
[----:B0-----:R-:W4:Y:S02]  /*d2db0*/  LDL.LU.64 R6, [R1+0x5298] ;  /* 0x0052980001067983 */ /* 0x001f240000300a00 */
[C---:B----4-:R-:W-:Y:S01]  /*d2dc0*/  HMMA.16816.F32 R8, R20.reuse, R6, R8 ;  /* 0x000000061408723c */ /* 0x050fe20000001808 */
[----:B------:R-:W-:Y:S11]  /*d2dd0*/  IMAD.MOV.U32 R3, RZ, RZ, R7 ;  /* 0x000000ffff037224 */ /* 0x000ff600078e0007 */
[----:B------:R-:W-:Y:S11]  /*d2de0*/  @!UPT UIADD3 URZ, URZ, URZ, URZ ;  /* 0x0000003f3f3ff290 */ /* 0x000ff6000fffe03f */
[----:B------:R0:W-:Y:S01]  /*d2df0*/  STL.64 [R1+0x1350], R8 ;  /* 0x0013500801007387 */ /* 0x0001e20000100a00 */
[----:B------:R1:W-:Y:S02]  /*d2e00*/  STL.64 [R1+0x1358], R10 ;  /* 0x0013580a01007387 */ /* 0x0003e40000100a00 */
[----:B0-----:R-:W-:Y:S02]  /*d2e10*/  IMAD.MOV.U32 R8, RZ, RZ, R6 ;  /* 0x000000ffff087224 */ /* 0x001fe400078e0006 */
[----:B------:R-:W3:Y:S01]  /*d2e20*/  LDL.LU.64 R6, [R1+0x5290] ;  /* 0x0052900001067983 */ /* 0x000ee20000300a00 */
[C---:B--2---:R-:W-:Y:S01]  /*d2e30*/  HMMA.16816.F32 R24, R20.reuse, R18, R24 ;  /* 0x000000121418723c */ /* 0x044fe20000001818 */
[----:B-1----:R-:W-:Y:S02]  /*d2e40*/  IMAD.MOV.U32 R10, RZ, RZ, R18 ;  /* 0x000000ffff0a7224 */ /* 0x002fe400078e0012 */
[----:B------:R-:W-:Y:S11]  /*d2e50*/  IMAD.MOV.U32 R9, RZ, RZ, R19 ;  /* 0x000000ffff097224 */ /* 0x000ff600078e0013 */
[----:B------:R-:W-:Y:S09]  /*d2e60*/  @!UPT UIADD3 URZ, URZ, URZ, URZ ;  /* 0x0000003f3f3ff290 */ /* 0x000ff2000fffe03f */
[----:B------:R-:W-:Y:S01]  /*d2e70*/  STL.64 [R1+0x1340], R24 ;  /* 0x0013401801007387 */ /* 0x000fe20000100a00 */
[----:B------:R0:W-:Y:S03]  /*d2e80*/  STL.64 [R1+0x1348], R26 ;  /* 0x0013481a01007387 */ /* 0x0001e60000100a00 */
[----:B0-----:R-:W2:Y:S01]  /*d2e90*/  LDL.64 R26, [R1+0x8] ;  /* 0x00000800011a7983 */ /* 0x001ea20000100a00 */
[----:B------:R-:W4:Y:S02]  /*d2ea0*/  LDL.LU R16, [R1+0xfc0] ;  /* 0x000fc00001107983 */ /* 0x000f240000300800 */
[----:B------:R-:W4:Y:S02]  /*d2eb0*/  LDL.LU R17, [R1+0xfc4] ;  /* 0x000fc40001117983 */ /* 0x000f240000300800 */
[----:B------:R-:W4:Y:S01]  /*d2ec0*/  LDL.LU R18, [R1+0xfc8] ;  /* 0x000fc80001127983 */ /* 0x000f220000300800 */
[----:B------:R-:W4:Y:S01]  /*d2ed0*/  LDL.LU R19, [R1+0xfcc] ;  /* 0x000fcc0001137983 */ /* 0x000f220000300800 */
[----:B---3--:R-:W-:Y:S11]  /*d2ee0*/  HMMA.16816.F32 R12, R20, R6, R12 ;  /* 0x00000006140c723c */ /* 0x008ff6000000180c */
[----:B------:R-:W-:Y:S11]  /*d2ef0*/  @!UPT UIADD3 URZ, URZ, URZ, URZ ;  /* 0x0000003f3f3ff290 */ /* 0x000ff6000fffe03f */
[----:B------:R-:W-:Y:S01]  /*d2f00*/  @!UPT UIADD3 URZ, URZ, URZ, URZ ;  /* 0x0000003f3f3ff290 */ /* 0x000fe2000fffe03f */
[----:B------:R-:W-:Y:S01]  /*d2f10*/  STL.64 [R1+0x1330], R12 ;  /* 0x0013300c01007387 */ /* 0x000fe20000100a00 */
[----:B------:R0:W-:Y:S03]  /*d2f20*/  STL.64 [R1+0x1338], R14 ;  /* 0x0013380e01007387 */ /* 0x0001e60000100a00 */
[----:B0-----:R-:W3:Y:S01]  /*d2f30*/  LDL.LU.64 R14, [R1+0x5288] ;  /* 0x00528800010e7983 */ /* 0x001ee20000300a00 */
[----:B------:R-:W2:Y:S02]  /*d2f40*/  LDL.LU R13, [R1+0x5280] ;  /* 0x00528000010d7983 */ /* 0x000ea40000300800 */
[----:B------:R-:W-:Y:S02]  /*d2f50*/  IMAD.MOV.U32 R12, RZ, RZ, R6 ;  /* 0x000000ffff0c7224 */ /* 0x000fe400078e0006 */
[----:B------:R-:W-:Y:S01]  /*d2f60*/  IMAD.MOV.U32 R11, RZ, RZ, R7 ;  /* 0x000000ffff0b7224 */ /* 0x000fe200078e0007 */
[----:B------:R-:W4:Y:S04]  /*d2f70*/  LDL.LU.64 R4, [R1+0x5278] ;  /* 0x0052780001047983 */ /* 0x000f280000300a00 */
[----:B---3--:R-:W-:Y:S01]  /*d2f80*/  STL.64 [R1+0x5250], R14 ;  /* 0x0052500e01007387 */ /* 0x008fe20000100a00 */
[----:B--2---:R-:W-:Y:S02]  /*d2f90*/  STL.64 [R1+0x5248], R12 ;  /* 0x0052480c01007387 */ /* 0x004fe40000100a00 */
[----:B------:R-:W-:Y:S02]  /*d2fa0*/  STL.64 [R1+0x51e8], R10 ;  /* 0x0051e80a01007387 */ /* 0x000fe40000100a00 */
[----:B------:R0:W-:Y:S02]  /*d2fb0*/  STL.64 [R1+0x51e0], R8 ;  /* 0x0051e00801007387 */ /* 0x0001e40000100a00 */
[----:B0-----:R-:W2:Y:S01]  /*d2fc0*/  LDL.LU R8, [R1+0x780] ;  /* 0x0007800001087983 */ /* 0x001ea20000300800 */
[----:B------:R-:W2:Y:S02]  /*d2fd0*/  LDL.LU R9, [R1+0x784] ;  /* 0x0007840001097983 */ /* 0x000ea40000300800 */
[----:B------:R-:W3:Y:S02]  /*d2fe0*/  LDL.LU R10, [R1+0x788] ;  /* 0x00078800010a7983 */ /* 0x000ee40000300800 */
[----:B------:R-:W3:Y:S02]  /*d2ff0*/  LDL.LU R11, [R1+0x78c] ;  /* 0x00078c00010b7983 */ /* 0x000ee40000300800 */
[----:B---3--:R4:W-:Y:S01]  /*d3000*/  STL.64 [R1+0x51f8], R10 ;  /* 0x0051f80a01007387 */ /* 0x0089e20000100a00 */
[----:B--2---:R-:W-:Y:S02]  /*d3010*/  STL.64 [R1+0x51f0], R8 ;  /* 0x0051f00801007387 */ /* 0x004fe40000100a00 */
[----:B----4-:R-:W-:-:S02]  /*d3020*/  IMAD.MOV.U32 R11, RZ, RZ, R4 ;  /* 0x000000ffff0b7224 */ /* 0x010fc400078e0004 */
[----:B------:R-:W-:Y:S01]  /*d3030*/  IMAD.MOV.U32 R10, RZ, RZ, R5 ;  /* 0x000000ffff0a7224 */ /* 0x000fe200078e0005 */
        /* <DEDUP_REMOVED lines=9> */
[----:B0-----:R-:W4:Y:S04]  /*d30d0*/  LDL R10, [R1+0xb8] ;  /* 0x0000b800010a7983 */ /* 0x001f280000100800 */
[----:B------:R-:W4:Y:S04]  /*d30e0*/  LDL R11, [R1+0xbc] ;  /* 0x0000bc00010b7983 */ /* 0x000f280000100800 */
[----:B----4-:R0:W-:Y:S01]  /*d30f0*/  STL.64 [R1+0x5220], R10 ;  /* 0x0052200a01007387 */ /* 0x0101e20000100a00 */
[----:B------:R-:W4:Y:S02]  /*d3100*/  LDL.LU R8, [R1+0xfd0] ;  /* 0x000fd00001087983 */ /* 0x000f240000300800 */
[----:B------:R-:W4:Y:S01]  /*d3110*/  LDL.LU R9, [R1+0xfd4] ;  /* 0x000fd40001097983 */ /* 0x000f220000300800 */
        /* <DEDUP_REMOVED lines=9> */
[----:B------:R-:W4:Y:S01]  /*d31b0*/  LDL.LU.64 R26, [R1+0x5270] ;  /* 0x00527000011a7983 */ /* 0x000f220000300a00 */
[----:B------:R-:W2:Y:S02]  /*d31c0*/  LDL.LU.64 R24, [R1+0x5268] ;  /* 0x0052680001187983 */ /* 0x000ea40000300a00 */
[----:B-1----:R-:W2:Y:S02]  /*d31d0*/  LDL R10, [R1+0xc8] ;  /* 0x0000c800010a7983 */ /* 0x002ea40000100800 */
[----:B------:R-:W2:Y:S01]  /*d31e0*/  LDL R11, [R1+0xcc] ;  /* 0x0000cc00010b7983 */ /* 0x000ea20000100800 */
[----:B----4-:R-:W-:Y:S11]  /*d31f0*/  HMMA.16816.F32 R16, R20, R26, R16 ;  /* 0x0000001a1410723c */ /* 0x010ff60000001810 */
[----:B------:R-:W-:Y:S11]  /*d3200*/  @!UPT UIADD3 URZ, URZ, URZ, URZ ;  /* 0x0000003f3f3ff290 */ /* 0x000ff6000fffe03f */
[----:B------:R-:W-:Y:S01]  /*d3210*/  @!UPT UIADD3 URZ, URZ, URZ, URZ ;  /* 0x0000003f3f3ff290 */ /* 0x000fe2000fffe03f */
[----:B------:R-:W-:Y:S01]  /*d3220*/  STL.64 [R1+0xb90], R16 ;  /* 0x000b901001007387 */ /* 0x000fe20000100a00 */
[----:B------:R0:W-:Y:S03]  /*d3230*/  STL.64 [R1+0xb98], R18 ;  /* 0x000b981201007387 */ /* 0x0001e60000100a00 */
[----:B0-----:R-:W3:Y:S01]  /*d3240*/  LDL.LU.64 R18, [R1+0x5260] ;  /* 0x0052600001127983 */ /* 0x001ee20000300a00 */
[----:B------:R-:W4:Y:S02]  /*d3250*/  LDL.LU.64 R16, [R1+0x5258] ;  /* 0x0052580001107983 */ /* 0x000f240000300a00 */
[----:B------:R2:W-:Y:S02]  /*d3260*/  STL.64 [R1+0x51a8], R26 ;  /* 0x0051a81a01007387 */ /* 0x0005e40000100a00 */
[----:B--2---:R-:W-:Y:S02]  /*d3270*/  IMAD.MOV.U32 R26, RZ, RZ, R25 ;  /* 0x000000ffff1a7224 */ /* 0x004fe400078e0019 */
        /* <DEDUP_REMOVED lines=24> */
[----:B------:R0:W-:Y:S01]  /*d3400*/  STL.64 [R1+0x5148], R18 ;  /* 0x0051481201007387 */ /* 0x0001e20000100a00 */
[----:B---3--:R-:W-:Y:S01]  /*d3410*/  HMMA.16816.F32 R20, R20, R14, R4 ;  /* 0x0000000e1414723c */ /* 0x008fe20000001804 */
[----:B------:R-:W2:Y:S01]  /*d3420*/  LDL.LU.64 R6, [R1+0x5240] ;  /* 0x0052400001067983 */ /* 0x000ea20000300a00 */
[----:B------:R-:W2:Y:S02]  /*d3430*/  LDL.LU.64 R4, [R1+0x5238] ;  /* 0x0052380001047983 */ /* 0x000ea40000300a00 */
[----:B0-----:R-:W-:-:S02]  /*d3440*/  IMAD.MOV.U32 R18, RZ, RZ, R9 ;  /* 0x000000ffff127224 */ /* 0x001fc400078e0009 */
        /* <DEDUP_REMOVED lines=25> */
[----:B------:R-:W3:Y:S11]  /*d35e0*/  LDL.LU.64 R26, [R1+0x5200] ;  /* 0x00520000011a7983 */ /* 0x000ef60000300a00 */
[----:B------:R-:W-:Y:S10]  /*d35f0*/  @!UPT UIADD3 URZ, URZ, URZ, URZ ;  /* 0x0000003f3f3ff290 */ /* 0x000ff4000fffe03f */
[----:B------:R-:W-:Y:S01]  /*d3600*/  STL.64 [R1+0x1ac0], R8 ;  /* 0x001ac00801007387 */ /* 0x000fe20000100a00 */
[----:B------:R0:W-:Y:S03]  /*d3610*/  STL.64 [R1+0x1ac8], R10 ;  /* 0x001ac80a01007387 */ /* 0x0001e60000100a00 */
[----:B0-----:R-:W2:Y:S01]  /*d3620*/  LDL.LU.64 R10, [R1+0x51f8] ;  /* 0x0051f800010a7983 */ /* 0x001ea20000300a00 */
[----:B------:R-:W2:Y:S02]  /*d3630*/  LDL.LU.64 R8, [R1+0x51f0] ;  /* 0x0051f00001087983 */ /* 0x000ea40000300a00 */
[----:B------:R-:W-:Y:S02]  /*d3640*/  IMAD.MOV.U32 R18, RZ, RZ, R29 ;  /* 0x000000ffff127224 */ /* 0x000fe400078e001d */
[----:B----4-:R-:W-:Y:S02]  /*d3650*/  IMAD.MOV.U32 R19, RZ, RZ, R17 ;  /* 0x000000ffff137224 */ /* 0x010fe400078e0011 */
[----:B------:R-:W-:-:S05]  /*d3660*/  IMAD.MOV.U32 R14, RZ, RZ, R16 ;  /* 0x000000ffff0e7224 */ /* 0x000fca00078e0010 */
[----:B--2---:R-:W-:Y:S01]  /*d3670*/  HMMA.16816.F32 R16, R4, R18, R8 ;  /* 0x000000120410723c */ /* 0x004fe20000001808 */
[----:B------:R-:W2:Y:S01]  /*d3680*/  LDL.LU.64 R10, [R1+0x51e8] ;  /* 0x0051e800010a7983 */ /* 0x000ea20000300a00 */
[----:B------:R-:W4:Y:S11]  /*d3690*/  LDL.LU.64 R8, [R1+0x51e0] ;  /* 0x0051e00001087983 */ /* 0x000f360000300a00 */
[----:B------:R-:W-:Y:S10]  /*d36a0*/  @!UPT UIADD3 URZ, URZ, URZ, URZ ;  /* 0x0000003f3f3ff290 */ /* 0x000ff4000fffe03f */
[----:B------:R-:W-:Y:S01]  /*d36b0*/  STL.64 [R1+0x1ab0], R16 ;  /* 0x001ab01001007387 */ /* 0x000fe20000100a00 */
[----:B------:R0:W-:Y:S02]  /*d36c0*/  STL.64 [R1+0x1ab8], R18 ;  /* 0x001ab81201007387 */ /* 0x0001e40000100a00 */
[----:B0-----:R-:W-:Y:S02]  /*d36d0*/  IMAD.MOV.U32 R18, RZ, RZ, R12 ;  /* 0x000000ffff127224 */ /* 0x001fe400078e000c */
[----:B--2---:R-:W-:-:S05]  /*d36e0*/  IMAD.MOV.U32 R19, RZ, RZ, R11 ;  /* 0x000000ffff137224 */ /* 0x004fca00078e000b */
[----:B------:R0:W-:Y:S01]  /*d36f0*/  STL.64 [R1+0x5178], R18 ;  /* 0x0051781201007387 */ /* 0x0001e20000100a00 */
[----:B------:R-:W2:Y:S02]  /*d3700*/  LDL.LU R16, [R1+0x770] ;  /* 0x0007700001107983 */ /* 0x000ea40000300800 */
[----:B------:R-:W2:Y:S01]  /*d3710*/  LDL.LU R17, [R1+0x774] ;  /* 0x0007740001117983 */ /* 0x000ea20000300800 */
[----:B0-----:R-:W2:Y:S01]  /*d3720*/  LDL.LU R18, [R1+0x778] ;  /* 0x0007780001127983 */ /* 0x001ea20000300800 */
[----:B------:R-:W2:Y:S02]  /*d3730*/  LDL.LU R19, [R1+0x77c] ;  /* 0x00077c0001137983 */ /* 0x000ea40000300800 */
[----:B------:R-:W-:-:S07]  /*d3740*/  IMAD.MOV.U32 R15, RZ, RZ, R13 ;  /* 0x000000ffff0f7224 */ /* 0x000fce00078e000d */
[C---:B--2---:R-:W-:Y:S08]  /*d3750*/  HMMA.16816.F32 R16, R4.reuse, R14, R16 ;  /* 0x0000000e0410723c */ /* 0x044ff00000001810 */
[----:B---3--:R-:W-:Y:S01]  /*d3760*/  HMMA.16816.F32 R12, R4, R26, R20 ;  /* 0x0000001a040c723c */ /* 0x008fe20000001814 */
[----:B------:R-:W0:Y:S11]  /*d3770*/  LDSM.16.MT88.4 R20, [R28+0x1c180] ;  /* 0x01c180001c14783b */ /* 0x000e360000004200 */
[----:B------:R-:W-:Y:S03]  /*d3780*/  @!UPT UIADD3 URZ, URZ, URZ, URZ ;  /* 0x0000003f3f3ff290 */ /* 0x000fe6000fffe03f */
[----:B------:R-:W-:Y:S01]  /*d3790*/  STL.64 [R1+0x16a0], R16 ;  /* 0x0016a01001007387 */ /* 0x000fe20000100a00 */
[----:B------:R1:W-:Y:S07]  /*d37a0*/  STL.64 [R1+0x16a8], R18 ;  /* 0x0016a81201007387 */ /* 0x0003ee0000100a00 */
[----:B------:R2:W-:Y:S02]  /*d37b0*/  STL.64 [R1+0x1670], R12 ;  /* 0x0016700c01007387 */ /* 0x0005e40000100a00 */
[----:B------:R3:W-:Y:S02]  /*d37c0*/  STL.64 [R1+0x1678], R14 ;  /* 0x0016780e01007387 */ /* 0x0007e40000100a00 */
[----:B-1----:R-:W-:-:S02]  /*d37d0*/  IMAD.MOV.U32 R18, RZ, RZ, R10 ;  /* 0x000000ffff127224 */ /* 0x002fc400078e000a */
[----:B----4-:R-:W-:-:S05]  /*d37e0*/  IMAD.MOV.U32 R19, RZ, RZ, R9 ;  /* 0x000000ffff137224 */ /* 0x010fca00078e0009 */
[----:B------:R1:W-:Y:S01]  /*d37f0*/  STL.64 [R1+0x5190], R18 ;  /* 0x0051901201007387 */ /* 0x0003e20000100a00 */
[----:B--2---:R-:W2:Y:S02]  /*d3800*/  LDL.LU R12, [R1+0xe90] ;  /* 0x000e9000010c7983 */ /* 0x004ea40000300800 */
[----:B------:R-:W2:Y:S02]  /*d3810*/  LDL.LU R13, [R1+0xe94] ;  /* 0x000e9400010d7983 */ /* 0x000ea40000300800 */
[----:B---3--:R-:W3:Y:S01]  /*d3820*/  LDL.LU R14, [R1+0xe98] ;  /* 0x000e9800010e7983 */ /* 0x008ee20000300800 */
[----:B------:R-:W3:Y:S01]  /*d3830*/  LDL.LU R15, [R1+0xe9c] ;  /* 0x000e9c00010f7983 */ /* 0x000ee20000300800 */
[----:B-1----:R-:W-:Y:S02]  /*d3840*/  IMAD.MOV.U32 R18, RZ, RZ, R8 ;  /* 0x000000ffff127224 */ /* 0x002fe400078e0008 */
        /* <DEDUP_REMOVED lines=24> */
[----:B------:R-:W4:Y:S01]  /*d39d0*/  LDL.64 R26, [R1+0x48] ;  /* 0x00004800011a7983 */ /* 0x000f220000100a00 */
[----:B---3--:R-:W-:Y:S02]  /*d39e0*/  STL.64 [R1+0x5170], R14 ;  /* 0x0051700e01007387 */ /* 0x008fe40000100a00 */
[----:B------:R1:W-:Y:S02]  /*d39f0*/  STL.64 [R1+0x5168], R12 ;  /* 0x0051680c01007387 */ /* 0x0003e40000100a00 */
[----:B-1----:R-:W3:Y:S01]  /*d3a00*/  LDL.LU R12, [R1+0xec0] ;  /* 0x000ec000010c7983 */ /* 0x002ee20000300800 */
[----:B------:R-:W3:Y:S02]  /*d3a10*/  LDL.LU R13, [R1+0xec4] ;  /* 0x000ec400010d7983 */ /* 0x000ee40000300800 */
[----:B------:R-:W2:Y:S02]  /*d3a20*/  LDL.LU R14, [R1+0xec8] ;  /* 0x000ec800010e7983 */ /* 0x000ea40000300800 */
[----:B------:R-:W2:Y:S02]  /*d3a30*/  LDL.LU R15, [R1+0xecc] ;  /* 0x000ecc00010f7983 */ /* 0x000ea40000300800 */
[----:B------:R-:W-:-:S02]  /*d3a40*/  IMAD.MOV.U32 R10, RZ, RZ, R2 ;  /* 0x000000ffff0a7224 */ /* 0x000fc400078e0002 */
[----:B------:R-:W-:Y:S01]  /*d3a50*/  IMAD.MOV.U32 R11, RZ, RZ, R0 ;  /* 0x000000ffff0b7224 */ /* 0x000fe200078e0000 */
[----:B--2---:R-:W-:Y:S01]  /*d3a60*/  STL.64 [R1+0x5188], R14 ;  /* 0x0051880e01007387 */ /* 0x004fe20000100a00 */
[----:B---3--:R1:W-:Y:S03]  /*d3a70*/  STL.64 [R1+0x5180], R12 ;  /* 0x0051800c01007387 */ /* 0x0083e60000100a00 */
        /* <DEDUP_REMOVED lines=15> */
[----:B------:R-:W3:Y:S02]  /*d3b70*/  LDL.LU R22, [R1+0xea8] ;  /* 0x000ea80001167983 */ /* 0x000ee40000300800 */
[----:B------:R-:W3:Y:S01]  /*d3b80*/  LDL.LU R23, [R1+0xeac] ;  /* 0x000eac0001177983 */ /* 0x000ee20000300800 */
[----:B------:R-:W2:Y:S01]  /*d3b90*/  LDL.LU.64 R18, [R1+0x51d8] ;  /* 0x0051d80001127983 */ /* 0x000ea20000300a00 */
[----:B------:R-:W2:Y:S02]  /*d3ba0*/  LDL.LU.64 R16, [R1+0x51d0] ;  /* 0x0051d00001107983 */ /* 0x000ea40000300a00 */
[----:B------:R-:W-:Y:S02]  /*d3bb0*/  STL.64 [R1+0x1690], R8 ;  /* 0x0016900801007387 */ /* 0x000fe40000100a00 */
[----:B------:R0:W-:Y:S02]  /*d3bc0*/  STL.64 [R1+0x1698], R10 ;  /* 0x0016980a01007387 */ /* 0x0001e40000100a00 */
[----:B0-----:R-:W2:Y:S02]  /*d3bd0*/  LDL.LU.64 R10, [R1+0x51c8] ;  /* 0x0051c800010a7983 */ /* 0x001ea40000300a00 */
[C---:B--2---:R-:W-:Y:S02]  /*d3be0*/  HMMA.16816.F32 R8, R4.reuse, R10, R16 ;  /* 0x0000000a0408723c */ /* 0x044fe40000001810 */
[----:B------:R-:W4:Y:S01]  /*d3bf0*/  LDL.LU.64 R18, [R1+0x51c0] ;  /* 0x0051c00001127983 */ /* 0x000f220000300a00 */
        /* <DEDUP_REMOVED lines=37> */
[----:B0-----:R-:W4:Y:S01]  /*d3e50*/  LDL.LU.64 R18, [R1+0x5160] ;  /* 0x0051600001127983 */ /* 0x001f220000300a00 */
[C---:B---3--:R-:W-:Y:S08]  /*d3e60*/  HMMA.16816.F32 R20, R4.reuse, R26, R20 ;  /* 0x0000001a0414723c */ /* 0x048ff00000001814 */
[C---:B----4-:R-:W-:Y:S01]  /*d3e70*/  HMMA.16816.F32 R16, R4.reuse, R18, R12 ;  /* 0x000000120410723c */ /* 0x050fe2000000180c */
[----:B------:R-:W3:Y:S01]  /*d3e80*/  LDL.LU.64 R14, [R1+0x5158] ;  /* 0x00515800010e7983 */ /* 0x000ee20000300a00 */
[----:B------:R-:W3:Y:S11]  /*d3e90*/  LDL.LU.64 R12, [R1+0x5150] ;  /* 0x00515000010c7983 */ /* 0x000ef60000300a00 */
[----:B------:R-:W-:Y:S10]  /*d3ea0*/  @!UPT UIADD3 URZ, URZ, URZ, URZ ;  /* 0x0000003f3f3ff290 */ /* 0x000ff4000fffe03f */
[----:B------:R-:W-:Y:S01]  /*d3eb0*/  STL.64 [R1+0xb70], R16 ;  /* 0x000b701001007387 */ /* 0x000fe20000100a00 */
[----:B------:R0:W-:Y:S03]  /*d3ec0*/  STL.64 [R1+0xb78], R18 ;  /* 0x000b781201007387 */ /* 0x0001e60000100a00 */
[----:B0-----:R-:W3:Y:S01]  /*d3ed0*/  LDL.LU.64 R18, [R1+0x5148] ;  /* 0x0051480001127983 */ /* 0x001ee20000300a00 */
[----:B------:R0:W-:Y:S02]  /*d3ee0*/  STL.64 [R1+0xb60], R20 ;  /* 0x000b601401007387 */ /* 0x0001e40000100a00 */
[----:B------:R1:W-:Y:S01]  /*d3ef0*/  STL.64 [R1+0xb68], R22 ;  /* 0x000b681601007387 */ /* 0x0003e20000100a00 */
[----:B0-----:R-:W4:Y:S01]  /*d3f00*/  LDL.LU R20, [R1+0x6c0] ;  /* 0x0006c00001147983 */ /* 0x001f220000300800 */
[----:B------:R-:W4:Y:S02]  /*d3f10*/  LDL.LU R21, [R1+0x6c4] ;  /* 0x0006c40001157983 */ /* 0x000f240000300800 */
[----:B-1----:R-:W2:Y:S02]  /*d3f20*/  LDL.LU R22, [R1+0x6c8] ;  /* 0x0006c80001167983 */ /* 0x002ea40000300800 */
[----:B------:R-:W2:Y:S02]  /*d3f30*/  LDL.LU R23, [R1+0x6cc] ;  /* 0x0006cc0001177983 */ /* 0x000ea40000300800 */
[----:B--2---:R0:W-:Y:S01]  /*d3f40*/  STL.64 [R1+0x5128], R22 ;  /* 0x0051281601007387 */ /* 0x0041e20000100a00 */
[----:B----4-:R-:W-:Y:S03]  /*d3f50*/  STL.64 [R1+0x5120], R20 ;  /* 0x0051201401007387 */ /* 0x010fe60000100a00 */
[----:B0-----:R-:W2:Y:S01]  /*d3f60*/  LDL.64 R22, [R1+0xc8] ;  /* 0x0000c80001167983 */ /* 0x001ea20000100a00 */
[----:B------:R-:W-:Y:S02]  /*d3f70*/  STL.64 [R1+0x5100], R26 ;  /* 0x0051001a01007387 */ /* 0x000fe40000100a00 */
[----:B------:R0:W-:Y:S02]  /*d3f80*/  STL [R1+0x50f8], R25 ;  /* 0x0050f81901007387 */ /* 0x0001e40000100800 */
[----:B------:R-:W4:Y:S01]  /*d3f90*/  LDL.LU R24, [R1+0x6a0] ;  /* 0x0006a00001187983 */ /* 0x000f220000300800 */
[----:B0-----:R-:W4:Y:S01]  /*d3fa0*/  LDL.LU R25, [R1+0x6a4] ;  /* 0x0006a40001197983 */ /* 0x001f220000300800 */
[----:B------:R-:W2:Y:S02]  /*d3fb0*/  LDL.LU R26, [R1+0x6a8] ;  /* 0x0006a800011a7983 */ /* 0x000ea40000300800 */
[----:B------:R-:W2:Y:S01]  /*d3fc0*/  LDL.LU R27, [R1+0x6ac] ;  /* 0x0006ac00011b7983 */ /* 0x000ea20000300800 */
[C---:B---3--:R-:W-:Y:S01]  /*d3fd0*/  HMMA.16816.F32 R12, R4.reuse, R18, R12 ;  /* 0x00000012040c723c */ /* 0x048fe2000000180c */
[----:B--2---:R0:W-:Y:S01]  /*d3fe0*/  STL.64 [R1+0x5110], R26 ;  /* 0x0051101a01007387 */ /* 0x0041e20000100a00 */
[----:B----4-:R-:W-:Y:S03]  /*d3ff0*/  STL.64 [R1+0x5108], R24 ;  /* 0x0051081801007387 */ /* 0x010fe60000100a00 */
[----:B0-----:R-:W2:Y:S11]  /*d4000*/  LDL.64 R26, [R1+0xa8] ;  /* 0x0000a800011a7983 */ /* 0x001eb60000100a00 */
[----:B------:R-:W-:Y:S07]  /*d4010*/  @!UPT UIADD3 URZ, URZ, URZ, URZ ;  /* 0x0000003f3f3ff290 */ /* 0x000fee000fffe03f */
[----:B------:R-:W-:Y:S02]  /*d4020*/  STL.64 [R1+0xb50], R12 ;  /* 0x000b500c01007387 */ /* 0x000fe40000100a00 */
[----:B------:R0:W-:Y:S02]  /*d4030*/  STL.64 [R1+0xb58], R14 ;  /* 0x000b580e01007387 */ /* 0x0001e40000100a00 */
[----:B0-----:R-:W3:Y:S01]  /*d4040*/  LDL.LU.64 R14, [R1+0x5140] ;  /* 0x00514000010e7983 */ /* 0x001ee20000300a00 */
[----:B------:R0:W-:Y:S03]  /*d4050*/  STL.64 [R1+0x5088], R18 ;  /* 0x0050881201007387 */ /* 0x0001e60000100a00 */
[----:B0-----:R-:W4:Y:S01]  /*d4060*/  LDL.64 R18, [R1+0x88] ;  /* 0x0000880001127983 */ /* 0x001f220000100a00 */
[----:B---3--:R-:W-:Y:S03]  /*d4070*/  HMMA.16816.F32 R4, R4, R14, R8 ;  /* 0x0000000e0404723c */ /* 0x008fe60000001808 */
[----:B----4-:R0:W-:Y:S01]  /*d4080*/  STL.64 [R1+0x5118], R18 ;  /* 0x0051181201007387 */ /* 0x0101e20000100a00 */
[----:B------:R-:W2:Y:S02]  /*d4090*/  LDL.LU R16, [R1+0x6b0] ;  /* 0x0006b00001107983 */ /* 0x000ea40000300800 */
[----:B------:R-:W2:Y:S01]  /*d40a0*/  LDL.LU R17, [R1+0x6b4] ;  /* 0x0006b40001117983 */ /* 0x000ea20000300800 */
[----:B0-----:R-:W2:Y:S01]  /*d40b0*/  LDL.LU R18, [R1+0x6b8] ;  /* 0x0006b80001127983 */ /* 0x001ea20000300800 */
[----:B------:R-:W2:Y:S02]  /*d40c0*/  LDL.LU R19, [R1+0x6bc] ;  /* 0x0006bc0001137983 */ /* 0x000ea40000300800 */
[----:B------:R-:W3:Y:S02]  /*d40d0*/  LDL.LU.64 R10, [R1+0x5138] ;  /* 0x00513800010a7983 */ /* 0x000ee40000300a00 */
[----:B------:R-:W3:Y:S11]  /*d40e0*/  LDL.LU.64 R8, [R1+0x5130] ;  /* 0x0051300001087983 */ /* 0x000ef60000300a00 */
[----:B------:R0:W-:Y:S01]  /*d40f0*/  STL.64 [R1+0x3f0], R4 ;  /* 0x0003f00401007387 */ /* 0x0001e20000100a00 */
[----:B------:R1:W-:Y:S03]  /*d4100*/  STL.64 [R1+0x3f8], R6 ;  /* 0x0003f80601007387 */ /* 0x0003e60000100a00 */
[----:B0-----:R-:W4:Y:S01]  /*d4110*/  LDL.LU R4, [R1+0x690] ;  /* 0x0006900001047983 */ /* 0x001f220000300800 */
[----:B------:R-:W4:Y:S02]  /*d4120*/  LDL.LU R5, [R1+0x694] ;  /* 0x0006940001057983 */ /* 0x000f240000300800 */
[----:B-1----:R-:W4:Y:S02]  /*d4130*/  LDL.LU R6, [R1+0x698] ;  /* 0x0006980001067983 */ /* 0x002f240000300800 */
[----:B------:R-:W4:Y:S01]  /*d4140*/  LDL.LU R7, [R1+0x69c] ;  /* 0x00069c0001077983 */ /* 0x000f220000300800 */
[----:B------:R0:W-:Y:S01]  /*d4150*/  STL [R1+0x502c], R14 ;  /* 0x00502c0e01007387 */ /* 0x0001e20000100800 */
[----:B------:R1:W-:Y:S02]  /*d4160*/  STL [R1+0x5028], R15 ;  /* 0x0050280f01007387 */ /* 0x0003e40000100800 */
[----:B------:R-:W3:Y:S02]  /*d4170*/  LDL.LU R12, [R1+0x6d0] ;  /* 0x0006d000010c7983 */ /* 0x000ee40000300800 */
[----:B------:R-:W3:Y:S01]  /*d4180*/  LDL.LU R13, [R1+0x6d4] ;  /* 0x0006d400010d7983 */ /* 0x000ee20000300800 */
[----:B0-----:R-:W3:Y:S01]  /*d4190*/  LDL.LU R14, [R1+0x6d8] ;  /* 0x0006d800010e7983 */ /* 0x001ee20000300800 */
[----:B-1----:R-:W3:Y:S02]  /*d41a0*/  LDL.LU R15, [R1+0x6dc] ;  /* 0x0006dc00010f7983 */ /* 0x002ee40000300800 */
[----:B------:R-:W-:Y:S01]  /*d41b0*/  IMAD.MOV.U32 R3, RZ, RZ, R23 ;  /* 0x000000ffff037224 */ /* 0x000fe200078e0017 */
[C---:B---3--:R-:W-:Y:S11]  /*d41c0*/  HMMA.16816.F32 R12, R8.reuse, R22, R12 ;  /* 0x00000016080c723c */ /* 0x048ff6000000180c */
[----:B------:R-:W-:Y:S11]  /*d41d0*/  @!UPT UIADD3 URZ, URZ, URZ, URZ ;  /* 0x0000003f3f3ff290 */ /* 0x000ff6000fffe03f */
[----:B------:R-:W-:Y:S01]  /*d41e0*/  @!UPT UIADD3 URZ, URZ, URZ, URZ ;  /* 0x0000003f3f3ff290 */ /* 0x000fe2000fffe03f */
[----:B------:R0:W-:Y:S01]  /*d41f0*/  STL.64 [R1+0x1a60], R12 ;  /* 0x001a600c01007387 */ /* 0x0001e20000100a00 */
[----:B------:R1:W-:Y:S02]  /*d4200*/  STL.64 [R1+0x1a68], R14 ;  /* 0x001a680e01007387 */ /* 0x0003e40000100a00 */
[----:B0-----:R-:W-:Y:S02]  /*d4210*/  IMAD.MOV.U32 R12, RZ, RZ, R22 ;  /* 0x000000ffff0c7224 */ /* 0x001fe400078e0016 */
[----:B------:R-:W3:Y:S01]  /*d4220*/  LDL.LU.64 R22, [R1+0x5128] ;  /* 0x0051280001167983 */ /* 0x000ee20000300a00 */
[----:B------:R-:W3:Y:S02]  /*d4230*/  LDL.LU.64 R20, [R1+0x5120] ;  /* 0x0051200001147983 */ /* 0x000ee40000300a00 */
[----:B------:R-:W-:Y:S02]  /*d4240*/  STL [R1+0x5034], R3 ;  /* 0x0050340301007387 */ /* 0x000fe40000100800 */
[----:B------:R-:W-:Y:S01]  /*d4250*/  STL [R1+0x5030], R12 ;  /* 0x0050300c01007387 */ /* 0x000fe20000100800 */
[----:B-1----:R-:W3:Y:S01]  /*d4260*/  LDL.64 R14, [R1+0xb8] ;  /* 0x0000b800010e7983 */ /* 0x002ee20000100a00 */
[----:B--2---:R-:W-:Y:S01]  /*d4270*/  HMMA.16816.F32 R16, R8, R26, R16 ;  /* 0x0000001a0810723c */ /* 0x004fe20000001810 */
[----:B------:R-:W-:-:S02]  /*d4280*/  IMAD.MOV.U32 R2, RZ, RZ, R26 ;  /* 0x000000ffff027224 */ /* 0x000fc400078e001a */
[----:B------:R-:W-:-:S05]  /*d4290*/  IMAD.MOV.U32 R0, RZ, RZ, R27 ;  /* 0x000000ffff007224 */ /* 0x000fca00078e001b */
[C---:B---3--:R-:W-:Y:S01]  /*d42a0*/  HMMA.16816.F32 R20, R8.reuse, R14, R20 ;  /* 0x0000000e0814723c */ /* 0x048fe20000001814 */
[----:B------:R-:W-:Y:S11]  /*d42b0*/  IMAD.MOV.U32 R13, RZ, RZ, R15 ;  /* 0x000000ffff0d7224 */ /* 0x000ff600078e000f */
[----:B------:R-:W-:Y:S11]  /*d42c0*/  @!UPT UIADD3 URZ, URZ, URZ, URZ ;  /* 0x0000003f3f3ff290 */ /* 0x000ff6000fffe03f */
[----:B------:R0:W-:Y:S01]  /*d42d0*/  STL.64 [R1+0x1a50], R20 ;  /* 0x001a501401007387 */ /* 0x0001e20000100a00 */
[----:B------:R-:W-:Y:S02]  /*d42e0*/  STL.64 [R1+0x1a58], R22 ;  /* 0x001a581601007387 */ /* 0x000fe40000100a00 */
[----:B------:R-:W-:Y:S02]  /*d42f0*/  STL [R1+0x5048], R13 ;  /* 0x0050480d01007387 */ /* 0x000fe40000100800 */
[----:B0-----:R-:W-:Y:S02]  /*d4300*/  IMAD.MOV.U32 R20, RZ, RZ, R14 ;  /* 0x000000ffff147224 */ /* 0x001fe400078e000e */
[----:B------:R-:W2:Y:S01]  /*d4310*/  LDL.64 R14, [R1+0x98] ;  /* 0x00009800010e7983 */ /* 0x000ea20000100a00 */
[----:B------:R-:W-:Y:S02]  /*d4320*/  STL.64 [R1+0x1a40], R16 ;  /* 0x001a401001007387 */ /* 0x000fe40000100a00 */
[----:B------:R0:W-:Y:S02]  /*d4330*/  STL.64 [R1+0x1a48], R18 ;  /* 0x001a481201007387 */ /* 0x0001e40000100a00 */
[----:B0-----:R-:W4:Y:S01]  /*d4340*/  LDL.LU.64 R18, [R1+0x5118] ;  /* 0x0051180001127983 */ /* 0x001f220000300a00 */
[----:B------:R-:W2:Y:S02]  /*d4350*/  LDL.LU.64 R26, [R1+0x5110] ;  /* 0x00511000011a7983 */ /* 0x000ea40000300a00 */
[----:B------:R-:W2:Y:S02]  /*d4360*/  LDL.LU.64 R24, [R1+0x5108] ;  /* 0x0051080001187983 */ /* 0x000ea40000300a00 */
[----:B------:R-:W-:Y:S01]  /*d4370*/  STL [R1+0x504c], R2 ;  /* 0x00504c0201007387 */ /* 0x000fe20000100800 */
        /* <DEDUP_REMOVED lines=8> */
[----:B------:R-:W3:Y:S02]  /*d4400*/  LDL.LU R25, [R1+0x50f8] ;  /* 0x0050f80001197983 */ /* 0x000ee40000300800 */
[----:B------:R-:W-:-:S02]  /*d4410*/  IMAD.MOV.U32 R22, RZ, RZ, R14 ;  /* 0x000000ffff167224 */ /* 0x000fc400078e000e */
[----:B------:R-:W-:Y:S02]  /*d4420*/  IMAD.MOV.U32 R23, RZ, RZ, R19 ;  /* 0x000000ffff177224 */ /* 0x000fe400078e0013 */
[----:B------:R-:W-:Y:S11]  /*d4430*/  IMAD.MOV.U32 R21, RZ, RZ, R15 ;  /* 0x000000ffff157224 */ /* 0x000ff600078e000f */
[----:B------:R-:W-:Y:S03]  /*d4440*/  @!UPT UIADD3 URZ, URZ, URZ, URZ ;  /* 0x0000003f3f3ff290 */ /* 0x000fe6000fffe03f */
[----:B------:R-:W-:Y:S01]  /*d4450*/  STL.64 [R1+0x1620], R4 ;  /* 0x0016200401007387 */ /* 0x000fe20000100a00 */
[----:B------:R-:W-:Y:S03]  /*d4460*/  STL.64 [R1+0x1628], R6 ;  /* 0x0016280601007387 */ /* 0x000fe60000100a00 */
[----:B--2---:R-:W-:Y:S01]  /*d4470*/  STL.64 [R1+0x50f0], R26 ;  /* 0x0050f01a01007387 */ /* 0x004fe20000100a00 */
[----:B------:R-:W-:Y:S02]  /*d4480*/  STL [R1+0x50e8], R24 ;  /* 0x0050e81801007387 */ /* 0x000fe40000100800 */
[----:B------:R-:W-:Y:S02]  /*d4490*/  STL.64 [R1+0x5040], R22 ;  /* 0x0050401601007387 */ /* 0x000fe40000100a00 */
[----:B------:R0:W-:Y:S02]  /*d44a0*/  STL.64 [R1+0x5038], R20 ;  /* 0x0050381401007387 */ /* 0x0001e40000100a00 */
        /* <DEDUP_REMOVED lines=20> */
[----:B------:R-:W2:Y:S02]  /*d45f0*/  LDL.LU R24, [R1+0x680] ;  /* 0x0006800001187983 */ /* 0x000ea40000300800 */
[----:B0-----:R-:W-:-:S02]  /*d4600*/  IMAD.MOV.U32 R14, RZ, RZ, R29 ;  /* 0x000000ffff0e7224 */ /* 0x001fc400078e001d */
[----:B---3--:R-:W-:Y:S02]  /*d4610*/  IMAD.MOV.U32 R15, RZ, RZ, R25 ;  /* 0x000000ffff0f7224 */ /* 0x008fe400078e0019 */
[----:B------:R-:W2:Y:S01]  /*d4620*/  LDL.LU R25, [R1+0x684] ;  /* 0x0006840001197983 */ /* 0x000ea20000300800 */
[----:B------:R-:W2:Y:S02]  /*d4630*/  LDL.LU R26, [R1+0x688] ;  /* 0x00068800011a7983 */ /* 0x000ea40000300800 */
[----:B------:R-:W2:Y:S02]  /*d4640*/  LDL.LU R27, [R1+0x68c] ;  /* 0x00068c00011b7983 */ /* 0x000ea40000300800 */
[----:B------:R-:W2:Y:S01]  /*d4650*/  LDL.64 R6, [R1+0x78] ;  /* 0x0000780001067983 */ /* 0x000ea20000100a00 */
[----:B------:R0:W-:Y:S04]  /*d4660*/  STL.64 [R1+0x50c8], R14 ;  /* 0x0050c80e01007387 */ /* 0x0001e80000100a00 */
[----:B0-----:R-:W3:Y:S04]  /*d4670*/  LDL.64 R14, [R1+0x58] ;  /* 0x00005800010e7983 */ /* 0x001ee80000100a00 */
[----:B---3--:R0:W-:Y:S04]  /*d4680*/  STL.64 [R1+0x50e0], R14 ;  /* 0x0050e00e01007387 */ /* 0x0081e80000100a00 */
[----:B0-----:R-:W3:Y:S01]  /*d4690*/  LDL.64 R14, [R1+0x68] ;  /* 0x00006800010e7983 */ /* 0x001ee20000100a00 */
[----:B------:R0:W-:Y:S02]  /*d46a0*/  STL.64 [R1+0x5098], R18 ;  /* 0x0050981201007387 */ /* 0x0001e40000100a00 */
[----:B------:R-:W-:Y:S01]  /*d46b0*/  STL.64 [R1+0x5090], R16 ;  /* 0x0050901001007387 */ /* 0x000fe20000100a00 */
        /* <DEDUP_REMOVED lines=14> */
[----:B----4-:R0:W-:Y:S01]  /*d47a0*/  STL.64 [R1+0x5068], R22 ;  /* 0x0050681601007387 */ /* 0x0101e20000100a00 */
[----:B------:R-:W-:Y:S03]  /*d47b0*/  STL.64 [R1+0x5060], R20 ;  /* 0x0050601401007387 */ /* 0x000fe60000100a00 */
[----:B0-----:R-:W4:Y:S01]  /*d47c0*/  LDL.64 R22, [R1+0x8] ;  /* 0x0000080001167983 */ /* 0x001f220000100a00 */
[----:B------:R-:W-:Y:S03]  /*d47d0*/  HMMA.16816.F32 R24, R8, R6, R24 ;  /* 0x000000060818723c */ /* 0x000fe60000001818 */
[----:B----4-:R0:W-:Y:S04]  /*d47e0*/  STL.64 [R1+0x5080], R22 ;  /* 0x0050801601007387 */ /* 0x0101e80000100a00 */
[----:B0-----:R-:W4:Y:S01]  /*d47f0*/  LDL.64 R22, [R1+0x18] ;  /* 0x0000180001167983 */ /* 0x001f220000100a00 */
[----:B------:R-:W-:-:S03]  /*d4800*/  IMAD.MOV.U32 R29, RZ, RZ, R6 ;  /* 0x000000ffff1d7224 */ /* 0x000fc600078e0006 */
[----:B----4-:R0:W-:Y:S01]  /*d4810*/  STL.64 [R1+0x50a0], R22 ;  /* 0x0050a01601007387 */ /* 0x0101e20000100a00 */
[----:B------:R-:W4:Y:S02]  /*d4820*/  LDL.LU R20, [R1+0xdb0] ;  /* 0x000db00001147983 */ /* 0x000f240000300800 */
[----:B------:R-:W4:Y:S01]  /*d4830*/  LDL.LU R21, [R1+0xdb4] ;  /* 0x000db40001157983 */ /* 0x000f220000300800 */
[----:B0-----:R-:W4:Y:S01]  /*d4840*/  LDL.LU R22, [R1+0xdb8] ;  /* 0x000db80001167983 */ /* 0x001f220000300800 */
[----:B------:R-:W4:Y:S07]  /*d4850*/  LDL.LU R23, [R1+0xdbc] ;  /* 0x000dbc0001177983 */ /* 0x000f2e0000300800 */
[----:B------:R-:W-:Y:S02]  /*d4860*/  STL.64 [R1+0x15f0], R24 ;  /* 0x0015f01801007387 */ /* 0x000fe40000100a00 */
[----:B------:R0:W-:Y:S02]  /*d4870*/  STL.64 [R1+0x15f8], R26 ;  /* 0x0015f81a01007387 */ /* 0x0001e40000100a00 */
[----:B0-----:R-:W2:Y:S01]  /*d4880*/  LDL.LU.64 R26, [R1+0x50f0] ;  /* 0x0050f000011a7983 */ /* 0x001ea20000300a00 */
[----:B------:R-:W3:Y:S02]  /*d4890*/  LDL.LU R24, [R1+0x50e8] ;  /* 0x0050e80001187983 */ /* 0x000ee40000300800 */
[----:B------:R-:W-:-:S02]  /*d48a0*/  IMAD.MOV.U32 R25, RZ, RZ, R7 ;  /* 0x000000ffff197224 */ /* 0x000fc400078e0007 */
[----:B------:R-:W0:Y:S04]  /*d48b0*/  LDSM.16.MT88.4 R4, [R28+0x1c200] ;  /* 0x01c200001c04783b */ /* 0x000e280000004200 */
[----:B--2---:R-:W-:Y:S01]  /*d48c0*/  STL.64 [R1+0x5078], R26 ;  /* 0x0050781a01007387 */ /* 0x004fe20000100a00 */
[----:B---3--:R1:W-:Y:S03]  /*d48d0*/  STL.64 [R1+0x5070], R24 ;  /* 0x0050701801007387 */ /* 0x0083e60000100a00 */
        /* <DEDUP_REMOVED lines=37> */
[----:B------:R-:W-:Y:S01]  /*d4b30*/  STL.64 [R1+0x1270], R12 ;  /* 0x0012700c01007387 */ /* 0x000fe20000100a00 */
[----:B------:R0:W-:Y:S02]  /*d4b40*/  STL.64 [R1+0x1278], R14 ;  /* 0x0012780e01007387 */ /* 0x0001e40000100a00 */
[----:B0-----:R-:W-:Y:S02]  /*d4b50*/  IMAD.MOV.U32 R14, RZ, RZ, R18 ;  /* 0x000000ffff0e7224 */ /* 0x001fe400078e0012 */
        /* <DEDUP_REMOVED lines=28> */
[----:B------:R-:W2:Y:S02]  /*d4d20*/  LDL.LU.64 R22, [R1+0x5068] ;  /* 0x0050680001167983 */ /* 0x000ea40000300a00 */
[----:B------:R-:W2:Y:S02]  /*d4d30*/  LDL.LU.64 R20, [R1+0x5060] ;  /* 0x0050600001147983 */ /* 0x000ea40000300a00 */
[----:B--2---:R-:W-:Y:S11]  /*d4d40*/  HMMA.16816.F32 R20, R8, R26, R20 ;  /* 0x0000001a0814723c */ /* 0x004ff60000001814 */
[----:B------:R-:W-:Y:S11]  /*d4d50*/  @!UPT UIADD3 URZ, URZ, URZ, URZ ;  /* 0x0000003f3f3ff290 */ /* 0x000ff6000fffe03f */
[----:B------:R-:W-:Y:S01]  /*d4d60*/  @!UPT UIADD3 URZ, URZ, URZ, URZ ;  /* 0x0000003f3f3ff290 */ /* 0x000fe2000fffe03f */
[----:B------:R-:W-:Y:S01]  /*d4d70*/  STL.64 [R1+0xb30], R20 ;  /* 0x000b301401007387 */ /* 0x000fe20000100a00 */
[----:B------:R0:W-:Y:S03]  /*d4d80*/  STL.64 [R1+0xb38], R22 ;  /* 0x000b381601007387 */ /* 0x0001e60000100a00 */
[----:B0-----:R-:W3:Y:S01]  /*d4d90*/  LDL.LU.64 R22, [R1+0x5058] ;  /* 0x0050580001167983 */ /* 0x001ee20000300a00 */
[----:B------:R-:W3:Y:S02]  /*d4da0*/  LDL.LU.64 R20, [R1+0x5050] ;  /* 0x0050500001147983 */ /* 0x000ee40000300a00 */
[----:B------:R0:W-:Y:S02]  /*d4db0*/  STL.64 [R1+0x4f00], R26 ;  /* 0x004f001a01007387 */ /* 0x0001e40000100a00 */
[----:B0-----:R-:W-:Y:S02]  /*d4dc0*/  IMAD.MOV.U32 R26, RZ, RZ, R2 ;  /* 0x000000ffff1a7224 */ /* 0x001fe400078e0002 */
[----:B------:R-:W-:Y:S01]  /*d4dd0*/  IMAD.MOV.U32 R27, RZ, RZ, R13 ;  /* 0x000000ffff1b7224 */ /* 0x000fe200078e000d */
[----:B------:R-:W2:Y:S01]  /*d4de0*/  LDL.LU R2, [R1+0x504c] ;  /* 0x00504c0001027983 */ /* 0x000ea20000300800 */
[----:B------:R-:W2:Y:S03]  /*d4df0*/  LDL.LU R13, [R1+0x5048] ;  /* 0x00504800010d7983 */ /* 0x000ea60000300800 */
[----:B------:R0:W-:Y:S02]  /*d4e00*/  STL.64 [R1+0x4f10], R26 ;  /* 0x004f101a01007387 */ /* 0x0001e40000100a00 */
[----:B0-----:R-:W-:-:S02]  /*d4e10*/  IMAD.MOV.U32 R26, RZ, RZ, R17 ;  /* 0x000000ffff1a7224 */ /* 0x001fc400078e0011 */
[----:B------:R-:W-:Y:S01]  /*d4e20*/  IMAD.MOV.U32 R27, RZ, RZ, R16 ;  /* 0x000000ffff1b7224 */ /* 0x000fe200078e0010 */
[----:B---3--:R-:W-:Y:S11]  /*d4e30*/  HMMA.16816.F32 R20, R8, R18, R20 ;  /* 0x000000120814723c */ /* 0x008ff60000001814 */
[----:B------:R-:W-:Y:S11]  /*d4e40*/  @!UPT UIADD3 URZ, URZ, URZ, URZ ;  /* 0x0000003f3f3ff290 */ /* 0x000ff6000fffe03f */
[----:B------:R-:W-:Y:S01]  /*d4e50*/  @!UPT UIADD3 URZ, URZ, URZ, URZ ;  /* 0x0000003f3f3ff290 */ /* 0x000fe2000fffe03f */
[----:B------:R-:W-:Y:S01]  /*d4e60*/  STL.64 [R1+0xa30], R20 ;  /* 0x000a301401007387 */ /* 0x000fe20000100a00 */
[----:B------:R0:W-:Y:S03]  /*d4e70*/  STL.64 [R1+0xa38], R22 ;  /* 0x000a381601007387 */ /* 0x0001e60000100a00 */
[----:B0-----:R-:W3:Y:S01]  /*d4e80*/  LDL.LU.64 R22, [R1+0x5040] ;  /* 0x0050400001167983 */ /* 0x001ee20000300a00 */
[----:B------:R-:W2:Y:S02]  /*d4e90*/  LDL.LU.64 R20, [R1+0x5038] ;  /* 0x0050380001147983 */ /* 0x000ea40000300a00 */
[----:B------:R-:W-:Y:S02]  /*d4ea0*/  STL.64 [R1+0x4f28], R26 ;  /* 0x004f281a01007387 */ /* 0x000fe40000100a00 */
[----:B------:R0:W-:Y:S01]  /*d4eb0*/  STL.64 [R1+0x4f08], R18 ;  /* 0x004f081201007387 */ /* 0x0001e20000100a00 */
[----:B------:R-:W2:Y:S01]  /*d4ec0*/  LDL.LU R16, [R1+0x530] ;  /* 0x0005300001107983 */ /* 0x000ea20000300800 */
[----:B------:R-:W2:Y:S03]  /*d4ed0*/  LDL.LU R17, [R1+0x534] ;  /* 0x0005340001117983 */ /* 0x000ea60000300800 */
[----:B0-----:R-:W2:Y:S01]  /*d4ee0*/  LDL.LU R18, [R1+0x538] ;  /* 0x0005380001127983 */ /* 0x001ea20000300800 */
        /* <DEDUP_REMOVED lines=16> */
[----:B------:R0:W-:Y:S02]  /*d4ff0*/  STL.64 [R1+0x4f58], R26 ;  /* 0x004f581a01007387 */ /* 0x0001e40000100a00 */
        /* <DEDUP_REMOVED lines=19> */
[----:B----4-:R-:W-:Y:S02]  /*d5130*/  IMAD.MOV.U32 R6, RZ, RZ, R24 ;  /* 0x000000ffff067224 */ /* 0x010fe400078e0018 */
[----:B---3--:R-:W-:Y:S01]  /*d5140*/  IMAD.MOV.U32 R7, RZ, RZ, R23 ;  /* 0x000000ffff077224 */ /* 0x008fe200078e0017 */
[----:B------:R0:W-:Y:S02]  /*d5150*/  STL.64 [R1+0x4fa0], R26 ;  /* 0x004fa01a01007387 */ /* 0x0001e40000100a00 */
[----:B0-----:R-:W-:Y:S02]  /*d5160*/  IMAD.MOV.U32 R26, RZ, RZ, R29 ;  /* 0x000000ffff1a7224 */ /* 0x001fe400078e001d */
[----:B------:R-:W-:Y:S01]  /*d5170*/  IMAD.MOV.U32 R27, RZ, RZ, R25 ;  /* 0x000000ffff1b7224 */ /* 0x000fe200078e0019 */
[----:B--2---:R-:W-:Y:S01]  /*d5180*/  STL.64 [R1+0x4f68], R18 ;  /* 0x004f681201007387 */ /* 0x004fe20000100a00 */
[----:B------:R0:W-:Y:S03]  /*d5190*/  STL.64 [R1+0x4f60], R16 ;  /* 0x004f601001007387 */ /* 0x0001e60000100a00 */
[----:B0-----:R-:W2:Y:S01]  /*d51a0*/  LDL.LU R16, [R1+0x570] ;  /* 0x0005700001107983 */ /* 0x001ea20000300800 */
[----:B------:R-:W2:Y:S02]  /*d51b0*/  LDL.LU R17, [R1+0x574] ;  /* 0x0005740001117983 */ /* 0x000ea40000300800 */
[----:B------:R-:W3:Y:S02]  /*d51c0*/  LDL.LU R18, [R1+0x578] ;  /* 0x0005780001127983 */ /* 0x000ee40000300800 */
[----:B------:R-:W3:Y:S01]  /*d51d0*/  LDL.LU R19, [R1+0x57c] ;  /* 0x00057c0001137983 */ /* 0x000ee20000300800 */
[----:B------:R0:W-:Y:S01]  /*d51e0*/  STL.64 [R1+0x4fb8], R26 ;  /* 0x004fb81a01007387 */ /* 0x0001e20000100a00 */
[----:B------:R1:W-:Y:S02]  /*d51f0*/  STL.64 [R1+0x4fc0], R6 ;  /* 0x004fc00601007387 */ /* 0x0003e40000100a00 */
[----:B------:R-:W4:Y:S02]  /*d5200*/  LDL.LU R24, [R1+0x5b0] ;  /* 0x0005b00001187983 */ /* 0x000f240000300800 */
[----:B------:R-:W4:Y:S01]  /*d5210*/  LDL.LU R25, [R1+0x5b4] ;  /* 0x0005b40001197983 */ /* 0x000f220000300800 */
[----:B0-----:R-:W2:Y:S01]  /*d5220*/  LDL.LU R26, [R1+0x5b8] ;  /* 0x0005b800011a7983 */ /* 0x001ea20000300800 */
[----:B------:R-:W2:Y:S02]  /*d5230*/  LDL.LU R27, [R1+0x5bc] ;  /* 0x0005bc00011b7983 */ /* 0x000ea40000300800 */
[----:B-1----:R-:W-:-:S02]  /*d5240*/  IMAD.MOV.U32 R6, RZ, RZ, R22 ;  /* 0x000000ffff067224 */ /* 0x002fc400078e0016 */
[----:B------:R-:W-:Y:S01]  /*d5250*/  IMAD.MOV.U32 R7, RZ, RZ, R21 ;  /* 0x000000ffff077224 */ /* 0x000fe200078e0015 */
[----:B--2---:R-:W-:Y:S01]  /*d5260*/  STL.64 [R1+0x4fd0], R26 ;  /* 0x004fd01a01007387 */ /* 0x004fe20000100a00 */
[----:B----4-:R-:W-:Y:S03]  /*d5270*/  STL.64 [R1+0x4fc8], R24 ;  /* 0x004fc81801007387 */ /* 0x010fe60000100a00 */
[----:B------:R0:W-:Y:S02]  /*d5280*/  STL.64 [R1+0x4fd8], R6 ;  /* 0x004fd80601007387 */ /* 0x0001e40000100a00 */
[----:B------:R-:W2:Y:S01]  /*d5290*/  LDL.LU R4, [R1+0x5d0] ;  /* 0x0005d00001047983 */ /* 0x000ea20000300800 */
[----:B------:R-:W2:Y:S04]  /*d52a0*/  LDL.LU R5, [R1+0x5d4] ;  /* 0x0005d40001057983 */ /* 0x000ea80000300800 */
[----:B0-----:R-:W4:Y:S01]  /*d52b0*/  LDL.LU R6, [R1+0x5d8] ;  /* 0x0005d80001067983 */ /* 0x001f220000300800 */
[----:B------:R-:W4:Y:S03]  /*d52c0*/  LDL.LU R7, [R1+0x5dc] ;  /* 0x0005dc0001077983 */ /* 0x000f260000300800 */
[----:B----4-:R0:W-:Y:S01]  /*d52d0*/  STL.64 [R1+0x4fe8], R6 ;  /* 0x004fe80601007387 */ /* 0x0101e20000100a00 */
[----:B--2---:R-:W-:Y:S02]  /*d52e0*/  STL.64 [R1+0x4fe0], R4 ;  /* 0x004fe00401007387 */ /* 0x004fe40000100a00 */
[----:B0-----:R-:W-:-:S02]  /*d52f0*/  IMAD.MOV.U32 R6, RZ, RZ, R20 ;  /* 0x000000ffff067224 */ /* 0x001fc400078e0014 */
[----:B------:R-:W-:-:S05]  /*d5300*/  IMAD.MOV.U32 R7, RZ, RZ, R13 ;  /* 0x000000ffff077224 */ /* 0x000fca00078e000d */
[----:B------:R-:W-:Y:S01]  /*d5310*/  STL.64 [R1+0x5000], R6 ;  /* 0x0050000601007387 */ /* 0x000fe20000100a00 */
[----:B------:R-:W2:Y:S02]  /*d5320*/  LDL.LU R24, [R1+0x5c0] ;  /* 0x0005c00001187983 */ /* 0x000ea40000300800 */
[----:B------:R-:W2:Y:S02]  /*d5330*/  LDL.LU R25, [R1+0x5c4] ;  /* 0x0005c40001197983 */ /* 0x000ea40000300800 */
[----:B------:R-:W4:Y:S01]  /*d5340*/  LDL.LU R26, [R1+0x5c8] ;  /* 0x0005c800011a7983 */ /* 0x000f220000300800 */
[----:B------:R-:W4:Y:S01]  /*d5350*/  LDL.LU R27, [R1+0x5cc] ;  /* 0x0005cc00011b7983 */ /* 0x000f220000300800 */
[----:B------:R-:W2:Y:S02]  /*d5360*/  LDL.LU R20, [R1+0x670] ;  /* 0x0006700001147983 */ /* 0x000ea40000300800 */
[----:B------:R-:W3:Y:S02]  /*d5370*/  LDL.LU R21, [R1+0x674] ;  /* 0x0006740001157983 */ /* 0x000ee40000300800 */
[----:B------:R-:W3:Y:S01]  /*d5380*/  LDL.LU R22, [R1+0x678] ;  /* 0x0006780001167983 */ /* 0x000ee20000300800 */
[----:B------:R-:W3:Y:S04]  /*d5390*/  LDL.LU R23, [R1+0x67c] ;  /* 0x00067c0001177983 */ /* 0x000ee80000300800 */
        /* <DEDUP_REMOVED lines=140> */
[----:B0-----:R-:W4:Y:S02]  /*d5c60*/  LDL.LU.64 R26, [R1+0x4f00] ;  /* 0x004f0000011a7983 */ /* 0x001f240000300a00 */
[C---:B----4-:R-:W-:Y:S02]  /*d5c70*/  HMMA.16816.F32 R8, R20.reuse, R26, R8 ;  /* 0x0000001a1408723c */ /* 0x050fe40000001808 */
[----:B------:R0:W-:Y:S04]  /*d5c80*/  STL.64 [R1+0x4e48], R26 ;  /* 0x004e481a01007387 */ /* 0x0001e80000100a00 */
[----:B0-----:R-:W4:Y:S11]  /*d5c90*/  LDL.64 R26, [R1+0x88] ;  /* 0x00008800011a7983 */ /* 0x001f360000100a00 */
[----:B------:R-:W-:Y:S06]  /*d5ca0*/  @!UPT UIADD3 URZ, URZ, URZ, URZ ;  /* 0x0000003f3f3ff290 */ /* 0x000fec000fffe03f */
[----:B------:R-:W-:Y:S01]  /*d5cb0*/  STL.64 [R1+0xa10], R8 ;  /* 0x000a100801007387 */ /* 0x000fe20000100a00 */
[----:B------:R-:W-:Y:S02]  /*d5cc0*/  STL.64 [R1+0xa18], R10 ;  /* 0x000a180a01007387 */ /* 0x000fe40000100a00 */
[----:B------:R-:W0:Y:S01]  /*d5cd0*/  LDSM.16.MT88.4 R8, [R28+0x1c280] ;  /* 0x01c280001c08783b */ /* 0x000e220000004200 */
[C---:B---3--:R-:W-:Y:S01]  /*d5ce0*/  HMMA.16816.F32 R12, R20.reuse, R18, R12 ;  /* 0x00000012140c723c */ /* 0x048fe2000000180c */
[----:B----4-:R1:W-:Y:S04]  /*d5cf0*/  STL.64 [R1+0x4ed8], R26 ;  /* 0x004ed81a01007387 */ /* 0x0103e80000100a00 */
[----:B-1----:R-:W3:Y:S04]  /*d5d00*/  LDL.64 R26, [R1+0xb8] ;  /* 0x0000b800011a7983 */ /* 0x002ee80000100a00 */
[----:B---3--:R1:W-:Y:S04]  /*d5d10*/  STL.64 [R1+0x4ee0], R26 ;  /* 0x004ee01a01007387 */ /* 0x0083e80000100a00 */
[----:B-1----:R-:W3:Y:S01]  /*d5d20*/  LDL.64 R26, [R1+0xc8] ;  /* 0x0000c800011a7983 */ /* 0x002ee20000100a00 */
[----:B0-----:R-:W-:Y:S02]  /*d5d30*/  STL.64 [R1+0x4e10], R10 ;  /* 0x004e100a01007387 */ /* 0x001fe40000100a00 */
        /* <DEDUP_REMOVED lines=8> */
[----:B------:R0:W-:Y:S02]  /*d5dc0*/  STL.64 [R1+0x4e50], R18 ;  /* 0x004e501201007387 */ /* 0x0001e40000100a00 */
[----:B------:R-:W3:Y:S02]  /*d5dd0*/  LDL.LU R16, [R1+0x450] ;  /* 0x0004500001107983 */ /* 0x000ee40000300800 */
[----:B------:R-:W3:Y:S01]  /*d5de0*/  LDL.LU R17, [R1+0x454] ;  /* 0x0004540001117983 */ /* 0x000ee20000300800 */
[----:B0-----:R-:W4:Y:S01]  /*d5df0*/  LDL.LU R18, [R1+0x458] ;  /* 0x0004580001127983 */ /* 0x001f220000300800 */
[----:B------:R-:W4:Y:S01]  /*d5e00*/  LDL.LU R19, [R1+0x45c] ;  /* 0x00045c0001137983 */ /* 0x000f220000300800 */
[----:B--2---:R-:W-:Y:S02]  /*d5e10*/  HMMA.16816.F32 R20, R20, R14, R4 ;  /* 0x0000000e1414723c */ /* 0x004fe40000001804 */
[----:B------:R-:W4:Y:S01]  /*d5e20*/  LDL.LU.64 R6, [R1+0x4ef0] ;  /* 0x004ef00001067983 */ /* 0x000f220000300a00 */
[----:B------:R-:W4:Y:S02]  /*d5e30*/  LDL.LU.64 R4, [R1+0x4ee8] ;  /* 0x004ee80001047983 */ /* 0x000f240000300a00 */
[----:B---3--:R-:W-:Y:S11]  /*d5e40*/  IMAD.MOV.U32 R3, RZ, RZ, R27 ;  /* 0x000000ffff037224 */ /* 0x008ff600078e001b */
[----:B------:R-:W-:Y:S07]  /*d5e50*/  @!UPT UIADD3 URZ, URZ, URZ, URZ ;  /* 0x0000003f3f3ff290 */ /* 0x000fee000fffe03f */
[----:B------:R-:W-:Y:S01]  /*d5e60*/  STL.64 [R1+0x3d0], R20 ;  /* 0x0003d01401007387 */ /* 0x000fe20000100a00 */
[----:B------:R0:W-:Y:S03]  /*d5e70*/  STL.64 [R1+0x3d8], R22 ;  /* 0x0003d81601007387 */ /* 0x0001e60000100a00 */
[----:B0-----:R-:W2:Y:S01]  /*d5e80*/  LDL.64 R22, [R1+0x98] ;  /* 0x0000980001167983 */ /* 0x001ea20000100a00 */
[----:B------:R0:W-:Y:S02]  /*d5e90*/  STL [R1+0x4e1c], R14 ;  /* 0x004e1c0e01007387 */ /* 0x0001e40000100800 */
[----:B------:R1:W-:Y:S02]  /*d5ea0*/  STL [R1+0x4e18], R15 ;  /* 0x004e180f01007387 */ /* 0x0003e40000100800 */
[----:B------:R-:W3:Y:S01]  /*d5eb0*/  LDL.LU R12, [R1+0x470] ;  /* 0x00047000010c7983 */ /* 0x000ee20000300800 */
[----:B------:R-:W3:Y:S04]  /*d5ec0*/  LDL.LU R13, [R1+0x474] ;  /* 0x00047400010d7983 */ /* 0x000ee80000300800 */
[----:B0-----:R-:W3:Y:S01]  /*d5ed0*/  LDL.LU R14, [R1+0x478] ;  /* 0x00047800010e7983 */ /* 0x001ee20000300800 */
[----:B-1----:R-:W3:Y:S01]  /*d5ee0*/  LDL.LU R15, [R1+0x47c] ;  /* 0x00047c00010f7983 */ /* 0x002ee20000300800 */
[C---:B----4-:R-:W-:Y:S11]  /*d5ef0*/  HMMA.16816.F32 R8, R4.reuse, R26, R8 ;  /* 0x0000001a0408723c */ /* 0x050ff60000001808 */
[----:B------:R-:W-:Y:S11]  /*d5f00*/  @!UPT UIADD3 URZ, URZ, URZ, URZ ;  /* 0x0000003f3f3ff290 */ /* 0x000ff6000fffe03f */
[----:B------:R-:W-:Y:S01]  /*d5f10*/  @!UPT UIADD3 URZ, URZ, URZ, URZ ;  /* 0x0000003f3f3ff290 */ /* 0x000fe2000fffe03f */
[----:B------:R0:W-:Y:S01]  /*d5f20*/  STL.64 [R1+0x1960], R8 ;  /* 0x0019600801007387 */ /* 0x0001e20000100a00 */
[----:B------:R-:W-:Y:S02]  /*d5f30*/  STL.64 [R1+0x1968], R10 ;  /* 0x0019680a01007387 */ /* 0x000fe40000100a00 */
[----:B0-----:R-:W-:Y:S02]  /*d5f40*/  IMAD.MOV.U32 R8, RZ, RZ, R26 ;  /* 0x000000ffff087224 */ /* 0x001fe400078e001a */
[----:B------:R-:W4:Y:S01]  /*d5f50*/  LDL.LU.64 R26, [R1+0x4ee0] ;  /* 0x004ee000011a7983 */ /* 0x000f220000300a00 */
[----:B------:R-:W-:Y:S02]  /*d5f60*/  STL [R1+0x4e24], R3 ;  /* 0x004e240301007387 */ /* 0x000fe40000100800 */
[----:B------:R0:W-:Y:S02]  /*d5f70*/  STL [R1+0x4e20], R8 ;  /* 0x004e200801007387 */ /* 0x0001e40000100800 */
        /* <DEDUP_REMOVED lines=10> */
[----:B-1----:R-:W-:Y:S02]  /*d6020*/  IMAD.MOV.U32 R10, RZ, RZ, R26 ;  /* 0x000000ffff0a7224 */ /* 0x002fe400078e001a */
[----:B------:R-:W4:Y:S01]  /*d6030*/  LDL.LU.64 R26, [R1+0x4ed8] ;  /* 0x004ed800011a7983 */ /* 0x000f220000300a00 */
[----:B------:R-:W-:Y:S02]  /*d6040*/  STL [R1+0x4e2c], R9 ;  /* 0x004e2c0901007387 */ /* 0x000fe40000100800 */
[----:B------:R0:W-:Y:S02]  /*d6050*/  STL [R1+0x4e28], R10 ;  /* 0x004e280a01007387 */ /* 0x0001e40000100800 */
[----:B0-----:R-:W3:Y:S02]  /*d6060*/  LDL.64 R10, [R1+0xa8] ;  /* 0x0000a800010a7983 */ /* 0x001ee40000100a00 */
[----:B---3--:R-:W-:Y:S11]  /*d6070*/  HMMA.16816.F32 R12, R4, R10, R12 ;  /* 0x0000000a040c723c */ /* 0x008ff6000000180c */
[----:B------:R-:W-:Y:S11]  /*d6080*/  @!UPT UIADD3 URZ, URZ, URZ, URZ ;  /* 0x0000003f3f3ff290 */ /* 0x000ff6000fffe03f */
[----:B------:R-:W-:Y:S01]  /*d6090*/  @!UPT UIADD3 URZ, URZ, URZ, URZ ;  /* 0x0000003f3f3ff290 */ /* 0x000fe2000fffe03f */
[----:B------:R0:W-:Y:S01]  /*d60a0*/  STL.64 [R1+0x1940], R12 ;  /* 0x0019400c01007387 */ /* 0x0001e20000100a00 */
[----:B------:R-:W-:Y:S02]  /*d60b0*/  STL.64 [R1+0x1948], R14 ;  /* 0x0019480e01007387 */ /* 0x000fe40000100a00 */
[----:B------:R1:W-:Y:S02]  /*d60c0*/  STL [R1+0x4e34], R11 ;  /* 0x004e340b01007387 */ /* 0x0003e40000100800 */
[----:B------:R-:W3:Y:S01]  /*d60d0*/  LDL.LU R8, [R1+0x460] ;  /* 0x0004600001087983 */ /* 0x000ee20000300800 */
[----:B------:R-:W3:Y:S01]  /*d60e0*/  LDL.LU R9, [R1+0x464] ;  /* 0x0004640001097983 */ /* 0x000ee20000300800 */
[----:B0-----:R-:W-:-:S03]  /*d60f0*/  IMAD.MOV.U32 R12, RZ, RZ, R10 ;  /* 0x000000ffff0c7224 */ /* 0x001fc600078e000a */
[----:B------:R-:W3:Y:S01]  /*d6100*/  LDL.LU R10, [R1+0x468] ;  /* 0x00046800010a7983 */ /* 0x000ee20000300800 */
[----:B-1----:R-:W3:Y:S02]  /*d6110*/  LDL.LU R11, [R1+0x46c] ;  /* 0x00046c00010b7983 */ /* 0x002ee40000300800 */
[----:B------:R-:W-:Y:S02]  /*d6120*/  STL [R1+0x4e30], R12 ;  /* 0x004e300c01007387 */ /* 0x000fe40000100800 */
[----:B----4-:R-:W-:Y:S02]  /*d6130*/  IMAD.MOV.U32 R14, RZ, RZ, R26 ;  /* 0x000000ffff0e7224 */ /* 0x010fe400078e001a */
[----:B------:R-:W-:Y:S02]  /*d6140*/  IMAD.MOV.U32 R15, RZ, RZ, R27 ;  /* 0x000000ffff0f7224 */ /* 0x000fe400078e001b */
[----:B--2---:R-:W-:Y:S01]  /*d6150*/  IMAD.MOV.U32 R13, RZ, RZ, R23 ;  /* 0x000000ffff0d7224 */ /* 0x004fe200078e0017 */
[C---:B---3--:R-:W-:Y:S11]  /*d6160*/  HMMA.16816.F32 R8, R4.reuse, R22, R8 ;  /* 0x000000160408723c */ /* 0x048ff60000001808 */
[----:B------:R-:W-:Y:S11]  /*d6170*/  @!UPT UIADD3 URZ, URZ, URZ, URZ ;  /* 0x0000003f3f3ff290 */ /* 0x000ff6000fffe03f */
[----:B------:R-:W-:Y:S01]  /*d6180*/  @!UPT UIADD3 URZ, URZ, URZ, URZ ;  /* 0x0000003f3f3ff290 */ /* 0x000fe2000fffe03f */
[----:B------:R-:W-:Y:S01]  /*d6190*/  STL.64 [R1+0x1930], R8 ;  /* 0x0019300801007387 */ /* 0x000fe20000100a00 */
[----:B------:R0:W-:Y:S02]  /*d61a0*/  STL.64 [R1+0x1938], R10 ;  /* 0x0019380a01007387 */ /* 0x0001e40000100a00 */
[----:B0-----:R-:W-:Y:S11]  /*d61b0*/  HMMA.16816.F32 R8, R4, R26, R16 ;  /* 0x0000001a0408723c */ /* 0x001ff60000001810 */
[----:B------:R-:W-:Y:S11]  /*d61c0*/  @!UPT UIADD3 URZ, URZ, URZ, URZ ;  /* 0x0000003f3f3ff290 */ /* 0x000ff6000fffe03f */
[----:B------:R-:W-:Y:S01]  /*d61d0*/  @!UPT UIADD3 URZ, URZ, URZ, URZ ;  /* 0x0000003f3f3ff290 */ /* 0x000fe2000fffe03f */
[----:B------:R-:W-:Y:S01]  /*d61e0*/  STL.64 [R1+0x1520], R8 ;  /* 0x0015200801007387 */ /* 0x000fe20000100a00 */
[----:B------:R-:W-:Y:S02]  /*d61f0*/  STL.64 [R1+0x1528], R10 ;  /* 0x0015280a01007387 */ /* 0x000fe40000100a00 */
[----:B------:R0:W-:Y:S02]  /*d6200*/  STL.64 [R1+0x4e78], R14 ;  /* 0x004e780e01007387 */ /* 0x0001e40000100a00 */
[----:B------:R-:W-:Y:S01]  /*d6210*/  STL [R1+0x4e70], R13 ;  /* 0x004e700d01007387 */ /* 0x000fe20000100800 */
[----:B------:R-:W2:Y:S01]  /*d6220*/  LDL.LU R16, [R1+0xbe0] ;  /* 0x000be00001107983 */ /* 0x000ea20000300800 */
[----:B------:R-:W2:Y:S02]  /*d6230*/  LDL.LU R17, [R1+0xbe4] ;  /* 0x000be40001117983 */ /* 0x000ea40000300800 */
[----:B------:R-:W3:Y:S02]  /*d6240*/  LDL.LU R18, [R1+0xbe8] ;  /* 0x000be80001127983 */ /* 0x000ee40000300800 */
[----:B------:R-:W3:Y:S01]  /*d6250*/  LDL.LU R19, [R1+0xbec] ;  /* 0x000bec0001137983 */ /* 0x000ee20000300800 */
[----:B0-----:R-:W4:Y:S04]  /*d6260*/  LDL.64 R14, [R1+0x28] ;  /* 0x00002800010e7983 */ /* 0x001f280000100a00 */
[----:B----4-:R0:W-:Y:S04]  /*d6270*/  STL.64 [R1+0x4e88], R14 ;  /* 0x004e880e01007387 */ /* 0x0101e80000100a00 */
[----:B0-----:R-:W4:Y:S01]  /*d6280*/  LDL.64 R14, [R1+0x38] ;  /* 0x00003800010e7983 */ /* 0x001f220000100a00 */
[----:B------:R-:W-:-:S03]  /*d6290*/  IMAD.MOV.U32 R29, RZ, RZ, R22 ;  /* 0x000000ffff1d7224 */ /* 0x000fc600078e0016 */
[----:B----4-:R0:W-:Y:S01]  /*d62a0*/  STL.64 [R1+0x4ea0], R14 ;  /* 0x004ea00e01007387 */ /* 0x0101e20000100a00 */
[----:B------:R-:W4:Y:S02]  /*d62b0*/  LDL.LU R12, [R1+0xc20] ;  /* 0x000c2000010c7983 */ /* 0x000f240000300800 */
[----:B------:R-:W4:Y:S01]  /*d62c0*/  LDL.LU R13, [R1+0xc24] ;  /* 0x000c2400010d7983 */ /* 0x000f220000300800 */
[----:B0-----:R-:W2:Y:S01]  /*d62d0*/  LDL.LU R14, [R1+0xc28] ;  /* 0x000c2800010e7983 */ /* 0x001ea20000300800 */
[----:B------:R-:W2:Y:S02]  /*d62e0*/  LDL.LU R15, [R1+0xc2c] ;  /* 0x000c2c00010f7983 */ /* 0x000ea40000300800 */
[----:B------:R-:W2:Y:S02]  /*d62f0*/  LDL.64 R22, [R1+0x68] ;  /* 0x0000680001167983 */ /* 0x000ea40000100a00 */
[----:B------:R-:W3:Y:S01]  /*d6300*/  LDL.64 R10, [R1+0x78] ;  /* 0x00007800010a7983 */ /* 0x000ee20000100a00 */
[----:B--2---:R0:W-:Y:S01]  /*d6310*/  STL.64 [R1+0x4ed0], R22 ;  /* 0x004ed01601007387 */ /* 0x0041e20000100a00 */
[----:B------:R-:W2:Y:S02]  /*d6320*/  LDL.LU R20, [R1+0x440] ;  /* 0x0004400001147983 */ /* 0x000ea40000300800 */
[----:B------:R-:W2:Y:S01]  /*d6330*/  LDL.LU R21, [R1+0x444] ;  /* 0x0004440001157983 */ /* 0x000ea20000300800 */
[----:B0-----:R-:W2:Y:S01]  /*d6340*/  LDL.LU R22, [R1+0x448] ;  /* 0x0004480001167983 */ /* 0x001ea20000300800 */
[----:B------:R-:W2:Y:S02]  /*d6350*/  LDL.LU R23, [R1+0x44c] ;  /* 0x00044c0001177983 */ /* 0x000ea40000300800 */
[----:B------:R0:W-:Y:S02]  /*d6360*/  STL.64 [R1+0x4eb0], R14 ;  /* 0x004eb00e01007387 */ /* 0x0001e40000100a00 */
[----:B----4-:R1:W-:Y:S01]  /*d6370*/  STL.64 [R1+0x4ea8], R12 ;  /* 0x004ea80c01007387 */ /* 0x0103e20000100a00 */
[----:B0-----:R-:W4:Y:S04]  /*d6380*/  LDL.64 R14, [R1+0x58] ;  /* 0x00005800010e7983 */ /* 0x001f280000100a00 */
[----:B----4-:R0:W-:Y:S01]  /*d6390*/  STL.64 [R1+0x4ec8], R14 ;  /* 0x004ec80e01007387 */ /* 0x0101e20000100a00 */
[----:B-1----:R-:W4:Y:S02]  /*d63a0*/  LDL.LU R12, [R1+0x430] ;  /* 0x00043000010c7983 */ /* 0x002f240000300800 */
[----:B------:R-:W4:Y:S01]  /*d63b0*/  LDL.LU R13, [R1+0x434] ;  /* 0x00043400010d7983 */ /* 0x000f220000300800 */
[----:B0-----:R-:W4:Y:S01]  /*d63c0*/  LDL.LU R14, [R1+0x438] ;  /* 0x00043800010e7983 */ /* 0x001f220000300800 */
[----:B------:R-:W4:Y:S02]  /*d63d0*/  LDL.LU R15, [R1+0x43c] ;  /* 0x00043c00010f7983 */ /* 0x000f240000300800 */
[----:B---3--:R0:W-:Y:S02]  /*d63e0*/  STL.64 [R1+0x4e60], R18 ;  /* 0x004e601201007387 */ /* 0x0081e40000100a00 */
[----:B------:R1:W-:Y:S01]  /*d63f0*/  STL.64 [R1+0x4e58], R16 ;  /* 0x004e581001007387 */ /* 0x0003e20000100a00 */
[----:B0-----:R-:W3:Y:S04]  /*d6400*/  LDL.64 R18, [R1+0x18] ;  /* 0x0000180001127983 */ /* 0x001ee80000100a00 */
[----:B---3--:R0:W-:Y:S01]  /*d6410*/  STL.64 [R1+0x4e80], R18 ;  /* 0x004e801201007387 */ /* 0x0081e20000100a00 */
[----:B-1----:R-:W3:Y:S02]  /*d6420*/  LDL.LU R16, [R1+0xc00] ;  /* 0x000c000001107983 */ /* 0x002ee40000300800 */
        /* <DEDUP_REMOVED lines=16> */
[----:B------:R-:W3:Y:S04]  /*d6530*/  LDL.64 R26, [R1+0x8] ;  /* 0x00000800011a7983 */ /* 0x000ee80000100a00 */
[----:B---3--:R0:W-:Y:S01]  /*d6540*/  STL.64 [R1+0x4e68], R26 ;  /* 0x004e681a01007387 */ /* 0x0081e20000100a00 */
[----:B------:R-:W3:Y:S02]  /*d6550*/  LDL.LU R24, [R1+0xbf0] ;  /* 0x000bf00001187983 */ /* 0x000ee40000300800 */
[----:B------:R-:W3:Y:S01]  /*d6560*/  LDL.LU R25, [R1+0xbf4] ;  /* 0x000bf40001197983 */ /* 0x000ee20000300800 */
[----:B0-----:R-:W3:Y:S01]  /*d6570*/  LDL.LU R26, [R1+0xbf8] ;  /* 0x000bf800011a7983 */ /* 0x001ee20000300800 */
[----:B------:R-:W3:Y:S03]  /*d6580*/  LDL.LU R27, [R1+0xbfc] ;  /* 0x000bfc00011b7983 */ /* 0x000ee60000300800 */
[----:B------:R-:W-:Y:S02]  /*d6590*/  STL.64 [R1+0x14f0], R20 ;  /* 0x0014f01401007387 */ /* 0x000fe40000100a00 */
[----:B------:R0:W-:Y:S02]  /*d65a0*/  STL.64 [R1+0x14f8], R22 ;  /* 0x0014f81601007387 */ /* 0x0001e40000100a00 */
[----:B0-----:R-:W4:Y:S02]  /*d65b0*/  LDL.LU.64 R22, [R1+0x4ed0] ;  /* 0x004ed00001167983 */ /* 0x001f240000300a00 */
        /* <DEDUP_REMOVED lines=9> */
[----:B------:R-:W0:Y:S04]  /*d6650*/  LDSM.16.MT88.4 R20, [R28+0x1c300] ;  /* 0x01c300001c14783b */ /* 0x000e280000004200 */
[----:B0-----:R-:W-:Y:S01]  /*d6660*/  STL.64 [R1+0x4cd0], R22 ;  /* 0x004cd01601007387 */ /* 0x001fe20000100a00 */
[----:B------:R0:W-:Y:S01]  /*d6670*/  STL.64 [R1+0x4cc8], R20 ;  /* 0x004cc81401007387 */ /* 0x0001e20000100a00 */
[----:B--2---:R-:W-:Y:S01]  /*d6680*/  HMMA.16816.F32 R16, R4, R14, R16 ;  /* 0x0000000e0410723c */ /* 0x004fe20000001810 */
[----:B0-----:R-:W-:-:S02]  /*d6690*/  IMAD.MOV.U32 R21, RZ, RZ, R14 ;  /* 0x000000ffff157224 */ /* 0x001fc400078e000e */
        /* <DEDUP_REMOVED lines=10> */
[C---:B----4-:R-:W-:Y:S11]  /*d6740*/  HMMA.16816.F32 R12, R4.reuse, R22, R12 ;  /* 0x00000016040c723c */ /* 0x050ff6000000180c */
[----:B------:R-:W-:Y:S11]  /*d6750*/  @!UPT UIADD3 URZ, URZ, URZ, URZ ;  /* 0x0000003f3f3ff290 */ /* 0x000ff6000fffe03f */
[----:B------:R-:W-:Y:S01]  /*d6760*/  @!UPT UIADD3 URZ, URZ, URZ, URZ ;  /* 0x0000003f3f3ff290 */ /* 0x000fe2000fffe03f */
[----:B------:R-:W-:Y:S01]  /*d6770*/  STL.64 [R1+0x1200], R12 ;  /* 0x0012000c01007387 */ /* 0x000fe20000100a00 */
[----:B------:R0:W-:Y:S03]  /*d6780*/  STL.64 [R1+0x1208], R14 ;  /* 0x0012080e01007387 */ /* 0x0001e60000100a00 */
[----:B0-----:R-:W2:Y:S01]  /*d6790*/  LDL.LU.64 R14, [R1+0x4ea0] ;  /* 0x004ea000010e7983 */ /* 0x001ea20000300a00 */
[----:B------:R0:W-:Y:S01]  /*d67a0*/  STL.64 [R1+0x4d48], R22 ;  /* 0x004d481601007387 */ /* 0x0001e20000100a00 */
[C---:B--2---:R-:W-:Y:S01]  /*d67b0*/  HMMA.16816.F32 R16, R4.reuse, R14, R16 ;  /* 0x0000000e0410723c */ /* 0x044fe20000001810 */
[----:B0-----:R-:W-:Y:S02]  /*d67c0*/  IMAD.MOV.U32 R23, RZ, RZ, R14 ;  /* 0x000000ffff177224 */ /* 0x001fe400078e000e */
        /* <DEDUP_REMOVED lines=9> */
[----:B0-----:R-:W4:Y:S01]  /*d6860*/  LDL.LU R20, [R1+0xbd0] ;  /* 0x000bd00001147983 */ /* 0x001f220000300800 */
[----:B------:R-:W4:Y:S02]  /*d6870*/  LDL.LU R21, [R1+0xbd4] ;  /* 0x000bd40001157983 */ /* 0x000f240000300800 */
[----:B------:R-:W4:Y:S02]  /*d6880*/  LDL.LU R22, [R1+0xbd8] ;  /* 0x000bd80001167983 */ /* 0x000f240000300800 */
[----:B------:R-:W4:Y:S01]  /*d6890*/  LDL.LU R23, [R1+0xbdc] ;  /* 0x000bdc0001177983 */ /* 0x000f220000300800 */
[C---:B--2---:R-:W-:Y:S11]  /*d68a0*/  HMMA.16816.F32 R16, R4.reuse, R14, R16 ;  /* 0x0000000e0410723c */ /* 0x044ff60000001810 */
[----:B------:R-:W-:Y:S11]  /*d68b0*/  @!UPT UIADD3 URZ, URZ, URZ, URZ ;  /* 0x0000003f3f3ff290 */ /* 0x000ff6000fffe03f */
[----:B------:R-:W-:Y:S01]  /*d68c0*/  @!UPT UIADD3 URZ, URZ, URZ, URZ ;  /* 0x0000003f3f3ff290 */ /* 0x000fe2000fffe03f */
[----:B------:R-:W-:Y:S01]  /*d68d0*/  STL.64 [R1+0x11e0], R16 ;  /* 0x0011e01001007387 */ /* 0x000fe20000100a00 */
[----:B------:R0:W-:Y:S03]  /*d68e0*/  STL.64 [R1+0x11e8], R18 ;  /* 0x0011e81201007387 */ /* 0x0001e60000100a00 */
[----:B0-----:R-:W3:Y:S01]  /*d68f0*/  LDL.LU.64 R18, [R1+0x4e80] ;  /* 0x004e800001127983 */ /* 0x001ee20000300a00 */
[----:B------:R-:W-:Y:S02]  /*d6900*/  IMAD.MOV.U32 R8, RZ, RZ, R11 ;  /* 0x000000ffff087224 */ /* 0x000fe400078e000b */
[----:B------:R-:W-:Y:S02]  /*d6910*/  IMAD.MOV.U32 R11, RZ, RZ, R14 ;  /* 0x000000ffff0b7224 */ /* 0x000fe400078e000e */
[----:B------:R-:W-:Y:S02]  /*d6920*/  IMAD.MOV.U32 R12, RZ, RZ, R15 ;  /* 0x000000ffff0c7224 */ /* 0x000fe400078e000f */
[----:B------:R-:W2:Y:S01]  /*d6930*/  LDL.LU.64 R14, [R1+0x4e78] ;  /* 0x004e7800010e7983 */ /* 0x000ea20000300a00 */
        /* <DEDUP_REMOVED lines=25> */
[----:B------:R-:W2:Y:S02]  /*d6ad0*/  LDL.LU.64 R20, [R1+0x4e38] ;  /* 0x004e380001147983 */ /* 0x000ea40000300a00 */
[----:B------:R0:W-:Y:S02]  /*d6ae0*/  STL.64 [R1+0x4ce8], R26 ;  /* 0x004ce81a01007387 */ /* 0x0001e40000100a00 */
[----:B------:R-:W3:Y:S01]  /*d6af0*/  LDL.LU R24, [R1+0xbc0] ;  /* 0x000bc00001187983 */ /* 0x000ee20000300800 */
[----:B------:R-:W3:Y:S04]  /*d6b00*/  LDL.LU R25, [R1+0xbc4] ;  /* 0x000bc40001197983 */ /* 0x000ee80000300800 */
[----:B0-----:R-:W3:Y:S01]  /*d6b10*/  LDL.LU R26, [R1+0xbc8] ;  /* 0x000bc800011a7983 */ /* 0x001ee20000300800 */
[----:B------:R-:W3:Y:S02]  /*d6b20*/  LDL.LU R27, [R1+0xbcc] ;  /* 0x000bcc00011b7983 */ /* 0x000ee40000300800 */
        /* <DEDUP_REMOVED lines=8> */
[----:B------:R0:W-:Y:S02]  /*d6bb0*/  STL.64 [R1+0x4ce0], R18 ;  /* 0x004ce01201007387 */ /* 0x0001e40000100a00 */
[----:B------:R-:W3:Y:S02]  /*d6bc0*/  LDL.LU R16, [R1+0xa50] ;  /* 0x000a500001107983 */ /* 0x000ee40000300800 */
[----:B------:R-:W3:Y:S01]  /*d6bd0*/  LDL.LU R17, [R1+0xa54] ;  /* 0x000a540001117983 */ /* 0x000ee20000300800 */
[----:B0-----:R-:W2:Y:S01]  /*d6be0*/  LDL.LU R18, [R1+0xa58] ;  /* 0x000a580001127983 */ /* 0x001ea20000300800 */
[----:B------:R-:W2:Y:S02]  /*d6bf0*/  LDL.LU R19, [R1+0xa5c] ;  /* 0x000a5c0001137983 */ /* 0x000ea40000300800 */
[----:B------:R-:W2:Y:S02]  /*d6c00*/  LDL.LU R24, [R1+0xa70] ;  /* 0x000a700001187983 */ /* 0x000ea40000300800 */
[----:B------:R-:W2:Y:S01]  /*d6c10*/  LDL.LU R25, [R1+0xa74] ;  /* 0x000a740001197983 */ /* 0x000ea20000300800 */
[----:B------:R-:W2:Y:S01]  /*d6c20*/  LDL.LU R26, [R1+0xa78] ;  /* 0x000a7800011a7983 */ /* 0x000ea20000300800 */
[----:B------:R-:W2:Y:S03]  /*d6c30*/  LDL.LU R27, [R1+0xa7c] ;  /* 0x000a7c00011b7983 */ /* 0x000ea60000300800 */
[----:B--2---:R0:W-:Y:S01]  /*d6c40*/  STL.64 [R1+0x4d10], R26 ;  /* 0x004d101a01007387 */ /* 0x0041e20000100a00 */
[----:B------:R-:W-:Y:S02]  /*d6c50*/  STL.64 [R1+0x4d08], R24 ;  /* 0x004d081801007387 */ /* 0x000fe40000100a00 */
[----:B0-----:R-:W-:-:S02]  /*d6c60*/  IMAD.MOV.U32 R26, RZ, RZ, R11 ;  /* 0x000000ffff1a7224 */ /* 0x001fc400078e000b */
[----:B------:R-:W-:Y:S01]  /*d6c70*/  IMAD.MOV.U32 R27, RZ, RZ, R12 ;  /* 0x000000ffff1b7224 */ /* 0x000fe200078e000c */
[----:B------:R-:W2:Y:S01]  /*d6c80*/  LDL.LU R11, [R1+0x4e34] ;  /* 0x004e3400010b7983 */ /* 0x000ea20000300800 */
[----:B------:R-:W2:Y:S03]  /*d6c90*/  LDL.LU R12, [R1+0x4e30] ;  /* 0x004e3000010c7983 */ /* 0x000ea60000300800 */
[----:B------:R4:W-:Y:S01]  /*d6ca0*/  STL.64 [R1+0x4d28], R26 ;  /* 0x004d281a01007387 */ /* 0x0009e20000100a00 */
[----:B------:R-:W-:Y:S02]  /*d6cb0*/  STL.64 [R1+0x4cf8], R18 ;  /* 0x004cf81201007387 */ /* 0x000fe40000100a00 */
[----:B---3--:R0:W-:Y:S02]  /*d6cc0*/  STL.64 [R1+0x4cf0], R16 ;  /* 0x004cf01001007387 */ /* 0x0081e40000100a00 */
[----:B----4-:R-:W-:-:S02]  /*d6cd0*/  IMAD.MOV.U32 R26, RZ, RZ, R23 ;  /* 0x000000ffff1a7224 */ /* 0x010fc400078e0017 */
[----:B------:R-:W-:Y:S01]  /*d6ce0*/  IMAD.MOV.U32 R27, RZ, RZ, R22 ;  /* 0x000000ffff1b7224 */ /* 0x000fe200078e0016 */
[----:B0-----:R-:W3:Y:S01]  /*d6cf0*/  LDL.LU R16, [R1+0xa60] ;  /* 0x000a600001107983 */ /* 0x001ee20000300800 */
[----:B------:R-:W3:Y:S02]  /*d6d00*/  LDL.LU R17, [R1+0xa64] ;  /* 0x000a640001117983 */ /* 0x000ee40000300800 */
[----:B------:R-:W4:Y:S02]  /*d6d10*/  LDL.LU R18, [R1+0xa68] ;  /* 0x000a680001127983 */ /* 0x000f240000300800 */
[----:B------:R-:W4:Y:S01]  /*d6d20*/  LDL.LU R19, [R1+0xa6c] ;  /* 0x000a6c0001137983 */ /* 0x000f220000300800 */
[----:B------:R0:W-:Y:S01]  /*d6d30*/  STL.64 [R1+0x4d40], R26 ;  /* 0x004d401a01007387 */ /* 0x0001e20000100a00 */
[----:B------:R-:W2:Y:S02]  /*d6d40*/  LDL.LU R24, [R1+0xaa0] ;  /* 0x000aa00001187983 */ /* 0x000ea40000300800 */
[----:B------:R-:W2:Y:S01]  /*d6d50*/  LDL.LU R25, [R1+0xaa4] ;  /* 0x000aa40001197983 */ /* 0x000ea20000300800 */
[----:B0-----:R-:W2:Y:S01]  /*d6d60*/  LDL.LU R26, [R1+0xaa8] ;  /* 0x000aa800011a7983 */ /* 0x001ea20000300800 */
[----:B------:R-:W2:Y:S02]  /*d6d70*/  LDL.LU R27, [R1+0xaac] ;  /* 0x000aac00011b7983 */ /* 0x000ea40000300800 */
[----:B------:R-:W-:-:S02]  /*d6d80*/  IMAD.MOV.U32 R22, RZ, RZ, R21 ;  /* 0x000000ffff167224 */ /* 0x000fc400078e0015 */
[----:B------:R-:W-:Y:S01]  /*d6d90*/  IMAD.MOV.U32 R23, RZ, RZ, R20 ;  /* 0x000000ffff177224 */ /* 0x000fe200078e0014 */
[----:B--2---:R-:W-:Y:S01]  /*d6da0*/  STL.64 [R1+0x4d58], R26 ;  /* 0x004d581a01007387 */ /* 0x004fe20000100a00 */
[----:B------:R-:W-:Y:S03]  /*d6db0*/  STL.64 [R1+0x4d50], R24 ;  /* 0x004d501801007387 */ /* 0x000fe60000100a00 */
        /* <DEDUP_REMOVED lines=53> */
[----:B---3--:R-:W-:Y:S02]  /*d7110*/  IMAD.MOV.U32 R22, RZ, RZ, R8 ;  /* 0x000000ffff167224 */ /* 0x008fe400078e0008 */
        /* <DEDUP_REMOVED lines=35> */
[----:B------:R-:W3:Y:S01]  /*d7350*/  LDL.LU.64 R10, [R1+0x4e10] ;  /* 0x004e1000010a7983 */ /* 0x000ee20000300a00 */
[----:B------:R-:W3:Y:S02]  /*d7360*/  LDL.LU.64 R8, [R1+0x4e08] ;  /* 0x004e080001087983 */ /* 0x000ee40000300a00 */
[----:B------:R0:W-:Y:S09]  /*d7370*/  STL.64 [R1+0x4cd8], R14 ;  /* 0x004cd80e01007387 */ /* 0x0001f20000100a00 */
[----:B------:R-:W-:Y:S01]  /*d7380*/  STL.64 [R1+0x9a0], R4 ;  /* 0x0009a00401007387 */ /* 0x000fe20000100a00 */
[----:B------:R-:W-:Y:S02]  /*d7390*/  STL.64 [R1+0x9a8], R6 ;  /* 0x0009a80601007387 */ /* 0x000fe40000100a00 */
[----:B------:R-:W1:Y:S04]  /*d73a0*/  LDSM.16.MT88.4 R4, [R28+0x1c380] ;  /* 0x01c380001c04783b */ /* 0x000e680000004200 */
[----:B------:R-:W-:-:S02]  /*d73b0*/  IMAD.MOV.U32 R23, RZ, RZ, R3 ;  /* 0x000000ffff177224 */ /* 0x000fc400078e0003 */
[----:B------:R-:W4:Y:S01]  /*d73c0*/  LDL.LU R12, [R1+0xa40] ;  /* 0x000a4000010c7983 */ /* 0x000f220000300800 */
[----:B------:R-:W4:Y:S04]  /*d73d0*/  LDL.LU R13, [R1+0xa44] ;  /* 0x000a4400010d7983 */ /* 0x000f280000300800 */
[----:B0-----:R-:W4:Y:S01]  /*d73e0*/  LDL.LU R14, [R1+0xa48] ;  /* 0x000a4800010e7983 */ /* 0x001f220000300800 */
[----:B------:R-:W4:Y:S03]  /*d73f0*/  LDL.LU R15, [R1+0xa4c] ;  /* 0x000a4c00010f7983 */ /* 0x000f260000300800 */
[----:B-1----:R-:W-:Y:S01]  /*d7400*/  STL.64 [R1+0x4ba8], R6 ;  /* 0x004ba80601007387 */ /* 0x002fe20000100a00 */
[----:B------:R-:W-:Y:S01]  /*d7410*/  STL.64 [R1+0x4ba0], R4 ;  /* 0x004ba00401007387 */ /* 0x000fe20000100a00 */
        /* <DEDUP_REMOVED lines=104> */
[----:B------:R0:W-:Y:S03]  /*d7aa0*/  STL.64 [R1+0x4c98], R26 ;  /* 0x004c981a01007387 */ /* 0x0001e60000100a00 */
[----:B0-----:R-:W2:Y:S04]  /*d7ab0*/  LDL.LU.64 R26, [R1+0x98] ;  /* 0x00009800011a7983 */ /* 0x001ea80000300a00 */
[----:B--2---:R0:W-:Y:S04]  /*d7ac0*/  STL.64 [R1+0x4cb0], R26 ;  /* 0x004cb01a01007387 */ /* 0x0041e80000100a00 */
[----:B0-----:R-:W2:Y:S01]  /*d7ad0*/  LDL.LU.64 R26, [R1+0xa8] ;  /* 0x0000a800011a7983 */ /* 0x001ea20000300a00 */
[C---:B----4-:R-:W-:Y:S03]  /*d7ae0*/  HMMA.16816.F32 R12, R8.reuse, R18, R12 ;  /* 0x00000012080c723c */ /* 0x050fe6000000180c */
[----:B--2---:R0:W-:Y:S04]  /*d7af0*/  STL.64 [R1+0x4cb8], R26 ;  /* 0x004cb81a01007387 */ /* 0x0041e80000100a00 */
[----:B0-----:R-:W2:Y:S04]  /*d7b00*/  LDL.LU.64 R26, [R1+0xb8] ;  /* 0x0000b800011a7983 */ /* 0x001ea80000300a00 */
[----:B--2---:R0:W-:Y:S04]  /*d7b10*/  STL.64 [R1+0x4cc0], R26 ;  /* 0x004cc01a01007387 */ /* 0x0041e80000100a00 */
[----:B0-----:R-:W2:Y:S08]  /*d7b20*/  LDL.LU.64 R26, [R1+0xc8] ;  /* 0x0000c800011a7983 */ /* 0x001eb00000300a00 */
[----:B------:R-:W-:Y:S02]  /*d7b30*/  STL.64 [R1+0x1130], R12 ;  /* 0x0011300c01007387 */ /* 0x000fe40000100a00 */
[----:B------:R0:W-:Y:S02]  /*d7b40*/  STL.64 [R1+0x1138], R14 ;  /* 0x0011380e01007387 */ /* 0x0001e40000100a00 */
[----:B0-----:R-:W3:Y:S01]  /*d7b50*/  LDL.LU.64 R14, [R1+0x4cd8] ;  /* 0x004cd800010e7983 */ /* 0x001ee20000300a00 */
[----:B------:R0:W-:Y:S02]  /*d7b60*/  STL [R1+0x4bf4], R18 ;  /* 0x004bf41201007387 */ /* 0x0001e40000100800 */
[----:B------:R1:W-:Y:S02]  /*d7b70*/  STL [R1+0x4bf0], R19 ;  /* 0x004bf01301007387 */ /* 0x0003e40000100800 */
[----:B------:R-:W4:Y:S01]  /*d7b80*/  LDL.LU R16, [R1+0x2e0] ;  /* 0x0002e00001107983 */ /* 0x000f220000300800 */
[----:B------:R-:W4:Y:S04]  /*d7b90*/  LDL.LU R17, [R1+0x2e4] ;  /* 0x0002e40001117983 */ /* 0x000f280000300800 */
[----:B0-----:R-:W2:Y:S01]  /*d7ba0*/  LDL.LU R18, [R1+0x2e8] ;  /* 0x0002e80001127983 */ /* 0x001ea20000300800 */
[----:B-1----:R-:W2:Y:S01]  /*d7bb0*/  LDL.LU R19, [R1+0x2ec] ;  /* 0x0002ec0001137983 */ /* 0x002ea20000300800 */
[----:B---3--:R-:W-:Y:S02]  /*d7bc0*/  HMMA.16816.F32 R8, R8, R14, R20 ;  /* 0x0000000e0808723c */ /* 0x008fe40000001814 */
[----:B--2---:R-:W-:Y:S01]  /*d7bd0*/  STL.64 [R1+0x4ca8], R18 ;  /* 0x004ca81201007387 */ /* 0x004fe20000100a00 */
[----:B----4-:R0:W-:Y:S03]  /*d7be0*/  STL.64 [R1+0x4ca0], R16 ;  /* 0x004ca01001007387 */ /* 0x0101e60000100a00 */
[----:B0-----:R-:W2:Y:S01]  /*d7bf0*/  LDL.LU R16, [R1+0x2f0] ;  /* 0x0002f00001107983 */ /* 0x001ea20000300800 */
[----:B------:R-:W2:Y:S02]  /*d7c00*/  LDL.LU R17, [R1+0x2f4] ;  /* 0x0002f40001117983 */ /* 0x000ea40000300800 */
[----:B------:R-:W2:Y:S02]  /*d7c10*/  LDL.LU R18, [R1+0x2f8] ;  /* 0x0002f80001127983 */ /* 0x000ea40000300800 */
[----:B------:R-:W2:Y:S01]  /*d7c20*/  LDL.LU R19, [R1+0x2fc] ;  /* 0x0002fc0001137983 */ /* 0x000ea20000300800 */
[----:B------:R-:W3:Y:S01]  /*d7c30*/  LDL.LU.64 R22, [R1+0x4cd0] ;  /* 0x004cd00001167983 */ /* 0x000ee20000300a00 */
[----:B------:R-:W3:Y:S10]  /*d7c40*/  LDL.LU.64 R20, [R1+0x4cc8] ;  /* 0x004cc80001147983 */ /* 0x000ef40000300a00 */
[----:B------:R-:W-:Y:S02]  /*d7c50*/  STL.64 [R1+0x1040], R8 ;  /* 0x0010400801007387 */ /* 0x000fe40000100a00 */
[----:B------:R0:W-:Y:S02]  /*d7c60*/  STL.64 [R1+0x1048], R10 ;  /* 0x0010480a01007387 */ /* 0x0001e40000100a00 */
[----:B0-----:R-:W4:Y:S01]  /*d7c70*/  LDL.LU.64 R10, [R1+0x88] ;  /* 0x00008800010a7983 */ /* 0x001f220000300a00 */
[----:B------:R0:W-:Y:S02]  /*d7c80*/  STL.64 [R1+0x4bb0], R14 ;  /* 0x004bb00e01007387 */ /* 0x0001e40000100a00 */
[----:B------:R-:W2:Y:S02]  /*d7c90*/  LDL.LU R12, [R1+0x300] ;  /* 0x00030000010c7983 */ /* 0x000ea40000300800 */
[----:B------:R-:W2:Y:S01]  /*d7ca0*/  LDL.LU R13, [R1+0x304] ;  /* 0x00030400010d7983 */ /* 0x000ea20000300800 */
[----:B0-----:R-:W2:Y:S01]  /*d7cb0*/  LDL.LU R14, [R1+0x308] ;  /* 0x00030800010e7983 */ /* 0x001ea20000300800 */
[----:B------:R-:W2:Y:S01]  /*d7cc0*/  LDL.LU R15, [R1+0x30c] ;  /* 0x00030c00010f7983 */ /* 0x000ea20000300800 */
[C---:B---3--:R-:W-:Y:S11]  /*d7cd0*/  HMMA.16816.F32 R4, R20.reuse, R26, R4 ;  /* 0x0000001a1404723c */ /* 0x048ff60000001804 */
[----:B------:R-:W-:Y:S11]  /*d7ce0*/  @!UPT UIADD3 URZ, URZ, URZ, URZ ;  /* 0x0000003f3f3ff290 */ /* 0x000ff6000fffe03f */
[----:B------:R-:W-:Y:S01]  /*d7cf0*/  @!UPT UIADD3 URZ, URZ, URZ, URZ ;  /* 0x0000003f3f3ff290 */ /* 0x000fe2000fffe03f */
[----:B------:R0:W-:Y:S01]  /*d7d00*/  STL.64 [R1+0x1860], R4 ;  /* 0x0018600401007387 */ /* 0x0001e20000100a00 */
[----:B------:R-:W-:Y:S02]  /*d7d10*/  STL.64 [R1+0x1868], R6 ;  /* 0x0018680601007387 */ /* 0x000fe40000100a00 */
[----:B0-----:R-:W-:Y:S02]  /*d7d20*/  IMAD.MOV.U32 R4, RZ, RZ, R27 ;  /* 0x000000ffff047224 */ /* 0x001fe400078e001b */
[----:B------:R-:W-:Y:S02]  /*d7d30*/  IMAD.MOV.U32 R5, RZ, RZ, R26 ;  /* 0x000000ffff057224 */ /* 0x000fe400078e001a */
[----:B------:R-:W3:Y:S01]  /*d7d40*/  LDL.LU.64 R26, [R1+0x4cc0] ;  /* 0x004cc000011a7983 */ /* 0x000ee20000300a00 */
[----:B------:R0:W-:Y:S02]  /*d7d50*/  STL [R1+0x4c10], R4 ;  /* 0x004c100401007387 */ /* 0x0001e40000100800 */
[----:B------:R1:W-:Y:S01]  /*d7d60*/  STL [R1+0x4bf8], R5 ;  /* 0x004bf80501007387 */ /* 0x0003e20000100800 */
[----:B0-----:R-:W3:Y:S01]  /*d7d70*/  LDL.LU R4, [R1+0x310] ;  /* 0x0003100001047983 */ /* 0x001ee20000300800 */
[----:B-1----:R-:W3:Y:S02]  /*d7d80*/  LDL.LU R5, [R1+0x314] ;  /* 0x0003140001057983 */ /* 0x002ee40000300800 */
[----:B------:R-:W3:Y:S02]  /*d7d90*/  LDL.LU R6, [R1+0x318] ;  /* 0x0003180001067983 */ /* 0x000ee40000300800 */
[----:B------:R-:W3:Y:S02]  /*d7da0*/  LDL.LU R7, [R1+0x31c] ;  /* 0x00031c0001077983 */ /* 0x000ee40000300800 */
[C---:B---3--:R-:W-:Y:S11]  /*d7db0*/  HMMA.16816.F32 R4, R20.reuse, R26, R4 ;  /* 0x0000001a1404723c */ /* 0x048ff60000001804 */
[----:B------:R-:W-:Y:S11]  /*d7dc0*/  @!UPT UIADD3 URZ, URZ, URZ, URZ ;  /* 0x0000003f3f3ff290 */ /* 0x000ff6000fffe03f */
[----:B------:R-:W-:Y:S01]  /*d7dd0*/  @!UPT UIADD3 URZ, URZ, URZ, URZ ;  /* 0x0000003f3f3ff290 */ /* 0x000fe2000fffe03f */
[----:B------:R-:W-:Y:S01]  /*d7de0*/  STL.64 [R1+0x1850], R4 ;  /* 0x0018500401007387 */ /* 0x000fe20000100a00 */
[----:B------:R0:W-:Y:S02]  /*d7df0*/  STL.64 [R1+0x1858], R6 ;  /* 0x0018580601007387 */ /* 0x0001e40000100a00 */
[----:B0-----:R-:W-:Y:S02]  /*d7e00*/  IMAD.MOV.U32 R7, RZ, RZ, R26 ;  /* 0x000000ffff077224 */ /* 0x001fe400078e001a */
[----:B------:R-:W-:Y:S02]  /*d7e10*/  IMAD.MOV.U32 R6, RZ, RZ, R27 ;  /* 0x000000ffff067224 */ /* 0x000fe400078e001b */
[----:B------:R-:W2:Y:S03]  /*d7e20*/  LDL.LU.64 R26, [R1+0x4cb8] ;  /* 0x004cb800011a7983 */ /* 0x000ea60000300a00 */
[----:B------:R-:W-:Y:S02]  /*d7e30*/  STL [R1+0x4c18], R6 ;  /* 0x004c180601007387 */ /* 0x000fe40000100800 */
[----:B------:R0:W-:Y:S02]  /*d7e40*/  STL [R1+0x4c14], R7 ;  /* 0x004c140701007387 */ /* 0x0001e40000100800 */
[----:B0-----:R-:W3:Y:S01]  /*d7e50*/  LDL.LU.64 R6, [R1+0x68] ;  /* 0x0000680001067983 */ /* 0x001ee20000300a00 */
        /* <DEDUP_REMOVED lines=17> */
[----:B------:R-:W2:Y:S03]  /*d7f70*/  LDL.LU.64 R26, [R1+0x4c98] ;  /* 0x004c9800011a7983 */ /* 0x000ea60000300a00 */
[----:B------:R-:W-:Y:S02]  /*d7f80*/  STL.64 [R1+0x4c08], R14 ;  /* 0x004c080e01007387 */ /* 0x000fe40000100a00 */
[----:B------:R0:W-:Y:S02]  /*d7f90*/  STL.64 [R1+0x4c00], R12 ;  /* 0x004c000c01007387 */ /* 0x0001e40000100a00 */
[----:B0-----:R-:W3:Y:S01]  /*d7fa0*/  LDL.LU R12, [R1+0x2c0] ;  /* 0x0002c000010c7983 */ /* 0x001ee20000300800 */
[----:B------:R-:W3:Y:S02]  /*d7fb0*/  LDL.LU R13, [R1+0x2c4] ;  /* 0x0002c400010d7983 */ /* 0x000ee40000300800 */
[----:B------:R-:W3:Y:S02]  /*d7fc0*/  LDL.LU R14, [R1+0x2c8] ;  /* 0x0002c800010e7983 */ /* 0x000ee40000300800 */
[----:B------:R-:W3:Y:S01]  /*d7fd0*/  LDL.LU R15, [R1+0x2cc] ;  /* 0x0002cc00010f7983 */ /* 0x000ee20000300800 */
[----:B----4-:R-:W-:Y:S11]  /*d7fe0*/  HMMA.16816.F32 R16, R20, R10, R16 ;  /* 0x0000000a1410723c */ /* 0x010ff60000001810 */
[----:B------:R-:W-:Y:S11]  /*d7ff0*/  @!UPT UIADD3 URZ, URZ, URZ, URZ ;  /* 0x0000003f3f3ff290 */ /* 0x000ff6000fffe03f */
[----:B------:R-:W-:Y:S01]  /*d8000*/  @!UPT UIADD3 URZ, URZ, URZ, URZ ;  /* 0x0000003f3f3ff290 */ /* 0x000fe2000fffe03f */
[----:B------:R0:W-:Y:S01]  /*d8010*/  STL.64 [R1+0x1420], R16 ;  /* 0x0014201001007387 */ /* 0x0001e20000100a00 */
[----:B------:R1:W-:Y:S02]  /*d8020*/  STL.64 [R1+0x1428], R18 ;  /* 0x0014281201007387 */ /* 0x0003e40000100a00 */
[----:B0-----:R-:W-:Y:S02]  /*d8030*/  IMAD.MOV.U32 R17, RZ, RZ, R10 ;  /* 0x000000ffff117224 */ /* 0x001fe400078e000a */
[----:B------:R-:W-:-:S03]  /*d8040*/  IMAD.MOV.U32 R16, RZ, RZ, R11 ;  /* 0x000000ffff107224 */ /* 0x000fc600078e000b */
[----:B------:R-:W-:Y:S02]  /*d8050*/  STL [R1+0x4c1c], R17 ;  /* 0x004c1c1101007387 */ /* 0x000fe40000100800 */
[----:B------:R-:W-:Y:S02]  /*d8060*/  STL [R1+0x4c90], R16 ;  /* 0x004c901001007387 */ /* 0x000fe40000100800 */
[----:B-1----:R-:W4:Y:S02]  /*d8070*/  LDL.LU.64 R18, [R1+0x78] ;  /* 0x0000780001127983 */ /* 0x002f240000300a00 */
[----:B------:R-:W2:Y:S02]  /*d8080*/  LDL.LU.64 R10, [R1+0x1798] ;  /* 0x00179800010a7983 */ /* 0x000ea40000300a00 */
[----:B--2---:R0:W-:Y:S01]  /*d8090*/  STL.64 [R1+0x4c88], R10 ;  /* 0x004c880a01007387 */ /* 0x0041e20000100a00 */
[----:B------:R-:W4:Y:S02]  /*d80a0*/  LDL.LU R8, [R1+0x2d0] ;  /* 0x0002d00001087983 */ /* 0x000f240000300800 */
[----:B------:R-:W4:Y:S01]  /*d80b0*/  LDL.LU R9, [R1+0x2d4] ;  /* 0x0002d40001097983 */ /* 0x000f220000300800 */
[----:B0-----:R-:W4:Y:S01]  /*d80c0*/  LDL.LU R10, [R1+0x2d8] ;  /* 0x0002d800010a7983 */ /* 0x001f220000300800 */
[----:B------:R-:W4:Y:S02]  /*d80d0*/  LDL.LU R11, [R1+0x2dc] ;  /* 0x0002dc00010b7983 */ /* 0x000f240000300800 */
[C---:B----4-:R-:W-:Y:S11]  /*d80e0*/  HMMA.16816.F32 R8, R20.reuse, R18, R8 ;  /* 0x000000121408723c */ /* 0x050ff60000001808 */
[----:B------:R-:W-:Y:S11]  /*d80f0*/  @!UPT UIADD3 URZ, URZ, URZ, URZ ;  /* 0x0000003f3f3ff290 */ /* 0x000ff6000fffe03f */
[----:B------:R-:W-:Y:S01]  /*d8100*/  @!UPT UIADD3 URZ, URZ, URZ, URZ ;  /* 0x0000003f3f3ff290 */ /* 0x000fe2000fffe03f */
[----:B------:R-:W-:Y:S01]  /*d8110*/  STL.64 [R1+0x1400], R8 ;  /* 0x0014000801007387 */ /* 0x000fe20000100a00 */
[----:B------:R3:W-:Y:S02]  /*d8120*/  STL.64 [R1+0x1408], R10 ;  /* 0x0014080a01007387 */ /* 0x0007e40000100a00 */
[----:B------:R-:W2:Y:S01]  /*d8130*/  LDL.LU.64 R24, [R1+0x1790] ;  /* 0x0017900001187983 */ /* 0x000ea20000300a00 */
[----:B---3--:R-:W-:Y:S01]  /*d8140*/  HMMA.16816.F32 R8, R20, R6, R12 ;  /* 0x000000061408723c */ /* 0x008fe2000000180c */
[----:B------:R-:W-:Y:S01]  /*d8150*/  STL.64 [R1+0x4c28], R26 ;  /* 0x004c281a01007387 */ /* 0x000fe20000100a00 */
[----:B------:R-:W-:Y:S02]  /*d8160*/  IMAD.MOV.U32 R28, RZ, RZ, R6 ;  /* 0x000000ffff1c7224 */ /* 0x000fe400078e0006 */
[----:B------:R-:W-:Y:S01]  /*d8170*/  IMAD.MOV.U32 R3, RZ, RZ, R7 ;  /* 0x000000ffff037224 */ /* 0x000fe200078e0007 */
[----:B--2---:R0:W-:Y:S11]  /*d8180*/  STL.64 [R1+0x4c20], R24 ;  /* 0x004c201801007387 */ /* 0x0041f60000100a00 */
[----:B------:R-:W-:Y:S07]  /*d8190*/  @!UPT UIADD3 URZ, URZ, URZ, URZ ;  /* 0x0000003f3f3ff290 */ /* 0x000fee000fffe03f */
[----:B------:R-:W-:Y:S02]  /*d81a0*/  STL.64 [R1+0x13f0], R8 ;  /* 0x0013f00801007387 */ /* 0x000fe40000100a00 */
[----:B------:R1:W-:Y:S01]  /*d81b0*/  STL.64 [R1+0x13f8], R10 ;  /* 0x0013f80a01007387 */ /* 0x0003e20000100a00 */
        /* <DEDUP_REMOVED lines=9> */
[----:B------:R-:W-:-:S02]  /*d8250*/  IMAD.MOV.U32 R0, RZ, RZ, R18 ;  /* 0x000000ffff007224 */ /* 0x000fc400078e0012 */
[----:B------:R-:W3:Y:S02]  /*d8260*/  LDL.LU R17, [R1+0x2b4] ;  /* 0x0002b40001117983 */ /* 0x000ee40000300800 */
[----:B------:R-:W-:Y:S01]  /*d8270*/  IMAD.MOV.U32 R29, RZ, RZ, R19 ;  /* 0x000000ffff1d7224 */ /* 0x000fe200078e0013 */
[----:B------:R-:W3:Y:S01]  /*d8280*/  LDL.LU R18, [R1+0x2b8] ;  /* 0x0002b80001127983 */ /* 0x000ee20000300800 */
[----:B------:R-:W3:Y:S02]  /*d8290*/  LDL.LU R19, [R1+0x2bc] ;  /* 0x0002bc0001137983 */ /* 0x000ee40000300800 */
[----:B-1----:R-:W3:Y:S01]  /*d82a0*/  LDL.LU.64 R10, [R1+0x58] ;  /* 0x00005800010a7983 */ /* 0x002ee20000300a00 */
[----:B--2---:R0:W-:Y:S01]  /*d82b0*/  STL.64 [R1+0x4c78], R6 ;  /* 0x004c780601007387 */ /* 0x0041e20000100a00 */
[----:B----4-:R-:W-:Y:S03]  /*d82c0*/  STL.64 [R1+0x4c70], R4 ;  /* 0x004c700401007387 */ /* 0x010fe60000100a00 */
[----:B0-----:R-:W2:Y:S01]  /*d82d0*/  LDL.LU.64 R6, [R1+0x48] ;  /* 0x0000480001067983 */ /* 0x001ea20000300a00 */
[----:B---3--:R0:W-:Y:S02]  /*d82e0*/  STL.64 [R1+0x4c38], R26 ;  /* 0x004c381a01007387 */ /* 0x0081e40000100a00 */
[----:B------:R-:W-:Y:S01]  /*d82f0*/  STL.64 [R1+0x4c30], R24 ;  /* 0x004c301801007387 */ /* 0x000fe20000100a00 */
[----:B0-----:R-:W3:Y:S04]  /*d8300*/  LDL.LU.64 R26, [R1+0x18] ;  /* 0x00001800011a7983 */ /* 0x001ee80000300a00 */
[----:B---3--:R0:W-:Y:S04]  /*d8310*/  STL.64 [R1+0x4c50], R26 ;  /* 0x004c501a01007387 */ /* 0x0081e80000100a00 */
[----:B0-----:R-:W3:Y:S04]  /*d8320*/  LDL.LU.64 R26, [R1+0x28] ;  /* 0x00002800011a7983 */ /* 0x001ee80000300a00 */
[----:B---3--:R0:W-:Y:S04]  /*d8330*/  STL.64 [R1+0x4c68], R26 ;  /* 0x004c681a01007387 */ /* 0x0081e80000100a00 */
[----:B0-----:R-:W3:Y:S04]  /*d8340*/  LDL.LU.64 R26, [R1+0x38] ;  /* 0x00003800011a7983 */ /* 0x001ee80000300a00 */
[----:B---3--:R0:W-:Y:S01]  /*d8350*/  STL.64 [R1+0x4c80], R26 ;  /* 0x004c801a01007387 */ /* 0x0081e20000100a00 */
[----:B------:R-:W2:Y:S02]  /*d8360*/  LDL.LU R24, [R1+0x2a0] ;  /* 0x0002a00001187983 */ /* 0x000ea40000300800 */
[----:B------:R-:W2:Y:S01]  /*d8370*/  LDL.LU R25, [R1+0x2a4] ;  /* 0x0002a40001197983 */ /* 0x000ea20000300800 */
[----:B0-----:R-:W2:Y:S01]  /*d8380*/  LDL.LU R26, [R1+0x2a8] ;  /* 0x0002a800011a7983 */ /* 0x001ea20000300800 */
[----:B------:R-:W2:Y:S02]  /*d8390*/  LDL.LU R27, [R1+0x2ac] ;  /* 0x0002ac00011b7983 */ /* 0x000ea40000300800 */
[----:B------:R-:W3:Y:S02]  /*d83a0*/  LDL.LU R12, [R1+0x250] ;  /* 0x00025000010c7983 */ /* 0x000ee40000300800 */
[----:B------:R-:W3:Y:S01]  /*d83b0*/  LDL.LU R13, [R1+0x254] ;  /* 0x00025400010d7983 */ /* 0x000ee20000300800 */
[----:B------:R-:W4:Y:S01]  /*d83c0*/  LDL.LU R14, [R1+0x258] ;  /* 0x00025800010e7983 */ /* 0x000f220000300800 */
[----:B------:R-:W4:Y:S01]  /*d83d0*/  LDL.LU R15, [R1+0x25c] ;  /* 0x00025c00010f7983 */ /* 0x000f220000300800 */
[----:B------:R-:W-:Y:S02]  /*d83e0*/  HMMA.16816.F32 R16, R20, R10, R16 ;  /* 0x0000000a1410723c */ /* 0x000fe40000001810 */
[----:B----4-:R-:W-:Y:S01]  /*d83f0*/  STL.64 [R1+0x4c48], R14 ;  /* 0x004c480e01007387 */ /* 0x010fe20000100a00 */
[----:B---3--:R0:W-:Y:S03]  /*d8400*/  STL.64 [R1+0x4c40], R12 ;  /* 0x004c400c01007387 */ /* 0x0081e60000100a00 */
[----:B0-----:R-:W3:Y:S01]  /*d8410*/  LDL.LU R12, [R1+0x270] ;  /* 0x00027000010c7983 */ /* 0x001ee20000300800 */
[----:B------:R-:W3:Y:S02]  /*d8420*/  LDL.LU R13, [R1+0x274] ;  /* 0x00027400010d7983 */ /* 0x000ee40000300800 */
[----:B------:R-:W4:Y:S02]  /*d8430*/  LDL.LU R14, [R1+0x278] ;  /* 0x00027800010e7983 */ /* 0x000f240000300800 */
[----:B------:R-:W4:Y:S02]  /*d8440*/  LDL.LU R15, [R1+0x27c] ;  /* 0x00027c00010f7983 */ /* 0x000f240000300800 */
[----:B------:R-:W-:Y:S01]  /*d8450*/  IMAD.MOV.U32 R2, RZ, RZ, R11 ;  /* 0x000000ffff027224 */ /* 0x000fe200078e000b */
        /* <DEDUP_REMOVED lines=8> */
[----:B0-----:R-:W4:Y:S01]  /*d84e0*/  LDL.LU R16, [R1+0x4c90] ;  /* 0x004c900001107983 */ /* 0x001f220000300800 */
[----:B-1----:R-:W-:-:S02]  /*d84f0*/  IMAD.MOV.U32 R19, RZ, RZ, R10 ;  /* 0x000000ffff137224 */ /* 0x002fc400078e000a */
[----:B------:R-:W3:Y:S02]  /*d8500*/  LDL.LU.64 R10, [R1+0x4c88] ;  /* 0x004c8800010a7983 */ /* 0x000ee40000300a00 */
[----:B------:R-:W4:Y:S01]  /*d8510*/  LDL.LU.64 R8, [R1+0x1788] ;  /* 0x0017880001087983 */ /* 0x000f220000300a00 */
[----:B--2---:R-:W-:Y:S01]  /*d8520*/  HMMA.16816.F32 R24, R20, R6, R24 ;  /* 0x000000061418723c */ /* 0x004fe20000001818 */
[----:B---3--:R-:W-:Y:S01]  /*d8530*/  STL.64 [R1+0x4a58], R10 ;  /* 0x004a580a01007387 */ /* 0x008fe20000100a00 */
[----:B----4-:R0:W-:Y:S03]  /*d8540*/  STL.64 [R1+0x4a50], R8 ;  /* 0x004a500801007387 */ /* 0x0101e60000100a00 */
[----:B0-----:R-:W2:Y:S01]  /*d8550*/  LDL.LU R8, [R1+0xe0] ;  /* 0x0000e00001087983 */ /* 0x001ea20000300800 */
[----:B------:R-:W2:Y:S02]  /*d8560*/  LDL.LU R9, [R1+0xe4] ;  /* 0x0000e40001097983 */ /* 0x000ea40000300800 */
[----:B------:R-:W3:Y:S02]  /*d8570*/  LDL.LU R10, [R1+0xe8] ;  /* 0x0000e800010a7983 */ /* 0x000ee40000300800 */
[----:B------:R-:W3:Y:S02]  /*d8580*/  LDL.LU R11, [R1+0xec] ;  /* 0x0000ec00010b7983 */ /* 0x000ee40000300800 */
[----:B---3--:R0:W-:Y:S01]  /*d8590*/  STL.64 [R1+0x4a68], R10 ;  /* 0x004a680a01007387 */ /* 0x0081e20000100a00 */
[----:B--2---:R1:W-:Y:S03]  /*d85a0*/  STL.64 [R1+0x4a60], R8 ;  /* 0x004a600801007387 */ /* 0x0043e60000100a00 */
[----:B0-----:R-:W2:Y:S01]  /*d85b0*/  LDL.LU R10, [R1+0x8] ;  /* 0x00000800010a7983 */ /* 0x001ea20000300800 */
[----:B------:R-:W2:Y:S06]  /*d85c0*/  LDL.LU R11, [R1+0xc] ;  /* 0x00000c00010b7983 */ /* 0x000eac0000300800 */
[----:B------:R-:W-:Y:S02]  /*d85d0*/  STL.64 [R1+0x1170], R24 ;  /* 0x0011701801007387 */ /* 0x000fe40000100a00 */
[----:B------:R0:W-:Y:S02]  /*d85e0*/  STL.64 [R1+0x1178], R26 ;  /* 0x0011781a01007387 */ /* 0x0001e40000100a00 */
[----:B-1----:R-:W-:-:S02]  /*d85f0*/  IMAD.MOV.U32 R9, RZ, RZ, R6 ;  /* 0x000000ffff097224 */ /* 0x002fc400078e0006 */
[----:B------:R-:W-:Y:S01]  /*d8600*/  IMAD.MOV.U32 R8, RZ, RZ, R7 ;  /* 0x000000ffff087224 */ /* 0x000fe200078e0007 */
        /* <DEDUP_REMOVED lines=8> */
[----:B0-----:R-:W-:Y:S02]  /*d8690*/  IMAD.MOV.U32 R5, RZ, RZ, R26 ;  /* 0x000000ffff057224 */ /* 0x001fe400078e001a */
[----:B------:R-:W3:Y:S02]  /*d86a0*/  LDL.LU.64 R26, [R1+0x4c68] ;  /* 0x004c6800011a7983 */ /* 0x000ee40000300a00 */
[C---:B---3--:R-:W-:Y:S01]  /*d86b0*/  HMMA.16816.F32 R12, R20.reuse, R26, R12 ;  /* 0x0000001a140c723c */ /* 0x048fe2000000180c */
[----:B-1----:R-:W-:Y:S02]  /*d86c0*/  IMAD.MOV.U32 R7, RZ, RZ, R26 ;  /* 0x000000ffff077224 */ /* 0x002fe400078e001a */
        /* <DEDUP_REMOVED lines=23> */
[----:B------:R-:W2:Y:S02]  /*d8840*/  LDL.LU.64 R24, [R1+0x4c20] ;  /* 0x004c200001187983 */ /* 0x000ea40000300a00 */
[----:B------:R0:W-:Y:S02]  /*d8850*/  STL.64 [R1+0x4a80], R10 ;  /* 0x004a800a01007387 */ /* 0x0001e40000100a00 */
[----:B0-----:R-:W-:Y:S02]  /*d8860*/  IMAD.MOV.U32 R10, RZ, RZ, R17 ;  /* 0x000000ffff0a7224 */ /* 0x001fe400078e0011 */
[----:B------:R-:W-:Y:S01]  /*d8870*/  IMAD.MOV.U32 R11, RZ, RZ, R6 ;  /* 0x000000ffff0b7224 */ /* 0x000fe200078e0006 */
[----:B------:R-:W4:Y:S01]  /*d8880*/  LDL.LU R17, [R1+0x4c1c] ;  /* 0x004c1c0001117983 */ /* 0x000f220000300800 */
[----:B------:R-:W2:Y:S03]  /*d8890*/  LDL.LU R6, [R1+0x4c18] ;  /* 0x004c180001067983 */ /* 0x000ea60000300800 */
        /* <DEDUP_REMOVED lines=8> */
[----:B---3--:R-:W-:Y:S11]  /*d8920*/  HMMA.16816.F32 R12, R20, R26, R12 ;  /* 0x0000001a140c723c */ /* 0x008ff6000000180c */
[----:B------:R-:W-:Y:S11]  /*d8930*/  @!UPT UIADD3 URZ, URZ, URZ, URZ ;  /* 0x0000003f3f3ff290 */ /* 0x000ff6000fffe03f */
[----:B------:R-:W-:Y:S01]  /*d8940*/  @!UPT UIADD3 URZ, URZ, URZ, URZ ;  /* 0x0000003f3f3ff290 */ /* 0x000fe2000fffe03f */
[----:B------:R-:W-:Y:S01]  /*d8950*/  STL.64 [R1+0x10e0], R12 ;  /* 0x0010e00c01007387 */ /* 0x000fe20000100a00 */
[----:B------:R0:W-:Y:S03]  /*d8960*/  STL.64 [R1+0x10e8], R14 ;  /* 0x0010e80e01007387 */ /* 0x0001e60000100a00 */
[----:B0-----:R-:W3:Y:S01]  /*d8970*/  LDL.LU.64 R14, [R1+0x4c08] ;  /* 0x004c0800010e7983 */ /* 0x001ee20000300a00 */
[----:B------:R-:W3:Y:S02]  /*d8980*/  LDL.LU.64 R12, [R1+0x4c00] ;  /* 0x004c0000010c7983 */ /* 0x000ee40000300a00 */
[----:B------:R-:W3:Y:S02]  /*d8990*/  LDL.LU R5, [R1+0x4bf8] ;  /* 0x004bf80001057983 */ /* 0x000ee40000300800 */
[----:B------:R-:W3:Y:S01]  /*d89a0*/  LDL.LU R18, [R1+0x4bf4] ;  /* 0x004bf40001127983 */ /* 0x000ee20000300800 */
[----:B------:R0:W-:Y:S02]  /*d89b0*/  STL.64 [R1+0x4ac8], R10 ;  /* 0x004ac80a01007387 */ /* 0x0001e40000100a00 */
[----:B0-----:R-:W-:-:S02]  /*d89c0*/  IMAD.MOV.U32 R10, RZ, RZ, R9 ;  /* 0x000000ffff0a7224 */ /* 0x001fc400078e0009 */
[----:B------:R-:W-:-:S05]  /*d89d0*/  IMAD.MOV.U32 R11, RZ, RZ, R8 ;  /* 0x000000ffff0b7224 */ /* 0x000fca00078e0008 */
[----:B------:R-:W-:Y:S01]  /*d89e0*/  STL.64 [R1+0x4ae0], R10 ;  /* 0x004ae00a01007387 */ /* 0x000fe20000100a00 */
[----:B------:R-:W-:Y:S02]  /*d89f0*/  STL.64 [R1+0x4a78], R26 ;  /* 0x004a781a01007387 */ /* 0x000fe40000100a00 */
[----:B--2---:R0:W-:Y:S02]  /*d8a00*/  STL.64 [R1+0x4a70], R24 ;  /* 0x004a701801007387 */ /* 0x0041e40000100a00 */
        /* <DEDUP_REMOVED lines=25> */
[----:B------:R-:W-:-:S02]  /*d8ba0*/  IMAD.MOV.U32 R10, RZ, RZ, R0 ;  /* 0x000000ffff0a7224 */ /* 0x000fc400078e0000 */
[----:B------:R-:W-:Y:S02]  /*d8bb0*/  IMAD.MOV.U32 R11, RZ, RZ, R29 ;  /* 0x000000ffff0b7224 */ /* 0x000fe400078e001d */
[----:B---3--:R-:W-:Y:S02]  /*d8bc0*/  IMAD.MOV.U32 R27, RZ, RZ, R28 ;  /* 0x000000ffff1b7224 */ /* 0x008fe400078e001c */
[----:B------:R-:W3:Y:S01]  /*d8bd0*/  LDL.LU R28, [R1+0x4be0] ;  /* 0x004be000011c7983 */ /* 0x000ee20000300800 */
[----:B------:R-:W3:Y:S02]  /*d8be0*/  LDL.LU R0, [R1+0x4bdc] ;  /* 0x004bdc0001007983 */ /* 0x000ee40000300800 */
[----:B------:R-:W-:Y:S01]  /*d8bf0*/  STL.64 [R1+0x4b28], R10 ;  /* 0x004b280a01007387 */ /* 0x000fe20000100a00 */
[----:B--2---:R-:W-:Y:S01]  /*d8c00*/  STL.64 [R1+0x4ac0], R26 ;  /* 0x004ac01a01007387 */ /* 0x004fe20000100a00 */
[----:B------:R0:W-:Y:S03]  /*d8c10*/  STL.64 [R1+0x4ab8], R24 ;  /* 0x004ab81801007387 */ /* 0x0001e60000100a00 */
[----:B0-----:R-:W2:Y:S01]  /*d8c20*/  LDL.LU R24, [R1+0x120] ;  /* 0x0001200001187983 */ /* 0x001ea20000300800 */
[----:B------:R-:W2:Y:S02]  /*d8c30*/  LDL.LU R25, [R1+0x124] ;  /* 0x0001240001197983 */ /* 0x000ea40000300800 */
        /* <DEDUP_REMOVED lines=9> */
[----:B------:R-:W-:-:S02]  /*d8cd0*/  IMAD.MOV.U32 R10, RZ, RZ, R15 ;  /* 0x000000ffff0a7224 */ /* 0x000fc400078e000f */
[----:B------:R-:W-:Y:S02]  /*d8ce0*/  IMAD.MOV.U32 R11, RZ, RZ, R14 ;  /* 0x000000ffff0b7224 */ /* 0x000fe400078e000e */
[----:B---3--:R-:W-:Y:S02]  /*d8cf0*/  IMAD.MOV.U32 R26, RZ, RZ, R0 ;  /* 0x000000ffff1a7224 */ /* 0x008fe400078e0000 */
[----:B------:R-:W-:Y:S01]  /*d8d00*/  IMAD.MOV.U32 R27, RZ, RZ, R28 ;  /* 0x000000ffff1b7224 */ /* 0x000fe200078e001c */
[----:B------:R-:W3:Y:S01]  /*d8d10*/  LDL.LU R0, [R1+0x4bd8] ;  /* 0x004bd80001007983 */ /* 0x000ee20000300800 */
[----:B------:R-:W4:Y:S02]  /*d8d20*/  LDL.LU R28, [R1+0x4bd4] ;  /* 0x004bd400011c7983 */ /* 0x000f240000300800 */
[----:B------:R0:W-:Y:S02]  /*d8d30*/  STL.64 [R1+0x4b58], R10 ;  /* 0x004b580a01007387 */ /* 0x0001e40000100a00 */
[----:B0-----:R-:W-:-:S02]  /*d8d40*/  IMAD.MOV.U32 R10, RZ, RZ, R13 ;  /* 0x000000ffff0a7224 */ /* 0x001fc400078e000d */
[----:B------:R-:W-:-:S05]  /*d8d50*/  IMAD.MOV.U32 R11, RZ, RZ, R12 ;  /* 0x000000ffff0b7224 */ /* 0x000fca00078e000c */
[----:B------:R-:W-:Y:S01]  /*d8d60*/  STL.64 [R1+0x4b70], R10 ;  /* 0x004b700a01007387 */ /* 0x000fe20000100a00 */
[----:B------:R-:W-:Y:S03]  /*d8d70*/  STL.64 [R1+0x4af0], R26 ;  /* 0x004af01a01007387 */ /* 0x000fe60000100a00 */
        /* <DEDUP_REMOVED lines=12> */
[----:B----4-:R-:W-:-:S02]  /*d8e40*/  IMAD.MOV.U32 R26, RZ, RZ, R28 ;  /* 0x000000ffff1a7224 */ /* 0x010fc400078e001c */
[----:B---3--:R-:W-:Y:S01]  /*d8e50*/  IMAD.MOV.U32 R27, RZ, RZ, R0 ;  /* 0x000000ffff1b7224 */ /* 0x008fe200078e0000 */
[----:B------:R-:W3:Y:S01]  /*d8e60*/  LDL.LU R28, [R1+0x4bd0] ;  /* 0x004bd000011c7983 */ /* 0x000ee20000300800 */
[----:B------:R-:W4:Y:S03]  /*d8e70*/  LDL.LU R0, [R1+0x4bcc] ;  /* 0x004bcc0001007983 */ /* 0x000f260000300800 */
[----:B------:R-:W-:Y:S04]  /*d8e80*/  STL.64 [R1+0x4b20], R26 ;  /* 0x004b201a01007387 */ /* 0x000fe80000100a00 */
[----:B--2---:R0:W-:Y:S04]  /*d8e90*/  STL.64 [R1+0x4b18], R24 ;  /* 0x004b181801007387 */ /* 0x0041e80000100a00 */
[----:B0-----:R-:W2:Y:S01]  /*d8ea0*/  LDL.LU R24, [R1+0x160] ;  /* 0x0001600001187983 */ /* 0x001ea20000300800 */
        /* <DEDUP_REMOVED lines=35> */
[----:B------:R-:W-:Y:S01]  /*d90e0*/  STL.64 [R1+0x4b80], R26 ;  /* 0x004b801a01007387 */ /* 0x000fe20000100a00 */
[C---:B------:R-:W-:Y:S03]  /*d90f0*/  HMMA.16816.F32 R12, R20.reuse, R18, R12 ;  /* 0x00000012140c723c */ /* 0x040fe6000000180c */
[----:B--2---:R0:W-:Y:S04]  /*d9100*/  STL.64 [R1+0x4b78], R24 ;  /* 0x004b781801007387 */ /* 0x0041e80000100a00 */
[----:B0-----:R-:W2:Y:S01]  /*d9110*/  LDL.LU R24, [R1+0x1a0] ;  /* 0x0001a00001187983 */ /* 0x001ea20000300800 */
[----:B------:R-:W2:Y:S02]  /*d9120*/  LDL.LU R25, [R1+0x1a4] ;  /* 0x0001a40001197983 */ /* 0x000ea40000300800 */
[----:B------:R-:W2:Y:S02]  /*d9130*/  LDL.LU R26, [R1+0x1a8] ;  /* 0x0001a800011a7983 */ /* 0x000ea40000300800 */
[----:B------:R-:W2:Y:S02]  /*d9140*/  LDL.LU R27, [R1+0x1ac] ;  /* 0x0001ac00011b7983 */ /* 0x000ea40000300800 */
[----:B--2---:R4:W-:Y:S01]  /*d9150*/  STL.64 [R1+0x4b98], R26 ;  /* 0x004b981a01007387 */ /* 0x0049e20000100a00 */
[----:B------:R0:W-:Y:S02]  /*d9160*/  STL.64 [R1+0x4b90], R24 ;  /* 0x004b901801007387 */ /* 0x0001e40000100a00 */
[----:B----4-:R-:W-:Y:S01]  /*d9170*/  IMAD.MOV.U32 R26, RZ, RZ, R0 ;  /* 0x000000ffff1a7224 */ /* 0x010fe200078e0000 */
[----:B0-----:R-:W2:Y:S01]  /*d9180*/  LDL.LU R24, [R1+0x1b0] ;  /* 0x0001b00001187983 */ /* 0x001ea20000300800 */
[----:B------:R-:W2:Y:S02]  /*d9190*/  LDL.LU R25, [R1+0x1b4] ;  /* 0x0001b40001197983 */ /* 0x000ea40000300800 */
[----:B------:R-:W4:Y:S02]  /*d91a0*/  LDL.LU R0, [R1+0x4bb8] ;  /* 0x004bb80001007983 */ /* 0x000f240000300800 */
[----:B------:R-:W-:Y:S01]  /*d91b0*/  STL.64 [R1+0x10d0], R12 ;  /* 0x0010d00c01007387 */ /* 0x000fe20000100a00 */
[----:B------:R0:W-:Y:S04]  /*d91c0*/  STL.64 [R1+0x10d8], R14 ;  /* 0x0010d80e01007387 */ /* 0x0001e80000100a00 */
[----:B0-----:R-:W2:Y:S01]  /*d91d0*/  LDL.LU.64 R14, [R1+0x4bb0] ;  /* 0x004bb000010e7983 */ /* 0x001ea20000300a00 */
[----:B---3--:R-:W-:Y:S01]  /*d91e0*/  IMAD.MOV.U32 R27, RZ, RZ, R28 ;  /* 0x000000ffff1b7224 */ /* 0x008fe200078e001c */
[----:B--2---:R-:W-:Y:S02]  /*d91f0*/  HMMA.16816.F32 R20, R20, R14, R4 ;  /* 0x0000000e1414723c */ /* 0x004fe40000001804 */
[----:B------:R-:W2:Y:S01]  /*d9200*/  LDL.LU.64 R6, [R1+0x4ba8] ;  /* 0x004ba80001067983 */ /* 0x000ea20000300a00 */
[----:B------:R-:W2:Y:S11]  /*d9210*/  LDL.LU.64 R4, [R1+0x4ba0] ;  /* 0x004ba00001047983 */ /* 0x000eb60000300a00 */
[----:B------:R-:W-:Y:S09]  /*d9220*/  @!UPT UIADD3 URZ, URZ, URZ, URZ ;  /* 0x0000003f3f3ff290 */ /* 0x000ff2000fffe03f */
[----:B------:R-:W-:Y:S01]  /*d9230*/  STL.64 [R1+0x1030], R20 ;  /* 0x0010301401007387 */ /* 0x000fe20000100a00 */
[----:B------:R0:W-:Y:S03]  /*d9240*/  STL.64 [R1+0x1038], R22 ;  /* 0x0010381601007387 */ /* 0x0001e60000100a00 */
[----:B0-----:R-:W3:Y:S01]  /*d9250*/  LDL.LU.64 R22, [R1+0x1780] ;  /* 0x0017800001167983 */ /* 0x001ee20000300a00 */
        /* <DEDUP_REMOVED lines=98> */
[----:B------:R-:W4:Y:S02]  /*d9880*/  LDL.LU.64 R8, [R1+0x4a50] ;  /* 0x004a500001087983 */ /* 0x000f240000300a00 */
[----:B------:R-:W-:Y:S02]  /*d9890*/  IMAD.MOV.U32 R28, RZ, RZ, c[0x0][0x188] ;  /* 0x00006200ff1c7624 */ /* 0x000fe400078e00ff */
[----:B------:R-:W4:Y:S01]  /*d98a0*/  LDL.LU.64 R20, [R1+0x1778] ;  /* 0x0017780001147983 */ /* 0x000f220000300a00 */
[----:B------:R-:W4:Y:S01]  /*d98b0*/  LDL.LU.64 R26, [R1+0x1760] ;  /* 0x00176000011a7983 */ /* 0x000f220000300a00 */
[----:B------:R-:W-:-:S04]  /*d98c0*/  IMAD.SHL.U32 R28, R28, 0x80, RZ ;  /* 0x000000801c1c7824 */ /* 0x000fc800078e00ff */
[----:B------:R-:W-:-:S05]  /*d98d0*/  IMAD.SHL.U32 R28, R28, 0x2, RZ ;  /* 0x000000021c1c7824 */ /* 0x000fca00078e00ff */
[-C--:B------:R-:W-:Y:S02]  /*d98e0*/  IADD3 R16, P1, R24, R28.reuse, RZ ;  /* 0x0000001c18107210 */ /* 0x080fe40007f3e0ff */
[-C--:B---3--:R-:W-:Y:S02]  /*d98f0*/  IADD3 R12, P3, R22, R28.reuse, RZ ;  /* 0x0000001c160c7210 */ /* 0x088fe40007f7e0ff */
[-C--:B--2---:R-:W-:Y:S02]  /*d9900*/  IADD3 R17, P0, R10, R28.reuse, RZ ;  /* 0x0000001c0a117210 */ /* 0x084fe40007f1e0ff */
[----:B----4-:R-:W-:Y:S01]  /*d9910*/  IADD3 R13, P2, R8, R28, RZ ;  /* 0x0000001c080d7210 */ /* 0x010fe20007f5e0ff */
[--C-:B------:R-:W-:Y:S02]  /*d9920*/  IMAD.X R10, R25, 0x1, R0.reuse, P1 ;  /* 0x00000001190a7824 */ /* 0x100fe400008e0600 */
[----:B------:R-:W-:Y:S01]  /*d9930*/  STL [R1+0x4a10], R17 ;  /* 0x004a101101007387 */ /* 0x000fe20000100800 */
[----:B------:R-:W-:-:S02]  /*d9940*/  IMAD.X R11, R11, 0x1, R0, P0 ;  /* 0x000000010b0b7824 */ /* 0x000fc400000e0600 */
[----:B------:R0:W-:Y:S02]  /*d9950*/  STL [R1+0x4a14], R16 ;  /* 0x004a141001007387 */ /* 0x0001e40000100800 */
[--C-:B------:R-:W-:Y:S02]  /*d9960*/  IMAD.X R9, R9, 0x1, R0.reuse, P2 ;  /* 0x0000000109097824 */ /* 0x100fe400010e0600 */
[----:B------:R-:W-:Y:S01]  /*d9970*/  IMAD.X R8, R23, 0x1, R0, P3 ;  /* 0x0000000117087824 */ /* 0x000fe200018e0600 */
[----:B0-----:R-:W2:Y:S01]  /*d9980*/  LDL.LU.64 R16, [R1+0x1768] ;  /* 0x0017680001107983 */ /* 0x001ea20000300a00 */
[----:B------:R-:W-:Y:S02]  /*d9990*/  STL [R1+0x4a18], R13 ;  /* 0x004a180d01007387 */ /* 0x000fe40000100800 */
[----:B------:R-:W-:Y:S02]  /*d99a0*/  STL [R1+0x4a1c], R12 ;  /* 0x004a1c0c01007387 */ /* 0x000fe40000100800 */
[----:B------:R-:W-:Y:S01]  /*d99b0*/  STL [R1+0x4a20], R11 ;  /* 0x004a200b01007387 */ /* 0x000fe20000100800 */
[----:B------:R-:W3:Y:S01]  /*d99c0*/  LDL.LU.64 R24, [R1+0x4a48] ;  /* 0x004a480001187983 */ /* 0x000ee20000300a00 */
[----:B------:R-:W-:Y:S02]  /*d99d0*/  STL [R1+0x4a24], R10 ;  /* 0x004a240a01007387 */ /* 0x000fe40000100800 */
[----:B------:R-:W-:Y:S02]  /*d99e0*/  STL [R1+0x4a28], R9 ;  /* 0x004a280901007387 */ /* 0x000fe40000100800 */
[----:B------:R0:W-:Y:S02]  /*d99f0*/  STL [R1+0x4a2c], R8 ;  /* 0x004a2c0801007387 */ /* 0x0001e40000100800 */
[----:B0-----:R-:W4:Y:S01]  /*d9a00*/  LDL.LU R8, [R1+0xd0] ;  /* 0x0000d00001087983 */ /* 0x001f220000300800 */
[----:B------:R-:W4:Y:S02]  /*d9a10*/  LDL.LU R9, [R1+0xd4] ;  /* 0x0000d40001097983 */ /* 0x000f240000300800 */
[----:B------:R-:W-:-:S02]  /*d9a20*/  IMAD.MOV.U32 R10, RZ, RZ, R3 ;  /* 0x000000ffff0a7224 */ /* 0x000fc400078e0003 */
[----:B------:R-:W-:-:S07]  /*d9a30*/  IMAD.MOV.U32 R11, RZ, RZ, R2 ;  /* 0x000000ffff0b7224 */ /* 0x000fce00078e0002 */
[----:B----4-:R-:W-:Y:S01]  /*d9a40*/  HMMA.16816.F32 R8, R4, R18, R8 ;  /* 0x000000120408723c */ /* 0x010fe20000001808 */
[----:B------:R-:W4:Y:S01]  /*d9a50*/  LDL.LU.64 R18, [R1+0x1770] ;  /* 0x0017700001127983 */ /* 0x000f220000300a00 */
[----:B------:R-:W2:Y:S11]  /*d9a60*/  LDL.LU R2, [R1+0x3918] ;  /* 0x0039180001027983 */ /* 0x000eb60000300800 */
[----:B------:R-:W-:Y:S10]  /*d9a70*/  @!UPT UIADD3 URZ, URZ, URZ, URZ ;  /* 0x0000003f3f3ff290 */ /* 0x000ff4000fffe03f */
[----:B------:R0:W-:Y:S01]  /*d9a80*/  STL.64 [R1+0x1090], R8 ;  /* 0x0010900801007387 */ /* 0x0001e20000100a00 */
[----:B------:R1:W-:Y:S02]  /*d9a90*/  STL.64 [R1+0x1098], R10 ;  /* 0x0010980a01007387 */ /* 0x0003e40000100a00 */
[----:B------:R-:W2:Y:S01]  /*d9aa0*/  LDL.LU R3, [R1+0x3910] ;  /* 0x0039100001037983 */ /* 0x000ea20000300800 */
        /* <DEDUP_REMOVED lines=8> */
[----:B---3--:R-:W-:-:S02]  /*d9b30*/  IMAD.MOV.U32 R10, RZ, RZ, R25 ;  /* 0x000000ffff0a7224 */ /* 0x008fc400078e0019 */
[----:B------:R-:W-:Y:S01]  /*d9b40*/  IMAD.MOV.U32 R11, RZ, RZ, R24 ;  /* 0x000000ffff0b7224 */ /* 0x000fe200078e0018 */
[-C--:B------:R-:W-:Y:S02]  /*d9b50*/  IADD3 R25, P0, R20, R28.reuse, RZ ;  /* 0x0000001c14197210 */ /* 0x080fe40007f1e0ff */
[-C--:B----4-:R-:W-:Y:S02]  /*d9b60*/  IADD3 R24, P1, R18, R28.reuse, RZ ;  /* 0x0000001c12187210 */ /* 0x090fe40007f3e0ff */
[-C--:B------:R-:W-:Y:S01]  /*d9b70*/  IADD3 R23, P2, R16, R28.reuse, RZ ;  /* 0x0000001c10177210 */ /* 0x080fe20007f5e0ff */
[----:B------:R0:W-:Y:S01]  /*d9b80*/  STL [R1+0x4a30], R25 ;  /* 0x004a301901007387 */ /* 0x0001e20000100800 */
[-C--:B------:R-:W-:Y:S01]  /*d9b90*/  IADD3 R22, P3, R26, R28.reuse, RZ ;  /* 0x0000001c1a167210 */ /* 0x080fe20007f7e0ff */
[--C-:B------:R-:W-:Y:S02]  /*d9ba0*/  IMAD.X R20, R19, 0x1, R0.reuse, P1 ;  /* 0x0000000113147824 */ /* 0x100fe400008e0600 */
[--C-:B------:R-:W-:Y:S01]  /*d9bb0*/  IMAD.X R19, R17, 0x1, R0.reuse, P2 ;  /* 0x0000000111137824 */ /* 0x100fe200010e0600 */
[----:B0-----:R-:W3:Y:S01]  /*d9bc0*/  LDL.LU R25, [R1+0x38d8] ;  /* 0x0038d80001197983 */ /* 0x001ee20000300800 */
[----:B------:R0:W-:Y:S02]  /*d9bd0*/  STL [R1+0x4a34], R24 ;  /* 0x004a341801007387 */ /* 0x0001e40000100800 */
[----:B------:R-:W-:Y:S01]  /*d9be0*/  IMAD.X R18, R27, 0x1, R0, P3 ;  /* 0x000000011b127824 */ /* 0x000fe200018e0600 */
[----:B0-----:R-:W4:Y:S01]  /*d9bf0*/  LDL.LU R24, [R1+0x390c] ;  /* 0x00390c0001187983 */ /* 0x001f220000300800 */
[----:B------:R-:W3:Y:S02]  /*d9c00*/  LDL.LU R12, [R1+0x38d0] ;  /* 0x0038d000010c7983 */ /* 0x000ee40000300800 */
[----:B------:R-:W3:Y:S02]  /*d9c10*/  LDL.LU R13, [R1+0x38fc] ;  /* 0x0038fc00010d7983 */ /* 0x000ee40000300800 */
[----:B------:R-:W3:Y:S01]  /*d9c20*/  LDL.LU R16, [R1+0x38c8] ;  /* 0x0038c80001107983 */ /* 0x000ee20000300800 */
[----:B------:R-:W3:Y:S01]  /*d9c30*/  LDL.LU R17, [R1+0x38f4] ;  /* 0x0038f40001117983 */ /* 0x000ee20000300800 */
[----:B------:R-:W3:Y:S02]  /*d9c40*/  LDL.LU R26, [R1+0x38c0] ;  /* 0x0038c000011a7983 */ /* 0x000ee40000300800 */
[----:B------:R-:W3:Y:S01]  /*d9c50*/  LDL.LU R27, [R1+0x38ec] ;  /* 0x0038ec00011b7983 */ /* 0x000ee20000300800 */
[----:B--2---:R-:W-:Y:S11]  /*d9c60*/  HMMA.16816.F32 R8, R4, R14, R8 ;  /* 0x0000000e0408723c */ /* 0x004ff60000001808 */
[----:B------:R-:W-:Y:S11]  /*d9c70*/  @!UPT UIADD3 URZ, URZ, URZ, URZ ;  /* 0x0000003f3f3ff290 */ /* 0x000ff6000fffe03f */
[----:B------:R-:W-:Y:S01]  /*d9c80*/  @!UPT UIADD3 URZ, URZ, URZ, URZ ;  /* 0x0000003f3f3ff290 */ /* 0x000fe2000fffe03f */
[----:B------:R-:W-:Y:S01]  /*d9c90*/  STL.64 [R1+0x1080], R8 ;  /* 0x0010800801007387 */ /* 0x000fe20000100a00 */
[----:B------:R-:W-:Y:S02]  /*d9ca0*/  IMAD.MOV.U32 R5, RZ, RZ, R10 ;  /* 0x000000ffff057224 */ /* 0x000fe400078e000a */
[----:B------:R0:W-:Y:S02]  /*d9cb0*/  STL.64 [R1+0x1088], R10 ;  /* 0x0010880a01007387 */ /* 0x0001e40000100a00 */
[----:B------:R-:W-:Y:S02]  /*d9cc0*/  IMAD.MOV.U32 R4, RZ, RZ, R11 ;  /* 0x000000ffff047224 */ /* 0x000fe400078e000b */
[----:B0-----:R-:W2:Y:S01]  /*d9cd0*/  LDL.LU.64 R10, [R1+0x4a40] ;  /* 0x004a4000010a7983 */ /* 0x001ea20000300a00 */
[----:B------:R-:W2:Y:S02]  /*d9ce0*/  LDL.LU.64 R8, [R1+0x4a38] ;  /* 0x004a380001087983 */ /* 0x000ea40000300a00 */
[----:B------:R-:W3:Y:S02]  /*d9cf0*/  LDL.LU R6, [R1+0x38f0] ;  /* 0x0038f00001067983 */ /* 0x000ee40000300800 */
[----:B------:R-:W3:Y:S01]  /*d9d00*/  LDL.LU R7, [R1+0x38e8] ;  /* 0x0038e80001077983 */ /* 0x000ee20000300800 */
[----:B------:R-:W3:Y:S01]  /*d9d10*/  LDL.LU R14, [R1+0x3914] ;  /* 0x00391400010e7983 */ /* 0x000ee20000300800 */
[----:B------:R-:W3:Y:S01]  /*d9d20*/  LDL.LU R15, [R1+0x38e0] ;  /* 0x0038e000010f7983 */ /* 0x000ee20000300800 */
[-C--:B------:R-:W-:Y:S01]  /*d9d30*/  IADD3 R2, P2, R2, R28.reuse, RZ ;  /* 0x0000001c02027210 */ /* 0x080fe20007f5e0ff */
[----:B------:R-:W3:Y:S01]  /*d9d40*/  LDL.LU R29, [R1+0x38b8] ;  /* 0x0038b800011d7983 */ /* 0x000ee20000300800 */
[----:B------:R-:W-:-:S03]  /*d9d50*/  IADD3 R3, P6, R3, R28, RZ ;  /* 0x0000001c03037210 */ /* 0x000fc60007fde0ff */
[----:B------:R0:W-:Y:S04]  /*d9d60*/  STL [R1+0x3918], R2 ;  /* 0x0039180201007387 */ /* 0x0001e80000100800 */
[----:B0-----:R-:W4:Y:S01]  /*d9d70*/  LDL.LU R2, [R1+0x38e4] ;  /* 0x0038e40001027983 */ /* 0x001f220000300800 */
[----:B------:R0:W-:Y:S03]  /*d9d80*/  STL [R1+0x3910], R3 ;  /* 0x0039100301007387 */ /* 0x0001e60000100800 */
[----:B0-----:R-:W4:Y:S01]  /*d9d90*/  LDL.LU R3, [R1+0x38b0] ;  /* 0x0038b00001037983 */ /* 0x001f220000300800 */
[----:B------:R-:W-:Y:S01]  /*d9da0*/  IMAD.X R21, R21, 0x1, R0, P0 ;  /* 0x0000000115157824 */ /* 0x000fe200000e0600 */
[----:B--2---:R-:W-:-:S05]  /*d9db0*/  IADD3 R8, P5, R8, R28, RZ ;  /* 0x0000001c08087210 */ /* 0x004fca0007fbe0ff */
[----:B------:R0:W-:Y:S04]  /*d9dc0*/  STL [R1+0x3908], R8 ;  /* 0x0039080801007387 */ /* 0x0001e80000100800 */
[----:B0-----:R-:W2:Y:S01]  /*d9dd0*/  LDL.LU R8, [R1+0x38dc] ;  /* 0x0038dc0001087983 */ /* 0x001ea20000300800 */
[-C--:B------:R-:W-:Y:S02]  /*d9de0*/  IADD3 R9, P1, R9, R28.reuse, RZ ;  /* 0x0000001c09097210 */ /* 0x080fe40007f3e0ff */
[-C--:B------:R-:W-:Y:S02]  /*d9df0*/  IADD3 R10, P0, R10, R28.reuse, RZ ;  /* 0x0000001c0a0a7210 */ /* 0x080fe40007f1e0ff */
[-C--:B---3--:R-:W-:Y:S02]  /*d9e00*/  IADD3 R6, P4, R6, R28.reuse, RZ ;  /* 0x0000001c06067210 */ /* 0x088fe40007f9e0ff */
[-C--:B------:R-:W-:Y:S01]  /*d9e10*/  IADD3 R7, P3, R7, R28.reuse, RZ ;  /* 0x0000001c07077210 */ /* 0x080fe20007f7e0ff */
[----:B------:R0:W-:Y:S01]  /*d9e20*/  STL [R1+0x3900], R9 ;  /* 0x0039000901007387 */ /* 0x0001e20000100800 */
[--C-:B------:R-:W-:Y:S01]  /*d9e30*/  IMAD.X R14, R14, 0x1, R0.reuse, P2 ;  /* 0x000000010e0e7824 */ /* 0x100fe200010e0600 */
[----:B------:R-:W-:Y:S01]  /*d9e40*/  IADD3 R15, P2, R15, R28, RZ ;  /* 0x0000001c0f0f7210 */ /* 0x000fe20007f5e0ff */
[----:B------:R-:W-:-:S02]  /*d9e50*/  IMAD.X R11, R11, 0x1, R0, P5 ;  /* 0x000000010b0b7824 */ /* 0x000fc400028e0600 */
[--C-:B----4-:R-:W-:Y:S01]  /*d9e60*/  IMAD.X R24, R24, 0x1, R0.reuse, P6 ;  /* 0x0000000118187824 */ /* 0x110fe200030e0600 */
[----:B0-----:R-:W3:Y:S01]  /*d9e70*/  LDL.LU R9, [R1+0x38a8] ;  /* 0x0038a80001097983 */ /* 0x001ee20000300800 */
[----:B------:R0:W-:Y:S01]  /*d9e80*/  STL [R1+0x38f8], R10 ;  /* 0x0038f80a01007387 */ /* 0x0001e20000100800 */
[-C--:B------:R-:W-:Y:S02]  /*d9e90*/  IADD3 R25, P6, R25, R28.reuse, RZ ;  /* 0x0000001c19197210 */ /* 0x080fe40007fde0ff */
[-C--:B------:R-:W-:Y:S01]  /*d9ea0*/  IADD3 R12, P5, R12, R28.reuse, RZ ;  /* 0x0000001c0c0c7210 */ /* 0x080fe20007fbe0ff */
[--C-:B------:R-:W-:Y:S01]  /*d9eb0*/  IMAD.X R13, R13, 0x1, R0.reuse, P1 ;  /* 0x000000010d0d7824 */ /* 0x100fe200008e0600 */
[----:B0-----:R-:W4:Y:S01]  /*d9ec0*/  LDL.LU R10, [R1+0x38d4] ;  /* 0x0038d400010a7983 */ /* 0x001f220000300800 */
[----:B------:R-:W-:Y:S02]  /*d9ed0*/  STL [R1+0x38f0], R6 ;  /* 0x0038f00601007387 */ /* 0x000fe40000100800 */
[----:B------:R-:W-:Y:S02]  /*d9ee0*/  STL [R1+0x38e8], R7 ;  /* 0x0038e80701007387 */ /* 0x000fe40000100800 */
[----:B------:R-:W-:Y:S01]  /*d9ef0*/  STL [R1+0x3914], R14 ;  /* 0x0039140e01007387 */ /* 0x000fe20000100800 */
[----:B------:R-:W-:Y:S01]  /*d9f00*/  STL [R1+0x38e0], R15 ;  /* 0x0038e00f01007387 */ /* 0x000fe20000100800 */
[----:B------:R0:W-:Y:S02]  /*d9f10*/  STL [R1+0x3904], R11 ;  /* 0x0039040b01007387 */ /* 0x0001e40000100800 */
[----:B------:R-:W-:Y:S01]  /*d9f20*/  STL [R1+0x390c], R24 ;  /* 0x00390c1801007387 */ /* 0x000fe20000100800 */
[-C--:B------:R-:W-:Y:S01]  /*d9f30*/  IADD3 R16, P1, R16, R28.reuse, RZ ;  /* 0x0000001c10107210 */ /* 0x080fe20007f3e0ff */
[--C-:B------:R-:W-:Y:S01]  /*d9f40*/  IMAD.X R17, R17, 0x1, R0.reuse, P0 ;  /* 0x0000000111117824 */ /* 0x100fe200000e0600 */
[-C--:B------:R-:W-:Y:S01]  /*d9f50*/  IADD3 R26, P0, R26, R28.reuse, RZ ;  /* 0x0000001c1a1a7210 */ /* 0x080fe20007f1e0ff */
[----:B0-----:R-:W4:Y:S01]  /*d9f60*/  LDL.LU R11, [R1+0x38a0] ;  /* 0x0038a000010b7983 */ /* 0x001f220000300800 */
[----:B------:R-:W-:Y:S02]  /*d9f70*/  STL [R1+0x38d8], R25 ;  /* 0x0038d81901007387 */ /* 0x000fe40000100800 */
[----:B------:R0:W-:Y:S02]  /*d9f80*/  STL [R1+0x38d0], R12 ;  /* 0x0038d00c01007387 */ /* 0x0001e40000100800 */
[--C-:B------:R-:W-:Y:S01]  /*d9f90*/  IMAD.X R27, R27, 0x1, R0.reuse, P4 ;  /* 0x000000011b1b7824 */ /* 0x100fe200020e0600 */
[-C--:B------:R-:W-:Y:S01]  /*d9fa0*/  IADD3 R29, P4, R29, R28.reuse, RZ ;  /* 0x0000001c1d1d7210 */ /* 0x080fe20007f9e0ff */
[----:B0-----:R-:W4:Y:S01]  /*d9fb0*/  LDL.LU R12, [R1+0x38cc] ;  /* 0x0038cc00010c7983 */ /* 0x001f220000300800 */
[----:B------:R0:W-:Y:S02]  /*d9fc0*/  STL [R1+0x38fc], R13 ;  /* 0x0038fc0d01007387 */ /* 0x0001e40000100800 */
[----:B------:R-:W-:Y:S01]  /*d9fd0*/  IMAD.X R2, R2, 0x1, R0, P3 ;  /* 0x0000000102027824 */ /* 0x000fe200018e0600 */
[----:B0-----:R-:W4:Y:S01]  /*d9fe0*/  LDL.LU R13, [R1+0x3898] ;  /* 0x00389800010d7983 */ /* 0x001f220000300800 */
[----:B------:R0:W-:Y:S03]  /*d9ff0*/  STL [R1+0x38c8], R16 ;  /* 0x0038c81001007387 */ /* 0x0001e60000100800 */
[----:B0-----:R-:W4:Y:S01]  /*da000*/  LDL.LU R16, [R1+0x38c4] ;  /* 0x0038c40001107983 */ /* 0x001f220000300800 */
[----:B------:R0:W-:Y:S01]  /*da010*/  STL [R1+0x38f4], R17 ;  /* 0x0038f41101007387 */ /* 0x0001e20000100800 */
[----:B------:R-:W-:-:S02]  /*da020*/  IADD3 R3, P3, R3, R28, RZ ;  /* 0x0000001c03037210 */ /* 0x000fc40007f7e0ff */
[----:B0-----:R-:W4:Y:S01]  /*da030*/  LDL.LU R17, [R1+0x3890] ;  /* 0x0038900001117983 */ /* 0x001f220000300800 */
[----:B------:R0:W-:Y:S03]  /*da040*/  STL [R1+0x38c0], R26 ;  /* 0x0038c01a01007387 */ /* 0x0001e60000100800 */
        /* <DEDUP_REMOVED lines=9> */
[----:B--2---:R-:W-:-:S05]  /*da0e0*/  IMAD.X R8, R8, 0x1, R0, P2 ;  /* 0x0000000108087824 */ /* 0x004fca00010e0600 */
[----:B------:R0:W-:Y:S04]  /*da0f0*/  STL [R1+0x38dc], R8 ;  /* 0x0038dc0801007387 */ /* 0x0001e80000100800 */
[----:B0-----:R-:W2:Y:S01]  /*da100*/  LDL.LU R8, [R1+0x3878] ;  /* 0x0038780001087983 */ /* 0x001ea20000300800 */
[----:B---3--:R-:W-:-:S05]  /*da110*/  IADD3 R9, P2, R9, R28, RZ ;  /* 0x0000001c09097210 */ /* 0x008fca0007f5e0ff */
[----:B------:R0:W-:Y:S01]  /*da120*/  STL [R1+0x38a8], R9 ;  /* 0x0038a80901007387 */ /* 0x0001e20000100800 */
[----:B----4-:R-:W-:-:S03]  /*da130*/  IMAD.X R10, R10, 0x1, R0, P6 ;  /* 0x000000010a0a7824 */ /* 0x010fc600030e0600 */
[----:B0-----:R-:W3:Y:S01]  /*da140*/  LDL.LU R9, [R1+0x38a4] ;  /* 0x0038a40001097983 */ /* 0x001ee20000300800 */
[----:B------:R-:W4:Y:S02]  /*da150*/  LDL.LU R6, [R1+0x3870] ;  /* 0x0038700001067983 */ /* 0x000f240000300800 */
[----:B------:R-:W4:Y:S02]  /*da160*/  LDL.LU R7, [R1+0x389c] ;  /* 0x00389c0001077983 */ /* 0x000f240000300800 */
[----:B------:R-:W4:Y:S01]  /*da170*/  LDL.LU R14, [R1+0x3868] ;  /* 0x00386800010e7983 */ /* 0x000f220000300800 */
[----:B------:R0:W-:Y:S01]  /*da180*/  STL [R1+0x38d4], R10 ;  /* 0x0038d40a01007387 */ /* 0x0001e20000100800 */
[----:B------:R-:W4:Y:S02]  /*da190*/  LDL.LU R15, [R1+0x3894] ;  /* 0x00389400010f7983 */ /* 0x000f240000300800 */
[----:B------:R-:W4:Y:S02]  /*da1a0*/  LDL.LU R24, [R1+0x3860] ;  /* 0x0038600001187983 */ /* 0x000f240000300800 */
[----:B------:R-:W4:Y:S01]  /*da1b0*/  LDL.LU R25, [R1+0x388c] ;  /* 0x00388c0001197983 */ /* 0x000f220000300800 */
[-C--:B------:R-:W-:Y:S01]  /*da1c0*/  IADD3 R11, P6, R11, R28.reuse, RZ ;  /* 0x0000001c0b0b7210 */ /* 0x080fe20007fde0ff */
[----:B0-----:R-:W4:Y:S04]  /*da1d0*/  LDL.LU R10, [R1+0x3858] ;  /* 0x00385800010a7983 */ /* 0x001f280000300800 */
[----:B------:R0:W-:Y:S02]  /*da1e0*/  STL [R1+0x38a0], R11 ;  /* 0x0038a00b01007387 */ /* 0x0001e40000100800 */
[--C-:B------:R-:W-:Y:S01]  /*da1f0*/  IMAD.X R12, R12, 0x1, R0.reuse, P5 ;  /* 0x000000010c0c7824 */ /* 0x100fe200028e0600 */
[----:B0-----:R-:W4:Y:S04]  /*da200*/  LDL.LU R11, [R1+0x3884] ;  /* 0x00388400010b7983 */ /* 0x001f280000300800 */
[----:B------:R0:W-:Y:S01]  /*da210*/  STL [R1+0x38cc], R12 ;  /* 0x0038cc0c01007387 */ /* 0x0001e20000100800 */
        /* <DEDUP_REMOVED lines=21> */
[----:B------:R-:W-:Y:S01]  /*da370*/  IMAD.X R3, R3, 0x1, R0, P3 ;  /* 0x0000000103037824 */ /* 0x000fe200018e0600 */
[----:B0-----:R-:W4:Y:S04]  /*da380*/  LDL.LU R2, [R1+0x3864] ;  /* 0x0038640001027983 */ /* 0x001f280000300800 */
[----:B------:R0:W-:Y:S02]  /*da390*/  STL [R1+0x38ac], R3 ;  /* 0x0038ac0301007387 */ /* 0x0001e40000100800 */
[----:B0-----:R-:W4:Y:S01]  /*da3a0*/  LDL.LU R3, [R1+0x3830] ;  /* 0x0038300001037983 */ /* 0x001f220000300800 */
[----:B--2---:R-:W-:-:S05]  /*da3b0*/  IADD3 R8, P3, R8, R28, RZ ;  /* 0x0000001c08087210 */ /* 0x004fca0007f7e0ff */
[----:B------:R0:W-:Y:S04]  /*da3c0*/  STL [R1+0x3878], R8 ;  /* 0x0038780801007387 */ /* 0x0001e80000100800 */
[----:B0-----:R-:W2:Y:S01]  /*da3d0*/  LDL.LU R8, [R1+0x385c] ;  /* 0x00385c0001087983 */ /* 0x001ea20000300800 */
[--C-:B---3--:R-:W-:Y:S01]  /*da3e0*/  IMAD.X R9, R9, 0x1, R0.reuse, P2 ;  /* 0x0000000109097824 */ /* 0x108fe200010e0600 */
[-C--:B----4-:R-:W-:Y:S01]  /*da3f0*/  IADD3 R6, P2, R6, R28.reuse, RZ ;  /* 0x0000001c06067210 */ /* 0x090fe20007f5e0ff */
[--C-:B------:R-:W-:Y:S01]  /*da400*/  IMAD.X R7, R7, 0x1, R0.reuse, P6 ;  /* 0x0000000107077824 */ /* 0x100fe200030e0600 */
[----:B------:R-:W-:Y:S02]  /*da410*/  IADD3 R14, P6, R14, R28, RZ ;  /* 0x0000001c0e0e7210 */ /* 0x000fe40007fde0ff */
[----:B------:R0:W-:Y:S01]  /*da420*/  STL [R1+0x38a4], R9 ;  /* 0x0038a40901007387 */ /* 0x0001e20000100800 */
[----:B------:R-:W-:-:S02]  /*da430*/  IMAD.X R15, R15, 0x1, R0, P5 ;  /* 0x000000010f0f7824 */ /* 0x000fc400028e0600 */
[--C-:B------:R-:W-:Y:S01]  /*da440*/  IMAD.X R25, R25, 0x1, R0.reuse, P1 ;  /* 0x0000000119197824 */ /* 0x100fe200008e0600 */
[-C--:B------:R-:W-:Y:S02]  /*da450*/  IADD3 R24, P5, R24, R28.reuse, RZ ;  /* 0x0000001c18187210 */ /* 0x080fe40007fbe0ff */
[-C--:B------:R-:W-:Y:S01]  /*da460*/  IADD3 R10, P1, R10, R28.reuse, RZ ;  /* 0x0000001c0a0a7210 */ /* 0x080fe20007f3e0ff */
[----:B0-----:R-:W3:Y:S01]  /*da470*/  LDL.LU R9, [R1+0x3828] ;  /* 0x0038280001097983 */ /* 0x001ee20000300800 */
[----:B------:R-:W-:Y:S02]  /*da480*/  STL [R1+0x3870], R6 ;  /* 0x0038700601007387 */ /* 0x000fe40000100800 */
[----:B------:R-:W-:Y:S02]  /*da490*/  STL [R1+0x389c], R7 ;  /* 0x00389c0701007387 */ /* 0x000fe40000100800 */
[----:B------:R-:W-:Y:S01]  /*da4a0*/  STL [R1+0x3868], R14 ;  /* 0x0038680e01007387 */ /* 0x000fe20000100800 */
[----:B------:R-:W-:Y:S01]  /*da4b0*/  STL [R1+0x3894], R15 ;  /* 0x0038940f01007387 */ /* 0x000fe20000100800 */
[----:B------:R0:W-:Y:S02]  /*da4c0*/  STL [R1+0x3858], R10 ;  /* 0x0038580a01007387 */ /* 0x0001e40000100800 */
[----:B------:R-:W-:Y:S02]  /*da4d0*/  STL [R1+0x3860], R24 ;  /* 0x0038601801007387 */ /* 0x000fe40000100800 */
[--C-:B------:R-:W-:Y:S01]  /*da4e0*/  IMAD.X R11, R11, 0x1, R0.reuse, P0 ;  /* 0x000000010b0b7824 */ /* 0x100fe200000e0600 */
[----:B0-----:R-:W4:Y:S01]  /*da4f0*/  LDL.LU R10, [R1+0x3854] ;  /* 0x00385400010a7983 */ /* 0x001f220000300800 */
[----:B------:R-:W-:Y:S03]  /*da500*/  STL [R1+0x388c], R25 ;  /* 0x00388c1901007387 */ /* 0x000fe60000100800 */
        /* <DEDUP_REMOVED lines=25> */
[----:B------:R-:W-:Y:S01]  /*da6a0*/  IADD3 R3, P6, R3, R28, RZ ;  /* 0x0000001c03037210 */ /* 0x000fe20007fde0ff */
[----:B0-----:R-:W4:Y:S04]  /*da6b0*/  LDL.LU R2, [R1+0x3800] ;  /* 0x0038000001027983 */ /* 0x001f280000300800 */
[----:B------:R0:W-:Y:S02]  /*da6c0*/  STL [R1+0x3830], R3 ;  /* 0x0038300301007387 */ /* 0x0001e40000100800 */
[----:B0-----:R-:W4:Y:S01]  /*da6d0*/  LDL.LU R3, [R1+0x382c] ;  /* 0x00382c0001037983 */ /* 0x001f220000300800 */
[----:B--2---:R-:W-:-:S05]  /*da6e0*/  IMAD.X R8, R8, 0x1, R0, P5 ;  /* 0x0000000108087824 */ /* 0x004fca00028e0600 */
[----:B------:R0:W-:Y:S04]  /*da6f0*/  STL [R1+0x385c], R8 ;  /* 0x00385c0801007387 */ /* 0x0001e80000100800 */
[----:B0-----:R-:W2:Y:S01]  /*da700*/  LDL.LU R8, [R1+0x37f8] ;  /* 0x0037f80001087983 */ /* 0x001ea20000300800 */
[----:B---3--:R-:W-:-:S03]  /*da710*/  IADD3 R9, P5, R9, R28, RZ ;  /* 0x0000001c09097210 */ /* 0x008fc60007fbe0ff */
[----:B------:R-:W3:Y:S01]  /*da720*/  LDL.LU R6, [R1+0x3824] ;  /* 0x0038240001067983 */ /* 0x000ee20000300800 */
[----:B------:R-:W3:Y:S03]  /*da730*/  LDL.LU R7, [R1+0x37f0] ;  /* 0x0037f00001077983 */ /* 0x000ee60000300800 */
[----:B------:R-:W3:Y:S01]  /*da740*/  LDL.LU R14, [R1+0x381c] ;  /* 0x00381c00010e7983 */ /* 0x000ee20000300800 */
[----:B------:R0:W-:Y:S02]  /*da750*/  STL [R1+0x3828], R9 ;  /* 0x0038280901007387 */ /* 0x0001e40000100800 */
[----:B------:R-:W3:Y:S02]  /*da760*/  LDL.LU R15, [R1+0x37e8] ;  /* 0x0037e800010f7983 */ /* 0x000ee40000300800 */
[----:B------:R-:W3:Y:S01]  /*da770*/  LDL.LU R24, [R1+0x3814] ;  /* 0x0038140001187983 */ /* 0x000ee20000300800 */
[----:B------:R-:W3:Y:S04]  /*da780*/  LDL.LU R25, [R1+0x37e0] ;  /* 0x0037e00001197983 */ /* 0x000ee80000300800 */
[----:B0-----:R-:W3:Y:S01]  /*da790*/  LDL.LU R9, [R1+0x380c] ;  /* 0x00380c0001097983 */ /* 0x001ee20000300800 */
[----:B----4-:R-:W-:-:S05]  /*da7a0*/  IMAD.X R10, R10, 0x1, R0, P1 ;  /* 0x000000010a0a7824 */ /* 0x010fca00008e0600 */
[----:B------:R0:W-:Y:S01]  /*da7b0*/  STL [R1+0x3854], R10 ;  /* 0x0038540a01007387 */ /* 0x0001e20000100800 */
[----:B------:R-:W-:-:S03]  /*da7c0*/  IADD3 R11, P1, R11, R28, RZ ;  /* 0x0000001c0b0b7210 */ /* 0x000fc60007f3e0ff */
[----:B0-----:R-:W4:Y:S02]  /*da7d0*/  LDL.LU R10, [R1+0x37d8] ;  /* 0x0037d800010a7983 */ /* 0x001f240000300800 */
        /* <DEDUP_REMOVED lines=33> */
[-C--:B------:R-:W-:Y:S01]  /*da9f0*/  IADD3 R7, P5, R7, R28.reuse, RZ ;  /* 0x0000001c07077210 */ /* 0x080fe20007fbe0ff */
[--C-:B------:R-:W-:Y:S01]  /*daa00*/  IMAD.X R14, R14, 0x1, R0.reuse, P1 ;  /* 0x000000010e0e7824 */ /* 0x100fe200008e0600 */
[----:B------:R-:W-:Y:S01]  /*daa10*/  IADD3 R15, P1, R15, R28, RZ ;  /* 0x0000001c0f0f7210 */ /* 0x000fe20007f3e0ff */
[--C-:B------:R-:W-:Y:S01]  /*daa20*/  IMAD.X R9, R9, 0x1, R0.reuse, P4 ;  /* 0x0000000109097824 */ /* 0x100fe200020e0600 */
[----:B------:R-:W-:Y:S01]  /*daa30*/  STL [R1+0x3824], R6 ;  /* 0x0038240601007387 */ /* 0x000fe20000100800 */
[----:B------:R-:W-:-:S02]  /*daa40*/  IMAD.X R24, R24, 0x1, R0, P0 ;  /* 0x0000000118187824 */ /* 0x000fc400000e0600 */
[----:B------:R-:W-:Y:S01]  /*daa50*/  STL [R1+0x37f0], R7 ;  /* 0x0037f00701007387 */ /* 0x000fe20000100800 */
[-C--:B------:R-:W-:Y:S01]  /*daa60*/  IADD3 R25, P0, R25, R28.reuse, RZ ;  /* 0x0000001c19197210 */ /* 0x080fe20007f1e0ff */
[----:B------:R-:W-:Y:S01]  /*daa70*/  STL [R1+0x381c], R14 ;  /* 0x00381c0e01007387 */ /* 0x000fe20000100800 */
[----:B------:R-:W-:Y:S02]  /*daa80*/  STL [R1+0x37e8], R15 ;  /* 0x0037e80f01007387 */ /* 0x000fe40000100800 */
[----:B------:R0:W-:Y:S02]  /*daa90*/  STL [R1+0x380c], R9 ;  /* 0x00380c0901007387 */ /* 0x0001e40000100800 */
[----:B------:R-:W-:Y:S01]  /*daaa0*/  STL [R1+0x3814], R24 ;  /* 0x0038141801007387 */ /* 0x000fe20000100800 */
[----:B----4-:R-:W-:Y:S01]  /*daab0*/  IADD3 R10, P4, R10, R28, RZ ;  /* 0x0000001c0a0a7210 */ /* 0x010fe20007f9e0ff */
[----:B0-----:R-:W3:Y:S01]  /*daac0*/  LDL.LU R9, [R1+0x37a8] ;  /* 0x0037a80001097983 */ /* 0x001ee20000300800 */
[----:B------:R-:W-:Y:S03]  /*daad0*/  STL [R1+0x37e0], R25 ;  /* 0x0037e01901007387 */ /* 0x000fe60000100800 */
[----:B------:R0:W-:Y:S01]  /*daae0*/  STL [R1+0x37d8], R10 ;  /* 0x0037d80a01007387 */ /* 0x0001e20000100800 */
[----:B------:R-:W-:-:S03]  /*daaf0*/  IMAD.X R11, R11, 0x1, R0, P3 ;  /* 0x000000010b0b7824 */ /* 0x000fc600018e0600 */
[----:B0-----:R-:W4:Y:S02]  /*dab00*/  LDL.LU R10, [R1+0x37d4] ;  /* 0x0037d400010a7983 */ /* 0x001f240000300800 */
        /* <DEDUP_REMOVED lines=29> */
[----:B------:R-:W4:Y:S02]  /*dace0*/  LDL.LU R6, [R1+0x3778] ;  /* 0x0037780001067983 */ /* 0x000f240000300800 */
[----:B------:R-:W4:Y:S02]  /*dacf0*/  LDL.LU R7, [R1+0x37a4] ;  /* 0x0037a40001077983 */ /* 0x000f240000300800 */
[----:B------:R-:W4:Y:S02]  /*dad00*/  LDL.LU R14, [R1+0x3770] ;  /* 0x00377000010e7983 */ /* 0x000f240000300800 */
[----:B--2---:R-:W-:-:S05]  /*dad10*/  IMAD.X R8, R8, 0x1, R0, P0 ;  /* 0x0000000108087824 */ /* 0x004fca00000e0600 */
[----:B------:R0:W-:Y:S01]  /*dad20*/  STL [R1+0x37dc], R8 ;  /* 0x0037dc0801007387 */ /* 0x0001e20000100800 */
[----:B------:R-:W2:Y:S02]  /*dad30*/  LDL.LU R15, [R1+0x379c] ;  /* 0x00379c00010f7983 */ /* 0x000ea40000300800 */
[----:B------:R-:W2:Y:S02]  /*dad40*/  LDL.LU R24, [R1+0x3768] ;  /* 0x0037680001187983 */ /* 0x000ea40000300800 */
[----:B------:R-:W2:Y:S01]  /*dad50*/  LDL.LU R25, [R1+0x3794] ;  /* 0x0037940001197983 */ /* 0x000ea20000300800 */
[----:B0-----:R-:W2:Y:S01]  /*dad60*/  LDL.LU R8, [R1+0x3760] ;  /* 0x0037600001087983 */ /* 0x001ea20000300800 */
[----:B---3--:R-:W-:-:S05]  /*dad70*/  IADD3 R9, P0, R9, R28, RZ ;  /* 0x0000001c09097210 */ /* 0x008fca0007f1e0ff */
[----:B------:R0:W-:Y:S01]  /*dad80*/  STL [R1+0x37a8], R9 ;  /* 0x0037a80901007387 */ /* 0x0001e20000100800 */
[----:B----4-:R-:W-:-:S03]  /*dad90*/  IMAD.X R10, R10, 0x1, R0, P4 ;  /* 0x000000010a0a7824 */ /* 0x010fc600020e0600 */
[----:B0-----:R-:W3:Y:S04]  /*dada0*/  LDL.LU R9, [R1+0x378c] ;  /* 0x00378c0001097983 */ /* 0x001ee80000300800 */
        /* <DEDUP_REMOVED lines=32> */
[--C-:B------:R-:W-:Y:S01]  /*dafb0*/  IMAD.X R7, R7, 0x1, R0.reuse, P0 ;  /* 0x0000000107077824 */ /* 0x100fe200000e0600 */
[----:B------:R-:W-:Y:S01]  /*dafc0*/  IADD3 R14, P0, R14, R28, RZ ;  /* 0x0000001c0e0e7210 */ /* 0x000fe20007f1e0ff */
[----:B0-----:R-:W4:Y:S02]  /*dafd0*/  LDL.LU R3, [R1+0x3730] ;  /* 0x0037300001037983 */ /* 0x001f240000300800 */
[----:B------:R-:W-:Y:S02]  /*dafe0*/  STL [R1+0x3778], R6 ;  /* 0x0037780601007387 */ /* 0x000fe40000100800 */
[----:B------:R-:W-:Y:S02]  /*daff0*/  STL [R1+0x37a4], R7 ;  /* 0x0037a40701007387 */ /* 0x000fe40000100800 */
[----:B------:R-:W-:Y:S02]  /*db000*/  STL [R1+0x3770], R14 ;  /* 0x0037700e01007387 */ /* 0x000fe40000100800 */
[----:B--2---:R-:W-:-:S02]  /*db010*/  IMAD.X R15, R15, 0x1, R0, P4 ;  /* 0x000000010f0f7824 */ /* 0x004fc400020e0600 */
[----:B------:R-:W-:Y:S01]  /*db020*/  IMAD.X R25, R25, 0x1, R0, P3 ;  /* 0x0000000119197824 */ /* 0x000fe200018e0600 */
[-C--:B------:R-:W-:Y:S02]  /*db030*/  IADD3 R24, P4, R24, R28.reuse, RZ ;  /* 0x0000001c18187210 */ /* 0x080fe40007f9e0ff */
[----:B------:R-:W-:Y:S01]  /*db040*/  STL [R1+0x379c], R15 ;  /* 0x00379c0f01007387 */ /* 0x000fe20000100800 */
[----:B------:R-:W-:-:S05]  /*db050*/  IADD3 R8, P3, R8, R28, RZ ;  /* 0x0000001c08087210 */ /* 0x000fca0007f7e0ff */
[----:B------:R0:W-:Y:S01]  /*db060*/  STL [R1+0x3760], R8 ;  /* 0x0037600801007387 */ /* 0x0001e20000100800 */
[----:B------:R-:W-:Y:S03]  /*db070*/  STL [R1+0x3768], R24 ;  /* 0x0037681801007387 */ /* 0x000fe60000100800 */
[----:B0-----:R-:W2:Y:S01]  /*db080*/  LDL.LU R8, [R1+0x375c] ;  /* 0x00375c0001087983 */ /* 0x001ea20000300800 */
[----:B------:R-:W-:Y:S02]  /*db090*/  STL [R1+0x3794], R25 ;  /* 0x0037941901007387 */ /* 0x000fe40000100800 */
[----:B---3--:R-:W-:-:S05]  /*db0a0*/  IMAD.X R9, R9, 0x1, R0, P2 ;  /* 0x0000000109097824 */ /* 0x008fca00010e0600 */
[----:B------:R0:W-:Y:S01]  /*db0b0*/  STL [R1+0x378c], R9 ;  /* 0x00378c0901007387 */ /* 0x0001e20000100800 */
[----:B----4-:R-:W-:-:S03]  /*db0c0*/  IADD3 R10, P2, R10, R28, RZ ;  /* 0x0000001c0a0a7210 */ /* 0x010fc60007f5e0ff */
[----:B0-----:R-:W3:Y:S04]  /*db0d0*/  LDL.LU R9, [R1+0x3728] ;  /* 0x0037280001097983 */ /* 0x001ee80000300800 */
        /* <DEDUP_REMOVED lines=29> */
[----:B0-----:R-:W4:Y:S01]  /*db2b0*/  LDL.LU R2, [R1+0x3700] ;  /* 0x0037000001027983 */ /* 0x001f220000300800 */
[----:B------:R-:W4:Y:S02]  /*db2c0*/  LDL.LU R6, [R1+0x372c] ;  /* 0x00372c0001067983 */ /* 0x000f240000300800 */
[----:B------:R-:W4:Y:S02]  /*db2d0*/  LDL.LU R7, [R1+0x36f8] ;  /* 0x0036f80001077983 */ /* 0x000f240000300800 */
[----:B------:R-:W4:Y:S01]  /*db2e0*/  LDL.LU R14, [R1+0x3724] ;  /* 0x00372400010e7983 */ /* 0x000f220000300800 */
[----:B------:R0:W-:Y:S01]  /*db2f0*/  STL [R1+0x3730], R3 ;  /* 0x0037300301007387 */ /* 0x0001e20000100800 */
[----:B------:R-:W4:Y:S02]  /*db300*/  LDL.LU R15, [R1+0x36f0] ;  /* 0x0036f000010f7983 */ /* 0x000f240000300800 */
[----:B------:R-:W4:Y:S02]  /*db310*/  LDL.LU R24, [R1+0x371c] ;  /* 0x00371c0001187983 */ /* 0x000f240000300800 */
[----:B------:R-:W4:Y:S01]  /*db320*/  LDL.LU R25, [R1+0x36e8] ;  /* 0x0036e80001197983 */ /* 0x000f220000300800 */
[----:B0-----:R-:W4:Y:S01]  /*db330*/  LDL.LU R3, [R1+0x3714] ;  /* 0x0037140001037983 */ /* 0x001f220000300800 */
[----:B--2---:R-:W-:-:S05]  /*db340*/  IMAD.X R8, R8, 0x1, R0, P3 ;  /* 0x0000000108087824 */ /* 0x004fca00018e0600 */
[----:B------:R0:W-:Y:S04]  /*db350*/  STL [R1+0x375c], R8 ;  /* 0x00375c0801007387 */ /* 0x0001e80000100800 */
        /* <DEDUP_REMOVED lines=33> */
[----:B0-----:R-:W4:Y:S01]  /*db570*/  LDL.LU R29, [R1+0x36b8] ;  /* 0x0036b800011d7983 */ /* 0x001f220000300800 */
[----:B------:R-:W-:-:S02]  /*db580*/  IMAD.X R14, R14, 0x1, R0, P3 ;  /* 0x000000010e0e7824 */ /* 0x000fc400018e0600 */
[----:B------:R0:W-:Y:S01]  /*db590*/  STL [R1+0x3700], R2 ;  /* 0x0037000201007387 */ /* 0x0001e20000100800 */
[-C--:B------:R-:W-:Y:S01]  /*db5a0*/  IADD3 R15, P3, R15, R28.reuse, RZ ;  /* 0x0000001c0f0f7210 */ /* 0x080fe20007f7e0ff */
[--C-:B------:R-:W-:Y:S02]  /*db5b0*/  IMAD.X R24, R24, 0x1, R0.reuse, P2 ;  /* 0x0000000118187824 */ /* 0x100fe400010e0600 */
[----:B------:R-:W-:Y:S01]  /*db5c0*/  IMAD.X R3, R3, 0x1, R0, P6 ;  /* 0x0000000103037824 */ /* 0x000fe200030e0600 */
        /* <DEDUP_REMOVED lines=8> */
[----:B0-----:R-:W4:Y:S04]  /*db650*/  LDL.LU R3, [R1+0x36b0] ;  /* 0x0036b00001037983 */ /* 0x001f280000300800 */
[----:B------:R-:W-:Y:S01]  /*db660*/  STL [R1+0x36e8], R25 ;  /* 0x0036e81901007387 */ /* 0x000fe20000100800 */
[----:B--2---:R-:W-:-:S05]  /*db670*/  IADD3 R8, P6, R8, R28, RZ ;  /* 0x0000001c08087210 */ /* 0x004fca0007fde0ff */
[----:B------:R0:W-:Y:S04]  /*db680*/  STL [R1+0x36e0], R8 ;  /* 0x0036e00801007387 */ /* 0x0001e80000100800 */
[----:B0-----:R-:W2:Y:S01]  /*db690*/  LDL.LU R8, [R1+0x36dc] ;  /* 0x0036dc0001087983 */ /* 0x001ea20000300800 */
        /* <DEDUP_REMOVED lines=38> */
[----:B------:R-:W-:Y:S01]  /*db900*/  IADD3 R3, P2, R3, R28, RZ ;  /* 0x0000001c03037210 */ /* 0x000fe20007f5e0ff */
[----:B0-----:R-:W4:Y:S04]  /*db910*/  LDL.LU R2, [R1+0x3668] ;  /* 0x0036680001027983 */ /* 0x001f280000300800 */
[----:B------:R0:W-:Y:S02]  /*db920*/  STL [R1+0x36b0], R3 ;  /* 0x0036b00301007387 */ /* 0x0001e40000100800 */
        /* <DEDUP_REMOVED lines=31> */
[-C--:B------:R-:W-:Y:S01]  /*dbb20*/  IADD3 R6, P3, R6, R28.reuse, RZ ;  /* 0x0000001c06067210 */ /* 0x080fe20007f7e0ff */
[--C-:B------:R-:W-:Y:S01]  /*dbb30*/  IMAD.X R7, R7, 0x1, R0.reuse, P2 ;  /* 0x0000000107077824 */ /* 0x100fe200010e0600 */
[----:B0-----:R-:W4:Y:S01]  /*dbb40*/  LDL.LU R27, [R1+0x366c] ;  /* 0x00366c00011b7983 */ /* 0x001f220000300800 */
[----:B------:R-:W-:Y:S01]  /*dbb50*/  IADD3 R14, P2, R14, R28, RZ ;  /* 0x0000001c0e0e7210 */ /* 0x000fe20007f5e0ff */
[----:B------:R0:W-:Y:S02]  /*dbb60*/  STL [R1+0x36b4], R29 ;  /* 0x0036b41d01007387 */ /* 0x0001e40000100800 */
[----:B------:R-:W-:-:S02]  /*dbb70*/  IMAD.X R15, R15, 0x1, R0, P6 ;  /* 0x000000010f0f7824 */ /* 0x000fc400030e0600 */
[--C-:B------:R-:W-:Y:S01]  /*dbb80*/  IMAD.X R25, R25, 0x1, R0.reuse, P5 ;  /* 0x0000000119197824 */ /* 0x100fe200028e0600 */
[-C--:B------:R-:W-:Y:S02]  /*dbb90*/  IADD3 R24, P6, R24, R28.reuse, RZ ;  /* 0x0000001c18187210 */ /* 0x080fe40007fde0ff */
[-C--:B------:R-:W-:Y:S01]  /*dbba0*/  IADD3 R2, P5, R2, R28.reuse, RZ ;  /* 0x0000001c02027210 */ /* 0x080fe20007fbe0ff */
[----:B0-----:R-:W4:Y:S01]  /*dbbb0*/  LDL.LU R29, [R1+0x3638] ;  /* 0x00363800011d7983 */ /* 0x001f220000300800 */
[----:B------:R-:W-:Y:S02]  /*dbbc0*/  STL [R1+0x3680], R6 ;  /* 0x0036800601007387 */ /* 0x000fe40000100800 */
[----:B------:R-:W-:Y:S02]  /*dbbd0*/  STL [R1+0x36ac], R7 ;  /* 0x0036ac0701007387 */ /* 0x000fe40000100800 */
[----:B------:R-:W-:Y:S01]  /*dbbe0*/  STL [R1+0x3678], R14 ;  /* 0x0036780e01007387 */ /* 0x000fe20000100800 */
[----:B------:R-:W-:Y:S01]  /*dbbf0*/  STL [R1+0x36a4], R15 ;  /* 0x0036a40f01007387 */ /* 0x000fe20000100800 */
[----:B------:R0:W-:Y:S02]  /*dbc00*/  STL [R1+0x3668], R2 ;  /* 0x0036680201007387 */ /* 0x0001e40000100800 */
[----:B------:R-:W-:Y:S02]  /*dbc10*/  STL [R1+0x3670], R24 ;  /* 0x0036701801007387 */ /* 0x000fe40000100800 */
[----:B------:R-:W-:Y:S01]  /*dbc20*/  IMAD.X R3, R3, 0x1, R0, P1 ;  /* 0x0000000103037824 */ /* 0x000fe200008e0600 */
[----:B0-----:R-:W4:Y:S01]  /*dbc30*/  LDL.LU R2, [R1+0x3664] ;  /* 0x0036640001027983 */ /* 0x001f220000300800 */
[----:B------:R-:W-:Y:S03]  /*dbc40*/  STL [R1+0x369c], R25 ;  /* 0x00369c1901007387 */ /* 0x000fe60000100800 */
[----:B------:R0:W-:Y:S02]  /*dbc50*/  STL [R1+0x3694], R3 ;  /* 0x0036940301007387 */ /* 0x0001e40000100800 */
[----:B0-----:R-:W4:Y:S01]  /*dbc60*/  LDL.LU R3, [R1+0x3630] ;  /* 0x0036300001037983 */ /* 0x001f220000300800 */
        /* <DEDUP_REMOVED lines=30> */
[----:B0-----:R-:W4:Y:S01]  /*dbe50*/  LDL.LU R27, [R1+0x3608] ;  /* 0x00360800011b7983 */ /* 0x001f220000300800 */
[----:B------:R-:W4:Y:S02]  /*dbe60*/  LDL.LU R6, [R1+0x3634] ;  /* 0x0036340001067983 */ /* 0x000f240000300800 */
[----:B------:R-:W4:Y:S02]  /*dbe70*/  LDL.LU R7, [R1+0x3600] ;  /* 0x0036000001077983 */ /* 0x000f240000300800 */
[----:B------:R-:W4:Y:S01]  /*dbe80*/  LDL.LU R14, [R1+0x362c] ;  /* 0x00362c00010e7983 */ /* 0x000f220000300800 */
[----:B------:R0:W-:Y:S01]  /*dbe90*/  STL [R1+0x3638], R29 ;  /* 0x0036381d01007387 */ /* 0x0001e20000100800 */
[----:B------:R-:W4:Y:S02]  /*dbea0*/  LDL.LU R15, [R1+0x35f8] ;  /* 0x0035f800010f7983 */ /* 0x000f240000300800 */
[----:B------:R-:W4:Y:S02]  /*dbeb0*/  LDL.LU R24, [R1+0x3624] ;  /* 0x0036240001187983 */ /* 0x000f240000300800 */
[----:B------:R-:W4:Y:S02]  /*dbec0*/  LDL.LU R25, [R1+0x35f0] ;  /* 0x0035f00001197983 */ /* 0x000f240000300800 */
[--C-:B------:R-:W-:Y:S01]  /*dbed0*/  IMAD.X R2, R2, 0x1, R0.reuse, P5 ;  /* 0x0000000102027824 */ /* 0x100fe200028e0600 */
[----:B0-----:R-:W4:Y:S04]  /*dbee0*/  LDL.LU R29, [R1+0x361c] ;  /* 0x00361c00011d7983 */ /* 0x001f280000300800 */
[----:B------:R0:W-:Y:S01]  /*dbef0*/  STL [R1+0x3664], R2 ;  /* 0x0036640201007387 */ /* 0x0001e20000100800 */
[----:B------:R-:W-:Y:S01]  /*dbf00*/  IADD3 R3, P5, R3, R28, RZ ;  /* 0x0000001c03037210 */ /* 0x000fe20007fbe0ff */
[----:B0-----:R-:W4:Y:S04]  /*dbf10*/  LDL.LU R2, [R1+0x35e8] ;  /* 0x0035e80001027983 */ /* 0x001f280000300800 */
[----:B------:R0:W-:Y:S04]  /*dbf20*/  STL [R1+0x3630], R3 ;  /* 0x0036300301007387 */ /* 0x0001e80000100800 */
        /* <DEDUP_REMOVED lines=34> */
[--C-:B------:R-:W-:Y:S01]  /*dc150*/  IMAD.X R24, R24, 0x1, R0.reuse, P1 ;  /* 0x0000000118187824 */ /* 0x100fe200008e0600 */
        /* <DEDUP_REMOVED lines=10> */
[----:B0-----:R-:W4:Y:S01]  /*dc200*/  LDL.LU R29, [R1+0x35b8] ;  /* 0x0035b800011d7983 */ /* 0x001f220000300800 */
[----:B------:R-:W-:Y:S03]  /*dc210*/  STL [R1+0x35f0], R25 ;  /* 0x0035f01901007387 */ /* 0x000fe60000100800 */
        /* <DEDUP_REMOVED lines=43> */
[----:B------:R-:W-:Y:S01]  /*dc4d0*/  IMAD.X R2, R2, 0x1, R0, P0 ;  /* 0x0000000102027824 */ /* 0x000fe200000e0600 */
[----:B0-----:R-:W4:Y:S04]  /*dc4e0*/  LDL.LU R29, [R1+0x359c] ;  /* 0x00359c00011d7983 */ /* 0x001f280000300800 */
[----:B------:R0:W-:Y:S01]  /*dc4f0*/  STL [R1+0x35e4], R2 ;  /* 0x0035e40201007387 */ /* 0x0001e20000100800 */
[----:B------:R-:W-:-:S03]  /*dc500*/  IADD3 R3, P0, R3, R28, RZ ;  /* 0x0000001c03037210 */ /* 0x000fc60007f1e0ff */
[----:B0-----:R-:W4:Y:S02]  /*dc510*/  LDL.LU R2, [R1+0x3568] ;  /* 0x0035680001027983 */ /* 0x001f240000300800 */
        /* <DEDUP_REMOVED lines=90> */
[----:B------:R0:W-:Y:S01]  /*dcac0*/  STL [R1+0x3538], R29 ;  /* 0x0035381d01007387 */ /* 0x0001e20000100800 */
[----:B------:R-:W-:-:S03]  /*dcad0*/  IMAD.X R2, R2, 0x1, R0, P3 ;  /* 0x0000000102027824 */ /* 0x000fc600018e0600 */
[----:B0-----:R-:W4:Y:S02]  /*dcae0*/  LDL.LU R29, [R1+0x351c] ;  /* 0x00351c00011d7983 */ /* 0x001f240000300800 */
        /* <DEDUP_REMOVED lines=397> */
[-C--:B------:R-:W-:Y:S01]  /*de3c0*/  IADD3 R11, P5, R11, R28.reuse, RZ ;  /* 0x0000001c0b0b7210 */ /* 0x080fe20007fbe0ff */
[--C-:B------:R-:W-:Y:S01]  /*de3d0*/  IMAD.X R6, R6, 0x1, R0.reuse, P1 ;  /* 0x0000000106067824 */ /* 0x100fe200008e0600 */
[-C--:B------:R-:W-:Y:S01]  /*de3e0*/  IADD3 R7, P1, R7, R28.reuse, RZ ;  /* 0x0000001c07077210 */ /* 0x080fe20007f3e0ff */
[----:B0-----:R-:W4:Y:S01]  /*de3f0*/  LDL.LU R10, [R1+0x32d8] ;  /* 0x0032d800010a7983 */ /* 0x001f220000300800 */
[--C-:B------:R-:W-:Y:S02]  /*de400*/  IMAD.X R14, R14, 0x1, R0.reuse, P0 ;  /* 0x000000010e0e7824 */ /* 0x100fe400000e0600 */
        /* <DEDUP_REMOVED lines=88> */
[--C-:B----4-:R-:W-:Y:S01]  /*de990*/  IMAD.X R10, R10, 0x1, R0.reuse, P0 ;  /* 0x000000010a0a7824 */ /* 0x110fe200000e0600 */
[-C--:B------:R-:W-:Y:S01]  /*de9a0*/  IADD3 R6, P0, R6, R28.reuse, RZ ;  /* 0x0000001c06067210 */ /* 0x080fe20007f1e0ff */
[--C-:B------:R-:W-:Y:S01]  /*de9b0*/  IMAD.X R7, R7, 0x1, R0.reuse, P4 ;  /* 0x0000000107077824 */ /* 0x100fe200020e0600 */
[----:B0-----:R-:W3:Y:S01]  /*de9c0*/  LDL.LU R9, [R1+0x328c] ;  /* 0x00328c0001097983 */ /* 0x001ee20000300800 */
[-C--:B------:R-:W-:Y:S01]  /*de9d0*/  IADD3 R14, P4, R14, R28.reuse, RZ ;  /* 0x0000001c0e0e7210 */ /* 0x080fe20007f9e0ff */
[----:B------:R0:W-:Y:S02]  /*de9e0*/  STL [R1+0x32d4], R10 ;  /* 0x0032d40a01007387 */ /* 0x0001e40000100800 */
[--C-:B------:R-:W-:Y:S02]  /*de9f0*/  IMAD.X R15, R15, 0x1, R0.reuse, P3 ;  /* 0x000000010f0f7824 */ /* 0x100fe400018e0600 */
[----:B------:R-:W-:Y:S01]  /*dea00*/  IMAD.X R25, R25, 0x1, R0, P2 ;  /* 0x0000000119197824 */ /* 0x000fe200010e0600 */
[----:B------:R-:W-:-:S02]  /*dea10*/  IADD3 R24, P3, R24, R28, RZ ;  /* 0x0000001c18187210 */ /* 0x000fc40007f7e0ff */
        /* <DEDUP_REMOVED lines=43> */
[----:B0-----:R-:W3:Y:S01]  /*decd0*/  LDL.LU R9, [R1+0x3228] ;  /* 0x0032280001097983 */ /* 0x001ee20000300800 */
        /* <DEDUP_REMOVED lines=41> */
[-C--:B---3--:R-:W-:Y:S01]  /*def70*/  IADD3 R9, P4, R9, R28.reuse, RZ ;  /* 0x0000001c09097210 */ /* 0x088fe20007f9e0ff */
[--C-:B----4-:R-:W-:Y:S01]  /*def80*/  IMAD.X R6, R6, 0x1, R0.reuse, P3 ;  /* 0x0000000106067824 */ /* 0x110fe200018e0600 */
[-C--:B------:R-:W-:Y:S01]  /*def90*/  IADD3 R7, P3, R7, R28.reuse, RZ ;  /* 0x0000001c07077210 */ /* 0x080fe20007f7e0ff */
[--C-:B------:R-:W-:Y:S02]  /*defa0*/  IMAD.X R14, R14, 0x1, R0.reuse, P2 ;  /* 0x000000010e0e7824 */ /* 0x100fe400010e0600 */
[----:B------:R0:W-:Y:S01]  /*defb0*/  STL [R1+0x3228], R9 ;  /* 0x0032280901007387 */ /* 0x0001e20000100800 */
[-C--:B------:R-:W-:Y:S01]  /*defc0*/  IADD3 R15, P2, R15, R28.reuse, RZ ;  /* 0x0000001c0f0f7210 */ /* 0x080fe20007f5e0ff */
[--C-:B------:R-:W-:Y:S01]  /*defd0*/  IMAD.X R24, R24, 0x1, R0.reuse, P6 ;  /* 0x0000000118187824 */ /* 0x100fe200030e0600 */
[-C--:B------:R-:W-:Y:S01]  /*defe0*/  IADD3 R25, P6, R25, R28.reuse, RZ ;  /* 0x0000001c19197210 */ /* 0x080fe20007fde0ff */
[--C-:B------:R-:W-:Y:S01]  /*deff0*/  IMAD.X R10, R10, 0x1, R0.reuse, P5 ;  /* 0x000000010a0a7824 */ /* 0x100fe200028e0600 */
[----:B0-----:R-:W3:Y:S01]  /*df000*/  LDL.LU R9, [R1+0x320c] ;  /* 0x00320c0001097983 */ /* 0x001ee20000300800 */
        /* <DEDUP_REMOVED lines=41> */
[----:B------:R-:W2:Y:S02]  /*df2a0*/  LDL.LU R6, [R1+0x31a8] ;  /* 0x0031a80001067983 */ /* 0x000ea40000300800 */
[----:B------:R-:W2:Y:S02]  /*df2b0*/  LDL.LU R7, [R1+0x31d4] ;  /* 0x0031d40001077983 */ /* 0x000ea40000300800 */
[----:B------:R-:W2:Y:S02]  /*df2c0*/  LDL.LU R14, [R1+0x31a0] ;  /* 0x0031a000010e7983 */ /* 0x000ea40000300800 */
[----:B---3--:R-:W-:-:S05]  /*df2d0*/  IMAD.X R9, R9, 0x1, R0, P6 ;  /* 0x0000000109097824 */ /* 0x008fca00030e0600 */
[----:B------:R0:W-:Y:S01]  /*df2e0*/  STL [R1+0x320c], R9 ;  /* 0x00320c0901007387 */ /* 0x0001e20000100800 */
[----:B------:R-:W3:Y:S02]  /*df2f0*/  LDL.LU R15, [R1+0x31cc] ;  /* 0x0031cc00010f7983 */ /* 0x000ee40000300800 */
[----:B------:R-:W3:Y:S02]  /*df300*/  LDL.LU R24, [R1+0x3198] ;  /* 0x0031980001187983 */ /* 0x000ee40000300800 */
[----:B------:R-:W3:Y:S01]  /*df310*/  LDL.LU R25, [R1+0x31c4] ;  /* 0x0031c40001197983 */ /* 0x000ee20000300800 */
[----:B----4-:R-:W-:Y:S01]  /*df320*/  IADD3 R10, P6, R10, R28, RZ ;  /* 0x0000001c0a0a7210 */ /* 0x010fe20007fde0ff */
        /* <DEDUP_REMOVED lines=36> */
[-C--:B------:R-:W-:Y:S01]  /*df570*/  IADD3 R6, P2, R6, R28.reuse, RZ ;  /* 0x0000001c06067210 */ /* 0x080fe20007f5e0ff */
[--C-:B------:R-:W-:Y:S01]  /*df580*/  IMAD.X R7, R7, 0x1, R0.reuse, P6 ;  /* 0x0000000107077824 */ /* 0x100fe200030e0600 */
[-C--:B------:R-:W-:Y:S01]  /*df590*/  IADD3 R14, P6, R14, R28.reuse, RZ ;  /* 0x0000001c0e0e7210 */ /* 0x080fe20007fde0ff */
[--C-:B---3--:R-:W-:Y:S02]  /*df5a0*/  IMAD.X R15, R15, 0x1, R0.reuse, P5 ;  /* 0x000000010f0f7824 */ /* 0x108fe400028e0600 */
[----:B------:R-:W-:Y:S01]  /*df5b0*/  IMAD.X R25, R25, 0x1, R0, P1 ;  /* 0x0000000119197824 */ /* 0x000fe200008e0600 */
[----:B------:R-:W-:Y:S01]  /*df5c0*/  STL [R1+0x31a8], R6 ;  /* 0x0031a80601007387 */ /* 0x000fe20000100800 */
[----:B------:R-:W-:-:S02]  /*df5d0*/  IADD3 R24, P5, R24, R28, RZ ;  /* 0x0000001c18187210 */ /* 0x000fc40007fbe0ff */
[-C--:B----4-:R-:W-:Y:S01]  /*df5e0*/  IADD3 R9, P1, R9, R28.reuse, RZ ;  /* 0x0000001c09097210 */ /* 0x090fe20007f3e0ff */
[----:B------:R-:W-:Y:S04]  /*df5f0*/  STL [R1+0x31d4], R7 ;  /* 0x0031d40701007387 */ /* 0x000fe80000100800 */
[----:B------:R-:W-:Y:S01]  /*df600*/  STL [R1+0x31a0], R14 ;  /* 0x0031a00e01007387 */ /* 0x000fe20000100800 */
[----:B------:R-:W-:Y:S02]  /*df610*/  STL [R1+0x31cc], R15 ;  /* 0x0031cc0f01007387 */ /* 0x000fe40000100800 */
[----:B------:R0:W-:Y:S02]  /*df620*/  STL [R1+0x3190], R9 ;  /* 0x0031900901007387 */ /* 0x0001e40000100800 */
[----:B------:R-:W-:Y:S02]  /*df630*/  STL [R1+0x3198], R24 ;  /* 0x0031981801007387 */ /* 0x000fe40000100800 */
[----:B------:R-:W-:Y:S01]  /*df640*/  IMAD.X R10, R10, 0x1, R0, P0 ;  /* 0x000000010a0a7824 */ /* 0x000fe200000e0600 */
[----:B0-----:R-:W3:Y:S01]  /*df650*/  LDL.LU R9, [R1+0x318c] ;  /* 0x00318c0001097983 */ /* 0x001ee20000300800 */
[----:B------:R-:W-:Y:S03]  /*df660*/  STL [R1+0x31c4], R25 ;  /* 0x0031c41901007387 */ /* 0x000fe60000100800 */
        /* <DEDUP_REMOVED lines=32> */
[----:B------:R-:W4:Y:S02]  /*df870*/  LDL.LU R6, [R1+0x315c] ;  /* 0x00315c0001067983 */ /* 0x000f240000300800 */
[----:B------:R-:W4:Y:S02]  /*df880*/  LDL.LU R7, [R1+0x3128] ;  /* 0x0031280001077983 */ /* 0x000f240000300800 */
[----:B------:R-:W4:Y:S01]  /*df890*/  LDL.LU R14, [R1+0x3154] ;  /* 0x00315400010e7983 */ /* 0x000f220000300800 */
[----:B--2---:R-:W-:-:S05]  /*df8a0*/  IADD3 R8, P5, R8, R28, RZ ;  /* 0x0000001c08087210 */ /* 0x004fca0007fbe0ff */
[----:B------:R0:W-:Y:S01]  /*df8b0*/  STL [R1+0x3160], R8 ;  /* 0x0031600801007387 */ /* 0x0001e20000100800 */
[----:B------:R-:W2:Y:S02]  /*df8c0*/  LDL.LU R15, [R1+0x3120] ;  /* 0x00312000010f7983 */ /* 0x000ea40000300800 */
[----:B------:R-:W2:Y:S02]  /*df8d0*/  LDL.LU R24, [R1+0x314c] ;  /* 0x00314c0001187983 */ /* 0x000ea40000300800 */
[----:B------:R-:W2:Y:S01]  /*df8e0*/  LDL.LU R25, [R1+0x3118] ;  /* 0x0031180001197983 */ /* 0x000ea20000300800 */
        /* <DEDUP_REMOVED lines=35> */
[-C--:B------:R-:W-:Y:S01]  /*dfb20*/  IADD3 R7, P5, R7, R28.reuse, RZ ;  /* 0x0000001c07077210 */ /* 0x080fe20007fbe0ff */
[----:B0-----:R-:W4:Y:S02]  /*dfb30*/  LDL.LU R2, [R1+0x30e8] ;  /* 0x0030e80001027983 */ /* 0x001f240000300800 */
[----:B------:R0:W-:Y:S02]  /*dfb40*/  STL [R1+0x3130], R3 ;  /* 0x0031300301007387 */ /* 0x0001e40000100800 */
[--C-:B------:R-:W-:Y:S01]  /*dfb50*/  IMAD.X R14, R14, 0x1, R0.reuse, P1 ;  /* 0x000000010e0e7824 */ /* 0x100fe200008e0600 */
[----:B0-----:R-:W4:Y:S01]  /*dfb60*/  LDL.LU R3, [R1+0x3114] ;  /* 0x0031140001037983 */ /* 0x001f220000300800 */
[----:B------:R-:W-:Y:S02]  /*dfb70*/  STL [R1+0x315c], R6 ;  /* 0x00315c0601007387 */ /* 0x000fe40000100800 */
[----:B------:R-:W-:Y:S02]  /*dfb80*/  STL [R1+0x3128], R7 ;  /* 0x0031280701007387 */ /* 0x000fe40000100800 */
[----:B------:R-:W-:Y:S01]  /*dfb90*/  STL [R1+0x3154], R14 ;  /* 0x0031540e01007387 */ /* 0x000fe20000100800 */
[----:B--2---:R-:W-:Y:S01]  /*dfba0*/  IADD3 R15, P1, R15, R28, RZ ;  /* 0x0000001c0f0f7210 */ /* 0x004fe20007f3e0ff */
[----:B------:R-:W-:-:S04]  /*dfbb0*/  IMAD.X R24, R24, 0x1, R0, P0 ;  /* 0x0000000118187824 */ /* 0x000fc800000e0600 */
[----:B------:R-:W-:Y:S01]  /*dfbc0*/  STL [R1+0x3120], R15 ;  /* 0x0031200f01007387 */ /* 0x000fe20000100800 */
[----:B------:R0:W-:Y:S03]  /*dfbd0*/  STL [R1+0x314c], R24 ;  /* 0x00314c1801007387 */ /* 0x0001e60000100800 */
[----:B0-----:R-:W2:Y:S01]  /*dfbe0*/  LDL.LU R24, [R1+0x30e0] ;  /* 0x0030e00001187983 */ /* 0x001ea20000300800 */
[----:B------:R-:W-:Y:S01]  /*dfbf0*/  IADD3 R25, P0, R25, R28, RZ ;  /* 0x0000001c19197210 */ /* 0x000fe20007f1e0ff */
[----:B------:R-:W-:-:S04]  /*dfc00*/  IMAD.X R8, R8, 0x1, R0, P4 ;  /* 0x0000000108087824 */ /* 0x000fc800020e0600 */
[----:B------:R0:W-:Y:S01]  /*dfc10*/  STL [R1+0x3118], R25 ;  /* 0x0031181901007387 */ /* 0x0001e20000100800 */
[----:B---3--:R-:W-:-:S03]  /*dfc20*/  IADD3 R9, P4, R9, R28, RZ ;  /* 0x0000001c09097210 */ /* 0x008fc60007f9e0ff */
[----:B0-----:R-:W3:Y:S01]  /*dfc30*/  LDL.LU R25, [R1+0x30d8] ;  /* 0x0030d80001197983 */ /* 0x001ee20000300800 */
[----:B------:R0:W-:Y:S03]  /*dfc40*/  STL [R1+0x3144], R8 ;  /* 0x0031440801007387 */ /* 0x0001e60000100800 */
[----:B0-----:R-:W3:Y:S01]  /*dfc50*/  LDL.LU R8, [R1+0x30d0] ;  /* 0x0030d00001087983 */ /* 0x001ee20000300800 */
[----:B----4-:R-:W-:-:S03]  /*dfc60*/  IMAD.X R10, R10, 0x1, R0, P3 ;  /* 0x000000010a0a7824 */ /* 0x010fc600018e0600 */
[----:B------:R0:W-:Y:S01]  /*dfc70*/  STL [R1+0x3110], R9 ;  /* 0x0031100901007387 */ /* 0x0001e20000100800 */
[----:B------:R-:W-:-:S03]  /*dfc80*/  IADD3 R11, P3, R11, R28, RZ ;  /* 0x0000001c0b0b7210 */ /* 0x000fc60007f7e0ff */
[----:B0-----:R-:W4:Y:S01]  /*dfc90*/  LDL.LU R9, [R1+0x30c8] ;  /* 0x0030c80001097983 */ /* 0x001f220000300800 */
[----:B------:R0:W-:Y:S02]  /*dfca0*/  STL [R1+0x313c], R10 ;  /* 0x00313c0a01007387 */ /* 0x0001e40000100800 */
[--C-:B------:R-:W-:Y:S01]  /*dfcb0*/  IMAD.X R12, R12, 0x1, R0.reuse, P2 ;  /* 0x000000010c0c7824 */ /* 0x100fe200010e0600 */
[----:B0-----:R-:W3:Y:S01]  /*dfcc0*/  LDL.LU R10, [R1+0x30c0] ;  /* 0x0030c000010a7983 */ /* 0x001ee20000300800 */
[----:B------:R0:W-:Y:S01]  /*dfcd0*/  STL [R1+0x3108], R11 ;  /* 0x0031080b01007387 */ /* 0x0001e20000100800 */
[-C--:B------:R-:W-:Y:S02]  /*dfce0*/  IADD3 R13, P2, R13, R28.reuse, RZ ;  /* 0x0000001c0d0d7210 */ /* 0x080fe40007f5e0ff */
[----:B0-----:R-:W3:Y:S01]  /*dfcf0*/  LDL.LU R11, [R1+0x30b8] ;  /* 0x0030b800010b7983 */ /* 0x001ee20000300800 */
[----:B------:R0:W-:Y:S02]  /*dfd00*/  STL [R1+0x3134], R12 ;  /* 0x0031340c01007387 */ /* 0x0001e40000100800 */
[----:B------:R-:W-:Y:S01]  /*dfd10*/  IMAD.X R16, R16, 0x1, R0, P6 ;  /* 0x0000000110107824 */ /* 0x000fe200030e0600 */
[----:B0-----:R-:W3:Y:S01]  /*dfd20*/  LDL.LU R12, [R1+0x30b0] ;  /* 0x0030b000010c7983 */ /* 0x001ee20000300800 */
[----:B------:R0:W-:Y:S01]  /*dfd30*/  STL [R1+0x3100], R13 ;  /* 0x0031000d01007387 */ /* 0x0001e20000100800 */
[----:B------:R-:W-:-:S02]  /*dfd40*/  IADD3 R17, P6, R17, R28, RZ ;  /* 0x0000001c11117210 */ /* 0x000fc40007fde0ff */
[----:B0-----:R-:W3:Y:S01]  /*dfd50*/  LDL.LU R13, [R1+0x30a8] ;  /* 0x0030a800010d7983 */ /* 0x001ee20000300800 */
[----:B------:R0:W-:Y:S02]  /*dfd60*/  STL [R1+0x312c], R16 ;  /* 0x00312c1001007387 */ /* 0x0001e40000100800 */
[--C-:B------:R-:W-:Y:S01]  /*dfd70*/  IMAD.X R26, R26, 0x1, R0.reuse, P5 ;  /* 0x000000011a1a7824 */ /* 0x100fe200028e0600 */
[----:B0-----:R-:W3:Y:S01]  /*dfd80*/  LDL.LU R16, [R1+0x30a0] ;  /* 0x0030a00001107983 */ /* 0x001ee20000300800 */
[----:B------:R0:W-:Y:S01]  /*dfd90*/  STL [R1+0x30f8], R17 ;  /* 0x0030f81101007387 */ /* 0x0001e20000100800 */
[----:B------:R-:W-:Y:S02]  /*dfda0*/  IADD3 R27, P5, R27, R28, RZ ;  /* 0x0000001c1b1b7210 */ /* 0x000fe40007fbe0ff */
[----:B0-----:R-:W3:Y:S01]  /*dfdb0*/  LDL.LU R17, [R1+0x3930] ;  /* 0x0039300001117983 */ /* 0x001ee20000300800 */
[----:B------:R-:W-:Y:S02]  /*dfdc0*/  STL [R1+0x3124], R26 ;  /* 0x0031241a01007387 */ /* 0x000fe40000100800 */
[----:B------:R-:W-:-:S05]  /*dfdd0*/  IMAD.X R29, R29, 0x1, R0, P1 ;  /* 0x000000011d1d7824 */ /* 0x000fca00008e0600 */
[----:B------:R0:W-:Y:S01]  /*dfde0*/  STL [R1+0x311c], R29 ;  /* 0x00311c1d01007387 */ /* 0x0001e20000100800 */
[----:B------:R-:W-:Y:S01]  /*dfdf0*/  STL [R1+0x30f0], R27 ;  /* 0x0030f01b01007387 */ /* 0x000fe20000100800 */
[-C--:B------:R-:W-:Y:S02]  /*dfe00*/  IADD3 R2, P1, R2, R28.reuse, RZ ;  /* 0x0000001c02027210 */ /* 0x080fe40007f3e0ff */
[----:B0-----:R-:W3:Y:S03]  /*dfe10*/  LDL.LU R29, [R1+0x3928] ;  /* 0x00392800011d7983 */ /* 0x001ee60000300800 */
[----:B------:R0:W-:Y:S02]  /*dfe20*/  STL [R1+0x30e8], R2 ;  /* 0x0030e80201007387 */ /* 0x0001e40000100800 */
[----:B------:R-:W-:Y:S01]  /*dfe30*/  IMAD.X R3, R3, 0x1, R0, P0 ;  /* 0x0000000103037824 */ /* 0x000fe200000e0600 */
[----:B0-----:R-:W3:Y:S04]  /*dfe40*/  LDL.LU R2, [R1+0x3920] ;  /* 0x0039200001027983 */ /* 0x001ee80000300800 */
[----:B------:R0:W-:Y:S02]  /*dfe50*/  STL [R1+0x3114], R3 ;  /* 0x0031140301007387 */ /* 0x0001e40000100800 */
[----:B0-----:R-:W3:Y:S01]  /*dfe60*/  LDL.LU R3, [R1+0x3098] ;  /* 0x0030980001037983 */ /* 0x001ee20000300800 */
[----:B------:R-:W3:Y:S02]  /*dfe70*/  LDL.LU R6, [R1+0x30ac] ;  /* 0x0030ac0001067983 */ /* 0x000ee40000300800 */
[----:B------:R-:W3:Y:S02]  /*dfe80*/  LDL.LU R7, [R1+0x30a4] ;  /* 0x0030a40001077983 */ /* 0x000ee40000300800 */
[----:B------:R-:W3:Y:S01]  /*dfe90*/  LDL.LU R14, [R1+0x309c] ;  /* 0x00309c00010e7983 */ /* 0x000ee20000300800 */
[----:B------:R-:W3:Y:S01]  /*dfea0*/  LDL.LU R15, [R1+0x392c] ;  /* 0x00392c00010f7983 */ /* 0x000ee20000300800 */
[----:B------:R-:W3:Y:S02]  /*dfeb0*/  LDL.LU R26, [R1+0x3924] ;  /* 0x00392400011a7983 */ /* 0x000ee40000300800 */
[----:B------:R-:W3:Y:S01]  /*dfec0*/  LDL.LU R27, [R1+0x391c] ;  /* 0x00391c00011b7983 */ /* 0x000ee20000300800 */
[----:B--2---:R-:W-:-:S05]  /*dfed0*/  IADD3 R24, P0, R24, R28, RZ ;  /* 0x0000001c18187210 */ /* 0x004fca0007f1e0ff */
[----:B------:R0:W-:Y:S04]  /*dfee0*/  STL [R1+0x30e0], R24 ;  /* 0x0030e01801007387 */ /* 0x0001e80000100800 */
[----:B0-----:R0:W5:Y:S01]  /*dfef0*/  LDL.LU R24, [R1+0x4a34] ;  /* 0x004a340001187983 */ /* 0x0011620000300800 */
[----:B------:R-:W2:Y:S02]  /*dff00*/  LDL.LU R28, [R1+0x310c] ;  /* 0x00310c00011c7983 */ /* 0x000ea40000300800 */
[----:B--2---:R-:W-:-:S05]  /*dff10*/  IMAD.X R28, R28, 0x1, R0, P4 ;  /* 0x000000011c1c7824 */ /* 0x004fca00020e0600 */
[----:B------:R1:W-:Y:S02]  /*dff20*/  STL [R1+0x310c], R28 ;  /* 0x00310c1c01007387 */ /* 0x0003e40000100800 */
[----:B-1----:R-:W-:-:S04]  /*dff30*/  IMAD.MOV.U32 R28, RZ, RZ, c[0x0][0x188] ;  /* 0x00006200ff1c7624 */ /* 0x002fc800078e00ff */
[----:B------:R-:W-:-:S04]  /*dff40*/  IMAD.SHL.U32 R28, R28, 0x80, RZ ;  /* 0x000000801c1c7824 */ /* 0x000fc800078e00ff */
[----:B------:R-:W-:-:S05]  /*dff50*/  IMAD.SHL.U32 R28, R28, 0x2, RZ ;  /* 0x000000021c1c7824 */ /* 0x000fca00078e00ff */
[----:B---3--:R-:W-:-:S05]  /*dff60*/  IADD3 R25, P4, R25, R28, RZ ;  /* 0x0000001c19197210 */ /* 0x008fca0007f9e0ff */
[----:B------:R1:W-:Y:S04]  /*dff70*/  STL [R1+0x30d8], R25 ;  /* 0x0030d81901007387 */ /* 0x0003e80000100800 */
[----:B-1----:R0:W5:Y:S01]  /*dff80*/  LDL.LU R25, [R1+0x4a30] ;  /* 0x004a300001197983 */ /* 0x0021620000300800 */
[----:B------:R-:W2:Y:S02]  /*dff90*/  LDL.LU R28, [R1+0x3104] ;  /* 0x00310400011c7983 */ /* 0x000ea40000300800 */
[----:B--2---:R-:W-:-:S05]  /*dffa0*/  IMAD.X R28, R28, 0x1, R0, P3 ;  /* 0x000000011c1c7824 */ /* 0x004fca00018e0600 */
[----:B------:R1:W-:Y:S02]  /*dffb0*/  STL [R1+0x3104], R28 ;  /* 0x0031041c01007387 */ /* 0x0003e40000100800 */
[----:B-1----:R-:W-:-:S04]  /*dffc0*/  IMAD.MOV.U32 R28, RZ, RZ, c[0x0][0x188] ;  /* 0x00006200ff1c7624 */ /* 0x002fc800078e00ff */
[----:B------:R-:W-:-:S04]  /*dffd0*/  IMAD.SHL.U32 R28, R28, 0x80, RZ ;  /* 0x000000801c1c7824 */ /* 0x000fc800078e00ff */
[----:B------:R-:W-:-:S05]  /*dffe0*/  IMAD.SHL.U32 R28, R28, 0x2, RZ ;  /* 0x000000021c1c7824 */ /* 0x000fca00078e00ff */
[----:B------:R-:W-:-:S05]  /*dfff0*/  IADD3 R8, P3, R8, R28, RZ ;  /* 0x0000001c08087210 */ /* 0x000fca0007f7e0ff */
        /* <DEDUP_REMOVED lines=8> */
[----:B----4-:R-:W-:-:S05]  /*e0080*/  IADD3 R9, P2, R9, R28, RZ ;  /* 0x0000001c09097210 */ /* 0x010fca0007f5e0ff */
        /* <DEDUP_REMOVED lines=75> */
[--C-:B------:R-:W-:Y:S02]  /*e0540*/  IMAD.X R6, R6, 0x1, R0.reuse, P1 ;  /* 0x0000000106067824 */ /* 0x100fe400008e0600 */
[--C-:B------:R-:W-:Y:S02]  /*e0550*/  IMAD.X R7, R7, 0x1, R0.reuse, P0 ;  /* 0x0000000107077824 */ /* 0x100fe400000e0600 */
[----:B------:R-:W-:-:S02]  /*e0560*/  IMAD.X R14, R14, 0x1, R0, P4 ;  /* 0x000000010e0e7824 */ /* 0x000fc400020e0600 */
[--C-:B------:R-:W-:Y:S02]  /*e0570*/  IMAD.X R27, R27, 0x1, R0.reuse, P6 ;  /* 0x000000011b1b7824 */ /* 0x100fe400030e0600 */
[--C-:B------:R-:W-:Y:S02]  /*e0580*/  IMAD.X R15, R15, 0x1, R0.reuse, P3 ;  /* 0x000000010f0f7824 */ /* 0x100fe400018e0600 */
[--C-:B------:R-:W-:Y:S02]  /*e0590*/  IMAD.X R26, R26, 0x1, R0.reuse, P2 ;  /* 0x000000011a1a7824 */ /* 0x100fe400010e0600 */
[----:B--2---:R-:W-:-:S05]  /*e05a0*/  IMAD.X R28, R28, 0x1, R0, P5 ;  /* 0x000000011c1c7824 */ /* 0x004fca00028e0600 */
[----:B------:R1:W-:Y:S02]  /*e05b0*/  STL [R1+0x30b4], R28 ;  /* 0x0030b41c01007387 */ /* 0x0003e40000100800 */
[----:B-1----:R-:W-:-:S04]  /*e05c0*/  IMAD.MOV.U32 R28, RZ, RZ, c[0x0][0x188] ;  /* 0x00006200ff1c7624 */ /* 0x002fc800078e00ff */
[----:B------:R-:W-:-:S04]  /*e05d0*/  IMAD.SHL.U32 R28, R28, 0x80, RZ ;  /* 0x000000801c1c7824 */ /* 0x000fc800078e00ff */
[----:B------:R-:W-:-:S05]  /*e05e0*/  IMAD.SHL.U32 R28, R28, 0x2, RZ ;  /* 0x000000021c1c7824 */ /* 0x000fca00078e00ff */
[----:B------:R-:W-:-:S05]  /*e05f0*/  IADD3 R3, P5, R3, R28, RZ ;  /* 0x0000001c03037210 */ /* 0x000fca0007fbe0ff */
[----:B------:R1:W-:Y:S01]  /*e0600*/  STL [R1+0x3098], R3 ;  /* 0x0030980301007387 */ /* 0x0003e20000100800 */
[----:B------:R0:W-:Y:S02]  /*e0610*/  STL [R1+0x30ac], R6 ;  /* 0x0030ac0601007387 */ /* 0x0001e40000100800 */
[----:B------:R0:W-:Y:S02]  /*e0620*/  STL [R1+0x30a4], R7 ;  /* 0x0030a40701007387 */ /* 0x0001e40000100800 */
[----:B------:R0:W-:Y:S01]  /*e0630*/  STL [R1+0x309c], R14 ;  /* 0x00309c0e01007387 */ /* 0x0001e20000100800 */
[----:B-1----:R-:W1:Y:S04]  /*e0640*/  S2R R3, SR_TID.X ;  /* 0x0000000000037919 */ /* 0x002e680000002100 */
[----:B------:R0:W-:Y:S01]  /*e0650*/  STL [R1+0x391c], R27 ;  /* 0x00391c1b01007387 */ /* 0x0001e20000100800 */
[----:B------:R0:W-:Y:S02]  /*e0660*/  STL [R1+0x392c], R15 ;  /* 0x00392c0f01007387 */ /* 0x0001e40000100800 */
[----:B------:R0:W-:Y:S01]  /*e0670*/  STL [R1+0x3924], R26 ;  /* 0x0039241a01007387 */ /* 0x0001e20000100800 */
[----:B-1----:R-:W-:-:S05]  /*e0680*/  LOP3.LUT R3, R3, 0x3f, RZ, 0xc0, !PT ;  /* 0x0000003f03037812 */ /* 0x002fca00078ec0ff */
[----:B------:R-:W-:Y:S02]  /*e0690*/  IMAD.SHL.U32 R3, R3, 0x2, RZ ;  /* 0x0000000203037824 */ /* 0x000fe400078e00ff */
[----:B0-----:R-:W2:Y:S04]  /*e06a0*/  LDL.LU R27, [R1+0x203c] ;  /* 0x00203c00011b7983 */ /* 0x001ea80000300800 */
[----:B------:R-:W3:Y:S04]  /*e06b0*/  LDL.LU R15, [R1+0x3094] ;  /* 0x00309400010f7983 */ /* 0x000ee80000300800 */
[----:B------:R-:W4:Y:S04]  /*e06c0*/  LDL.LU R3, [R1+0x3060] ;  /* 0x0030600001037983 */ /* 0x000f280000300800 */
[----:B------:R-:W4:Y:S04]  /*e06d0*/  LDL.LU R6, [R1+0x308c] ;  /* 0x00308c0001067983 */ /* 0x000f280000300800 */
[----:B------:R-:W4:Y:S04]  /*e06e0*/  LDL.LU R26, [R1+0x3058] ;  /* 0x00305800011a7983 */ /* 0x000f280000300800 */
[----:B------:R-:W4:Y:S04]  /*e06f0*/  LDL.LU R7, [R1+0x3084] ;  /* 0x0030840001077983 */ /* 0x000f280000300800 */
[----:B------:R-:W4:Y:S04]  /*e0700*/  LDL.LU R14, [R1+0x3050] ;  /* 0x00305000010e7983 */ /* 0x000f280000300800 */
[----:B-----5:R0:W-:Y:S04]  /*e0710*/  STL [R1+0x4b2c], R2 ;  /* 0x004b2c0201007387 */ /* 0x0201e80000100800 */
[----:B0-----:R-:W4:Y:S04]  /*e0720*/  LDL.LU R2, [R1+0x3068] ;  /* 0x0030680001027983 */ /* 0x001f280000300800 */
[----:B------:R0:W-:Y:S04]  /*e0730*/  STL [R1+0x4a20], R23 ;  /* 0x004a201701007387 */ /* 0x0001e80000100800 */
        /* <DEDUP_REMOVED lines=10> */
[----:B------:R1:W-:Y:S01]  /*e07e0*/  STL [R1+0x4a08], R4 ;  /* 0x004a080401007387 */ /* 0x0003e20000100800 */
[----:B0-----:R-:W-:-:S02]  /*e07f0*/  IMAD.MOV.U32 R5, RZ, RZ, R11 ;  /* 0x000000ffff057224 */ /* 0x001fc400078e000b */
[----:B------:R-:W-:Y:S02]  /*e0800*/  IMAD.MOV.U32 R11, RZ, RZ, R10 ;  /* 0x000000ffff0b7224 */ /* 0x000fe400078e000a */
[----:B-1----:R-:W-:Y:S02]  /*e0810*/  IMAD.MOV.U32 R4, RZ, RZ, R17 ;  /* 0x000000ffff047224 */ /* 0x002fe400078e0011 */
[----:B------:R-:W-:Y:S01]  /*e0820*/  IMAD.MOV.U32 R10, RZ, RZ, R16 ;  /* 0x000000ffff0a7224 */ /* 0x000fe200078e0010 */
[----:B--2---:R-:W-:Y:S01]  /*e0830*/  IADD3 R27, R27, 0x1, RZ ;  /* 0x000000011b1b7810 */ /* 0x004fe20007ffe0ff */
[----:B---3--:R-:W-:-:S05]  /*e0840*/  IMAD.X R15, R15, 0x1, R0, P5 ;  /* 0x000000010f0f7824 */ /* 0x008fca00028e0600 */
[----:B------:R0:W-:Y:S04]  /*e0850*/  STL [R1+0x3094], R15 ;  /* 0x0030940f01007387 */ /* 0x0001e80000100800 */
[----:B------:R1:W-:Y:S04]  /*e0860*/  STL.64 [R1+0x1798], R4 ;  /* 0x0017980401007387 */ /* 0x0003e80000100a00 */
[----:B0-----:R-:W2:Y:S01]  /*e0870*/  LDL.LU R15, [R1+0x307c] ;  /* 0x00307c00010f7983 */ /* 0x001ea20000300800 */
[----:B-1----:R-:W-:Y:S02]  /*e0880*/  IMAD.MOV.U32 R4, RZ, RZ, R13 ;  /* 0x000000ffff047224 */ /* 0x002fe400078e000d */
[----:B------:R-:W-:Y:S01]  /*e0890*/  IMAD.MOV.U32 R5, RZ, RZ, R9 ;  /* 0x000000ffff057224 */ /* 0x000fe200078e0009 */
[----:B------:R0:W-:Y:S01]  /*e08a0*/  STL.64 [R1+0x1790], R10 ;  /* 0x0017900a01007387 */ /* 0x0001e20000100a00 */
[----:B------:R-:W-:-:S03]  /*e08b0*/  IMAD.MOV.U32 R9, RZ, RZ, R21 ;  /* 0x000000ffff097224 */ /* 0x000fc600078e0015 */
[----:B------:R-:W-:Y:S04]  /*e08c0*/  STL [R1+0x203c], R27 ;  /* 0x00203c1b01007387 */ /* 0x000fe80000100800 */
[----:B------:R1:W-:Y:S01]  /*e08d0*/  STL.64 [R1+0x1788], R4 ;  /* 0x0017880401007387 */ /* 0x0003e20000100a00 */
[----:B0-----:R-:W-:Y:S02]  /*e08e0*/  IMAD.MOV.U32 R10, RZ, RZ, R12 ;  /* 0x000000ffff0a7224 */ /* 0x001fe400078e000c */
[----:B------:R-:W-:Y:S02]  /*e08f0*/  IMAD.MOV.U32 R11, RZ, RZ, R8 ;  /* 0x000000ffff0b7224 */ /* 0x000fe400078e0008 */
[----:B------:R-:W-:Y:S01]  /*e0900*/  IMAD.MOV.U32 R8, RZ, RZ, R25 ;  /* 0x000000ffff087224 */ /* 0x000fe200078e0019 */
[----:B------:R-:W-:Y:S01]  /*e0910*/  STL [R1+0x4a38], R27 ;  /* 0x004a381b01007387 */ /* 0x000fe20000100800 */
[----:B-1----:R-:W-:-:S02]  /*e0920*/  IMAD.MOV.U32 R4, RZ, RZ, R24 ;  /* 0x000000ffff047224 */ /* 0x002fc400078e0018 */
[----:B------:R-:W-:Y:S01]  /*e0930*/  IMAD.MOV.U32 R5, RZ, RZ, R20 ;  /* 0x000000ffff057224 */ /* 0x000fe200078e0014 */
[----:B------:R-:W-:Y:S01]  /*e0940*/  STL.64 [R1+0x1780], R10 ;  /* 0x0017800a01007387 */ /* 0x000fe20000100a00 */
[----:B----4-:R-:W-:-:S03]  /*e0950*/  IADD3 R23, P2, R23, R28, RZ ;  /* 0x0000001c17177210 */ /* 0x010fc60007f5e0ff */
[----:B------:R-:W-:Y:S01]  /*e0960*/  STL.64 [R1+0x1778], R8 ;  /* 0x0017780801007387 */ /* 0x000fe20000100a00 */
[----:B------:R-:W-:-:S03]  /*e0970*/  IADD3 R2, P6, R2, R28, RZ ;  /* 0x0000001c02027210 */ /* 0x000fc60007fde0ff */
[----:B------:R-:W-:Y:S01]  /*e0980*/  STL.64 [R1+0x1770], R4 ;  /* 0x0017700401007387 */ /* 0x000fe20000100a00 */
[-C--:B------:R-:W-:Y:S02]  /*e0990*/  IADD3 R3, P5, R3, R28.reuse, RZ ;  /* 0x0000001c03037210 */ /* 0x080fe40007fbe0ff */
[-C--:B------:R-:W-:Y:S02]  /*e09a0*/  IADD3 R19, P3, R19, R28.reuse, RZ ;  /* 0x0000001c13137210 */ /* 0x080fe40007f7e0ff */
[-C--:B------:R-:W-:Y:S02]  /*e09b0*/  IADD3 R22, P4, R22, R28.reuse, RZ ;  /* 0x0000001c16167210 */ /* 0x080fe40007f9e0ff */
[-C--:B------:R-:W-:Y:S02]  /*e09c0*/  IADD3 R18, P0, R18, R28.reuse, RZ ;  /* 0x0000001c12127210 */ /* 0x080fe40007f1e0ff */
[----:B------:R-:W-:-:S05]  /*e09d0*/  IADD3 R29, P1, R29, R28, RZ ;  /* 0x0000001c1d1d7210 */ /* 0x000fca0007f3e0ff */
[----:B------:R-:W-:Y:S01]  /*e09e0*/  STL [R1+0x3090], R29 ;  /* 0x0030901d01007387 */ /* 0x000fe20000100800 */
[--C-:B------:R-:W-:Y:S01]  /*e09f0*/  IMAD.X R6, R6, 0x1, R0.reuse, P1 ;  /* 0x0000000106067824 */ /* 0x100fe200008e0600 */
[-C--:B------:R-:W-:Y:S02]  /*e0a00*/  IADD3 R26, P1, R26, R28.reuse, RZ ;  /* 0x0000001c1a1a7210 */ /* 0x080fe40007f3e0ff */
[----:B------:R-:W-:Y:S04]  /*e0a10*/  STL [R1+0x3088], R18 ;  /* 0x0030881201007387 */ /* 0x000fe80000100800 */
[----:B------:R-:W-:Y:S04]  /*e0a20*/  STL [R1+0x3080], R22 ;  /* 0x0030801601007387 */ /* 0x000fe80000100800 */
[----:B------:R-:W-:Y:S04]  /*e0a30*/  STL [R1+0x3078], R19 ;  /* 0x0030781301007387 */ /* 0x000fe80000100800 */
[----:B------:R-:W-:Y:S04]  /*e0a40*/  STL [R1+0x3070], R23 ;  /* 0x0030701701007387 */ /* 0x000fe80000100800 */
[----:B------:R-:W-:Y:S04]  /*e0a50*/  STL [R1+0x3068], R2 ;  /* 0x0030680201007387 */ /* 0x000fe80000100800 */
[----:B------:R0:W-:Y:S04]  /*e0a60*/  STL [R1+0x3058], R26 ;  /* 0x0030581a01007387 */ /* 0x0001e80000100800 */
[----:B------:R-:W-:Y:S04]  /*e0a70*/  STL [R1+0x3060], R3 ;  /* 0x0030600301007387 */ /* 0x000fe80000100800 */
[----:B0-----:R-:W3:Y:S04]  /*e0a80*/  LDL.LU R26, [R1+0x3048] ;  /* 0x00304800011a7983 */ /* 0x001ee80000300800 */
[----:B------:R-:W-:Y:S04]  /*e0a90*/  STL [R1+0x308c], R6 ;  /* 0x00308c0601007387 */ /* 0x000fe80000100800 */
[----:B------:R-:W4:Y:S01]  /*e0aa0*/  LDL.LU R24, [R1+0x306c] ;  /* 0x00306c0001187983 */ /* 0x000f220000300800 */
[--C-:B------:R-:W-:Y:S01]  /*e0ab0*/  IMAD.X R7, R7, 0x1, R0.reuse, P0 ;  /* 0x0000000107077824 */ /* 0x100fe200000e0600 */
[-C--:B------:R-:W-:Y:S01]  /*e0ac0*/  IADD3 R14, P0, R14, R28.reuse, RZ ;  /* 0x0000001c0e0e7210 */ /* 0x080fe20007f1e0ff */
[----:B--2---:R-:W-:Y:S01]  /*e0ad0*/  IMAD.X R15, R15, 0x1, R0, P4 ;  /* 0x000000010f0f7824 */ /* 0x004fe200020e0600 */
[----:B----4-:R0:W-:Y:S04]  /*e0ae0*/  STL [R1+0x4be8], R24 ;  /* 0x004be81801007387 */ /* 0x0101e80000100800 */
[----:B------:R-:W-:Y:S04]  /*e0af0*/  STL [R1+0x3084], R7 ;  /* 0x0030840701007387 */ /* 0x000fe80000100800 */
[----:B0-----:R-:W2:Y:S04]  /*e0b00*/  LDL.LU R24, [R1+0x3040] ;  /* 0x0030400001187983 */ /* 0x001ea80000300800 */
[----:B------:R0:W-:Y:S04]  /*e0b10*/  STL [R1+0x3050], R14 ;  /* 0x0030500e01007387 */ /* 0x0001e80000100800 */
[----:B------:R-:W4:Y:S04]  /*e0b20*/  LDL.LU R20, [R1+0x3038] ;  /* 0x0030380001147983 */ /* 0x000f280000300800 */
        /* <DEDUP_REMOVED lines=9> */
[----:B0-----:R-:W2:Y:S04]  /*e0bc0*/  LDL.LU R14, [R1+0x3010] ;  /* 0x00301000010e7983 */ /* 0x001ea80000300800 */
[----:B------:R-:W2:Y:S04]  /*e0bd0*/  LDL.LU R17, [R1+0x303c] ;  /* 0x00303c0001117983 */ /* 0x000ea80000300800 */
[----:B------:R-:W2:Y:S04]  /*e0be0*/  LDL.LU R11, [R1+0x3008] ;  /* 0x00300800010b7983 */ /* 0x000ea80000300800 */
[----:B------:R-:W2:Y:S04]  /*e0bf0*/  LDL.LU R4, [R1+0x3034] ;  /* 0x0030340001047983 */ /* 0x000ea80000300800 */
[----:B------:R0:W-:Y:S04]  /*e0c00*/  STL [R1+0x307c], R15 ;  /* 0x00307c0f01007387 */ /* 0x0001e80000100800 */
[----:B------:R-:W2:Y:S04]  /*e0c10*/  LDL.LU R5, [R1+0x3000] ;  /* 0x0030000001057983 */ /* 0x000ea80000300800 */
[----:B------:R-:W2:Y:S04]  /*e0c20*/  LDL.LU R29, [R1+0x302c] ;  /* 0x00302c00011d7983 */ /* 0x000ea80000300800 */
[----:B------:R-:W2:Y:S04]  /*e0c30*/  LDL.LU R18, [R1+0x2ff8] ;  /* 0x002ff80001127983 */ /* 0x000ea80000300800 */
[----:B------:R-:W2:Y:S04]  /*e0c40*/  LDL.LU R22, [R1+0x3024] ;  /* 0x0030240001167983 */ /* 0x000ea80000300800 */
[----:B------:R-:W2:Y:S04]  /*e0c50*/  LDL.LU R19, [R1+0x2ff0] ;  /* 0x002ff00001137983 */ /* 0x000ea80000300800 */
[----:B------:R-:W2:Y:S01]  /*e0c60*/  LDL.LU R23, [R1+0x301c] ;  /* 0x00301c0001177983 */ /* 0x000ea20000300800 */
[----:B---3--:R-:W-:-:S03]  /*e0c70*/  IADD3 R26, P4, R26, R28, RZ ;  /* 0x0000001c1a1a7210 */ /* 0x008fc60007f9e0ff */
[----:B------:R-:W3:Y:S04]  /*e0c80*/  LDL.LU R2, [R1+0x2fe8] ;  /* 0x002fe80001027983 */ /* 0x000ee80000300800 */
[----:B------:R-:W2:Y:S04]  /*e0c90*/  LDL.LU R3, [R1+0x3014] ;  /* 0x0030140001037983 */ /* 0x000ea80000300800 */
[----:B------:R-:W2:Y:S04]  /*e0ca0*/  LDL.LU R6, [R1+0x2fe0] ;  /* 0x002fe00001067983 */ /* 0x000ea80000300800 */
[----:B0-----:R-:W2:Y:S04]  /*e0cb0*/  LDL.LU R15, [R1+0x300c] ;  /* 0x00300c00010f7983 */ /* 0x001ea80000300800 */
[----:B------:R-:W2:Y:S04]  /*e0cc0*/  LDL.LU R28, [R1+0x3074] ;  /* 0x00307400011c7983 */ /* 0x000ea80000300800 */
[----:B------:R-:W3:Y:S04]  /*e0cd0*/  LDL.LU R7, [R1+0x2fd8] ;  /* 0x002fd80001077983 */ /* 0x000ee80000300800 */
[----:B------:R0:W-:Y:S04]  /*e0ce0*/  STL [R1+0x3048], R26 ;  /* 0x0030481a01007387 */ /* 0x0001e80000100800 */
[----:B0-----:R-:W3:Y:S01]  /*e0cf0*/  LDL.LU R26, [R1+0x3004] ;  /* 0x00300400011a7983 */ /* 0x001ee20000300800 */
[----:B--2---:R-:W-:-:S05]  /*e0d00*/  IMAD.X R28, R28, 0x1, R0, P3 ;  /* 0x000000011c1c7824 */ /* 0x004fca00018e0600 */
[----:B------:R0:W-:Y:S02]  /*e0d10*/  STL [R1+0x3074], R28 ;  /* 0x0030741c01007387 */ /* 0x0001e40000100800 */
[----:B0-----:R-:W-:-:S04]  /*e0d20*/  IMAD.MOV.U32 R28, RZ, RZ, c[0x0][0x188] ;  /* 0x00006200ff1c7624 */ /* 0x001fc800078e00ff */
[----:B------:R-:W-:-:S04]  /*e0d30*/  IMAD.SHL.U32 R28, R28, 0x80, RZ ;  /* 0x000000801c1c7824 */ /* 0x000fc800078e00ff */
[----:B------:R-:W-:-:S05]  /*e0d40*/  IMAD.SHL.U32 R28, R28, 0x2, RZ ;  /* 0x000000021c1c7824 */ /* 0x000fca00078e00ff */
[----:B------:R-:W-:-:S05]  /*e0d50*/  IADD3 R24, P3, R24, R28, RZ ;  /* 0x0000001c18187210 */ /* 0x000fca0007f7e0ff */
[----:B------:R0:W-:Y:S04]  /*e0d60*/  STL [R1+0x3040], R24 ;  /* 0x0030401801007387 */ /* 0x0001e80000100800 */
[----:B0-----:R-:W2:Y:S01]  /*e0d70*/  LDL.LU R24, [R1+0x4be8] ;  /* 0x004be80001187983 */ /* 0x001ea20000300800 */
[--C-:B------:R-:W-:Y:S01]  /*e0d80*/  IMAD.X R25, R25, 0x1, R0.reuse, P6 ;  /* 0x0000000119197824 */ /* 0x100fe200030e0600 */
[-C--:B------:R-:W-:Y:S01]  /*e0d90*/  IADD3 R21, P6, R21, R28.reuse, RZ ;  /* 0x0000001c15157210 */ /* 0x080fe20007fde0ff */
[--C-:B------:R-:W-:Y:S01]  /*e0da0*/  IMAD.X R12, R12, 0x1, R0.reuse, P5 ;  /* 0x000000010c0c7824 */ /* 0x100fe200028e0600 */
[-C--:B------:R-:W-:Y:S01]  /*e0db0*/  IADD3 R8, P5, R8, R28.reuse, RZ ;  /* 0x0000001c08087210 */ /* 0x080fe20007fbe0ff */
[--C-:B------:R-:W-:Y:S01]  /*e0dc0*/  IMAD.X R27, R27, 0x1, R0.reuse, P1 ;  /* 0x000000011b1b7824 */ /* 0x100fe200008e0600 */
[----:B------:R-:W-:Y:S01]  /*e0dd0*/  IADD3 R13, P1, R13, R28, RZ ;  /* 0x0000001c0d0d7210 */ /* 0x000fe20007f3e0ff */
[----:B------:R-:W-:-:S02]  /*e0de0*/  IMAD.X R9, R9, 0x1, R0, P0 ;  /* 0x0000000109097824 */ /* 0x000fc400000e0600 */
[--C-:B------:R-:W-:Y:S01]  /*e0df0*/  IMAD.X R10, R10, 0x1, R0.reuse, P4 ;  /* 0x000000010a0a7824 */ /* 0x100fe200020e0600 */
[-C--:B------:R-:W-:Y:S02]  /*e0e00*/  IADD3 R14, P4, R14, R28.reuse, RZ ;  /* 0x0000001c0e0e7210 */ /* 0x080fe40007f9e0ff */
[-C--:B------:R-:W-:Y:S01]  /*e0e10*/  IADD3 R16, P0, R16, R28.reuse, RZ ;  /* 0x0000001c10107210 */ /* 0x080fe20007f1e0ff */
[--C-:B------:R-:W-:Y:S01]  /*e0e20*/  IMAD.X R17, R17, 0x1, R0.reuse, P3 ;  /* 0x0000000111117824 */ /* 0x100fe200018e0600 */
[-C--:B------:R-:W-:Y:S01]  /*e0e30*/  IADD3 R11, P3, R11, R28.reuse, RZ ;  /* 0x0000001c0b0b7210 */ /* 0x080fe20007f7e0ff */
[--C-:B------:R-:W-:Y:S01]  /*e0e40*/  IMAD.X R29, R29, 0x1, R0.reuse, P6 ;  /* 0x000000011d1d7824 */ /* 0x100fe200030e0600 */
[-C--:B------:R-:W-:Y:S01]  /*e0e50*/  IADD3 R18, P6, R18, R28.reuse, RZ ;  /* 0x0000001c12127210 */ /* 0x080fe20007fde0ff */
[--C-:B------:R-:W-:Y:S01]  /*e0e60*/  IMAD.X R22, R22, 0x1, R0.reuse, P5 ;  /* 0x0000000116167824 */ /* 0x100fe200028e0600 */
[-C--:B------:R-:W-:Y:S01]  /*e0e70*/  IADD3 R19, P5, R19, R28.reuse, RZ ;  /* 0x0000001c13137210 */ /* 0x080fe20007fbe0ff */
[--C-:B------:R-:W-:Y:S01]  /*e0e80*/  IMAD.X R23, R23, 0x1, R0.reuse, P1 ;  /* 0x0000000117177824 */ /* 0x100fe200008e0600 */
[----:B---3--:R-:W-:Y:S01]  /*e0e90*/  IADD3 R2, P1, R2, R28, RZ ;  /* 0x0000001c02027210 */ /* 0x008fe20007f3e0ff */
[----:B------:R-:W-:-:S02]  /*e0ea0*/  IMAD.X R15, R15, 0x1, R0, P4 ;  /* 0x000000010f0f7824 */ /* 0x000fc400020e0600 */
[--C-:B------:R-:W-:Y:S01]  /*e0eb0*/  IMAD.X R3, R3, 0x1, R0.reuse, P0 ;  /* 0x0000000103037824 */ /* 0x100fe200000e0600 */
[-C--:B------:R-:W-:Y:S01]  /*e0ec0*/  IADD3 R6, P0, R6, R28.reuse, RZ ;  /* 0x0000001c06067210 */ /* 0x080fe20007f1e0ff */
[----:B--2---:R-:W-:Y:S01]  /*e0ed0*/  IMAD.X R24, R24, 0x1, R0, P2 ;  /* 0x0000000118187824 */ /* 0x004fe200010e0600 */
[----:B----4-:R-:W-:-:S04]  /*e0ee0*/  IADD3 R20, P2, R20, R28, RZ ;  /* 0x0000001c14147210 */ /* 0x010fc80007f5e0ff */
[----:B------:R-:W-:Y:S04]  /*e0ef0*/  STL [R1+0x306c], R24 ;  /* 0x00306c1801007387 */ /* 0x000fe80000100800 */
[----:B------:R-:W-:Y:S04]  /*e0f00*/  STL [R1+0x3038], R20 ;  /* 0x0030381401007387 */ /* 0x000fe80000100800 */
[----:B------:R-:W-:Y:S04]  /*e0f10*/  STL [R1+0x3064], R25 ;  /* 0x0030641901007387 */ /* 0x000fe80000100800 */
[----:B------:R-:W-:Y:S04]  /*e0f20*/  STL [R1+0x3030], R21 ;  /* 0x0030301501007387 */ /* 0x000fe80000100800 */
[----:B------:R-:W-:Y:S04]  /*e0f30*/  STL [R1+0x305c], R12 ;  /* 0x00305c0c01007387 */ /* 0x000fe80000100800 */
[----:B------:R-:W-:Y:S04]  /*e0f40*/  STL [R1+0x3028], R8 ;  /* 0x0030280801007387 */ /* 0x000fe80000100800 */
[----:B------:R-:W-:Y:S01]  /*e0f50*/  STL [R1+0x3054], R27 ;  /* 0x0030541b01007387 */ /* 0x000fe20000100800 */
[----:B------:R-:W-:-:S03]  /*e0f60*/  IMAD.X R4, R4, 0x1, R0, P2 ;  /* 0x0000000104047824 */ /* 0x000fc600010e0600 */
[----:B------:R-:W-:Y:S01]  /*e0f70*/  STL [R1+0x3020], R13 ;  /* 0x0030200d01007387 */ /* 0x000fe20000100800 */
[----:B------:R-:W-:-:S03]  /*e0f80*/  IADD3 R5, P2, R5, R28, RZ ;  /* 0x0000001c05057210 */ /* 0x000fc60007f5e0ff */
[----:B------:R-:W-:Y:S04]  /*e0f90*/  STL [R1+0x304c], R9 ;  /* 0x00304c0901007387 */ /* 0x000fe80000100800 */
[----:B------:R0:W-:Y:S04]  /*e0fa0*/  STL [R1+0x3010], R14 ;  /* 0x0030100e01007387 */ /* 0x0001e80000100800 */
[----:B------:R-:W-:Y:S04]  /*e0fb0*/  STL [R1+0x3018], R16 ;  /* 0x0030181001007387 */ /* 0x000fe80000100800 */
[----:B0-----:R-:W2:Y:S04]  /*e0fc0*/  LDL.LU R14, [R1+0x2fd0] ;  /* 0x002fd000010e7983 */ /* 0x001ea80000300800 */
        /* <DEDUP_REMOVED lines=16> */
[----:B------:R-:W-:Y:S01]  /*e10d0*/  IADD3 R7, P4, R7, R28, RZ ;  /* 0x0000001c07077210 */ /* 0x000fe20007f9e0ff */
[----:B------:R-:W-:-:S02]  /*e10e0*/  IMAD.X R26, R26, 0x1, R0, P3 ;  /* 0x000000011a1a7824 */ /* 0x000fc400018e0600 */
[----:B----4-:R0:W-:Y:S04]  /*e10f0*/  STL [R1+0x4be4], R24 ;  /* 0x004be41801007387 */ /* 0x0101e80000100800 */
[----:B------:R-:W-:Y:S04]  /*e1100*/  STL [R1+0x2fd8], R7 ;  /* 0x002fd80701007387 */ /* 0x000fe80000100800 */
[----:B0-----:R-:W4:Y:S04]  /*e1110*/  LDL.LU R24, [R1+0x2fc8] ;  /* 0x002fc80001187983 */ /* 0x001f280000300800 */
[----:B------:R0:W-:Y:S04]  /*e1120*/  STL [R1+0x3004], R26 ;  /* 0x0030041a01007387 */ /* 0x0001e80000100800 */
[----:B------:R-:W4:Y:S04]  /*e1130*/  LDL.LU R20, [R1+0x2fec] ;  /* 0x002fec0001147983 */ /* 0x000f280000300800 */
[----:B------:R-:W4:Y:S04]  /*e1140*/  LDL.LU R25, [R1+0x2fb8] ;  /* 0x002fb80001197983 */ /* 0x000f280000300800 */
[----:B------:R-:W4:Y:S04]  /*e1150*/  LDL.LU R21, [R1+0x2fe4] ;  /* 0x002fe40001157983 */ /* 0x000f280000300800 */
[----:B------:R-:W4:Y:S04]  /*e1160*/  LDL.LU R12, [R1+0x2fb0] ;  /* 0x002fb000010c7983 */ /* 0x000f280000300800 */
[----:B------:R-:W4:Y:S04]  /*e1170*/  LDL.LU R8, [R1+0x2fdc] ;  /* 0x002fdc0001087983 */ /* 0x000f280000300800 */
[----:B------:R-:W4:Y:S01]  /*e1180*/  LDL.LU R27, [R1+0x2fa8] ;  /* 0x002fa800011b7983 */ /* 0x000f220000300800 */
[----:B--2---:R-:W-:-:S03]  /*e1190*/  IADD3 R14, P3, R14, R28, RZ ;  /* 0x0000001c0e0e7210 */ /* 0x004fc60007f7e0ff */
        /* <DEDUP_REMOVED lines=11> */
[----:B------:R-:W2:Y:S01]  /*e1250*/  LDL.LU R18, [R1+0x2fac] ;  /* 0x002fac0001127983 */ /* 0x000ea20000300800 */
[----:B---3--:R-:W-:-:S03]  /*e1260*/  IMAD.X R15, R15, 0x1, R0, P2 ;  /* 0x000000010f0f7824 */ /* 0x008fc600010e0600 */
[----:B------:R-:W3:Y:S04]  /*e1270*/  LDL.LU R22, [R1+0x2f78] ;  /* 0x002f780001167983 */ /* 0x000ee80000300800 */
[----:B------:R-:W3:Y:S04]  /*e1280*/  LDL.LU R19, [R1+0x2fa4] ;  /* 0x002fa40001137983 */ /* 0x000ee80000300800 */
[----:B------:R-:W3:Y:S04]  /*e1290*/  LDL.LU R23, [R1+0x2f70] ;  /* 0x002f700001177983 */ /* 0x000ee80000300800 */
[----:B------:R-:W3:Y:S04]  /*e12a0*/  LDL.LU R2, [R1+0x2f9c] ;  /* 0x002f9c0001027983 */ /* 0x000ee80000300800 */
[----:B------:R-:W3:Y:S04]  /*e12b0*/  LDL.LU R3, [R1+0x2f68] ;  /* 0x002f680001037983 */ /* 0x000ee80000300800 */
[----:B------:R-:W3:Y:S04]  /*e12c0*/  LDL.LU R6, [R1+0x2f94] ;  /* 0x002f940001067983 */ /* 0x000ee80000300800 */
[----:B0-----:R-:W3:Y:S04]  /*e12d0*/  LDL.LU R14, [R1+0x2f60] ;  /* 0x002f6000010e7983 */ /* 0x001ee80000300800 */
[----:B------:R-:W3:Y:S04]  /*e12e0*/  LDL.LU R7, [R1+0x2f8c] ;  /* 0x002f8c0001077983 */ /* 0x000ee80000300800 */
[----:B------:R0:W-:Y:S04]  /*e12f0*/  STL [R1+0x2ffc], R15 ;  /* 0x002ffc0f01007387 */ /* 0x0001e80000100800 */
[----:B0-----:R-:W3:Y:S01]  /*e1300*/  LDL.LU R15, [R1+0x2f58] ;  /* 0x002f5800010f7983 */ /* 0x001ee20000300800 */
[----:B----4-:R-:W-:-:S05]  /*e1310*/  IADD3 R24, P2, R24, R28, RZ ;  /* 0x0000001c18187210 */ /* 0x010fca0007f5e0ff */
[----:B------:R0:W-:Y:S04]  /*e1320*/  STL [R1+0x2fc8], R24 ;  /* 0x002fc81801007387 */ /* 0x0001e80000100800 */
[----:B0-----:R-:W4:Y:S04]  /*e1330*/  LDL.LU R24, [R1+0x4be4] ;  /* 0x004be40001187983 */ /* 0x001f280000300800 */
[----:B------:R-:W3:Y:S01]  /*e1340*/  LDL.LU R28, [R1+0x2ff4] ;  /* 0x002ff400011c7983 */ /* 0x000ee20000300800 */
[--C-:B------:R-:W-:Y:S02]  /*e1350*/  IMAD.X R20, R20, 0x1, R0.reuse, P5 ;  /* 0x0000000114147824 */ /* 0x100fe400028e0600 */
[----:B------:R-:W-:-:S02]  /*e1360*/  IMAD.X R21, R21, 0x1, R0, P1 ;  /* 0x0000000115157824 */ /* 0x000fc400008e0600 */
[--C-:B------:R-:W-:Y:S02]  /*e1370*/  IMAD.X R8, R8, 0x1, R0.reuse, P0 ;  /* 0x0000000108087824 */ /* 0x100fe400000e0600 */
[--C-:B--2---:R-:W-:Y:S02]  /*e1380*/  IMAD.X R13, R13, 0x1, R0.reuse, P4 ;  /* 0x000000010d0d7824 */ /* 0x104fe400020e0600 */
[--C-:B------:R-:W-:Y:S02]  /*e1390*/  IMAD.X R16, R16, 0x1, R0.reuse, P3 ;  /* 0x0000000110107824 */ /* 0x100fe400018e0600 */
[--C-:B------:R-:W-:Y:S02]  /*e13a0*/  IMAD.X R26, R26, 0x1, R0.reuse, P2 ;  /* 0x000000011a1a7824 */ /* 0x100fe400010e0600 */
[----:B---3--:R-:W-:-:S05]  /*e13b0*/  IMAD.X R28, R28, 0x1, R0, P6 ;  /* 0x000000011c1c7824 */ /* 0x008fca00030e0600 */
[----:B------:R0:W-:Y:S02]  /*e13c0*/  STL [R1+0x2ff4], R28 ;  /* 0x002ff41c01007387 */ /* 0x0001e40000100800 */
[----:B0-----:R-:W-:-:S04]  /*e13d0*/  IMAD.MOV.U32 R28, RZ, RZ, c[0x0][0x188] ;  /* 0x00006200ff1c7624 */ /* 0x001fc800078e00ff */
[----:B------:R-:W-:-:S04]  /*e13e0*/  IMAD.SHL.U32 R28, R28, 0x80, RZ ;  /* 0x000000801c1c7824 */ /* 0x000fc800078e00ff */
[----:B------:R-:W-:-:S05]  /*e13f0*/  IMAD.SHL.U32 R28, R28, 0x2, RZ ;  /* 0x000000021c1c7824 */ /* 0x000fca00078e00ff */
[-C--:B----4-:R-:W-:Y:S02]  /*e1400*/  IADD3 R24, P6, R24, R28.reuse, RZ ;  /* 0x0000001c18187210 */ /* 0x090fe40007fde0ff */
[-C--:B------:R-:W-:Y:S02]  /*e1410*/  IADD3 R25, P5, R25, R28.reuse, RZ ;  /* 0x0000001c19197210 */ /* 0x080fe40007fbe0ff */
[-C--:B------:R-:W-:Y:S01]  /*e1420*/  IADD3 R12, P1, R12, R28.reuse, RZ ;  /* 0x0000001c0c0c7210 */ /* 0x080fe20007f3e0ff */
[----:B------:R-:W-:Y:S01]  /*e1430*/  STL [R1+0x2fc0], R24 ;  /* 0x002fc01801007387 */ /* 0x000fe20000100800 */
[----:B------:R-:W-:-:S03]  /*e1440*/  IADD3 R27, P0, R27, R28, RZ ;  /* 0x0000001c1b1b7210 */ /* 0x000fc60007f1e0ff */
[----:B------:R-:W-:Y:S01]  /*e1450*/  STL [R1+0x2fec], R20 ;  /* 0x002fec1401007387 */ /* 0x000fe20000100800 */
[----:B------:R-:W-:-:S03]  /*e1460*/  IADD3 R9, P4, R9, R28, RZ ;  /* 0x0000001c09097210 */ /* 0x000fc60007f9e0ff */
[----:B------:R-:W-:Y:S04]  /*e1470*/  STL [R1+0x2fb8], R25 ;  /* 0x002fb81901007387 */ /* 0x000fe80000100800 */
[----:B------:R-:W-:Y:S01]  /*e1480*/  STL [R1+0x2fe4], R21 ;  /* 0x002fe41501007387 */ /* 0x000fe20000100800 */
[----:B------:R-:W-:-:S03]  /*e1490*/  IADD3 R10, P3, R10, R28, RZ ;  /* 0x0000001c0a0a7210 */ /* 0x000fc60007f7e0ff */
[----:B------:R-:W-:Y:S01]  /*e14a0*/  STL [R1+0x2fb0], R12 ;  /* 0x002fb00c01007387 */ /* 0x000fe20000100800 */
[----:B------:R-:W-:-:S03]  /*e14b0*/  IADD3 R17, P2, R17, R28, RZ ;  /* 0x0000001c11117210 */ /* 0x000fc60007f5e0ff */
[----:B------:R-:W-:Y:S01]  /*e14c0*/  STL [R1+0x2fdc], R8 ;  /* 0x002fdc0801007387 */ /* 0x000fe20000100800 */
[----:B------:R-:W-:-:S03]  /*e14d0*/  IMAD.X R11, R11, 0x1, R0, P6 ;  /* 0x000000010b0b7824 */ /* 0x000fc600030e0600 */
[----:B------:R-:W-:Y:S01]  /*e14e0*/  STL [R1+0x2fa8], R27 ;  /* 0x002fa81b01007387 */ /* 0x000fe20000100800 */
[----:B------:R-:W-:-:S03]  /*e14f0*/  IADD3 R4, P6, R4, R28, RZ ;  /* 0x0000001c04047210 */ /* 0x000fc60007fde0ff */
[----:B------:R-:W-:Y:S01]  /*e1500*/  STL [R1+0x2fd4], R13 ;  /* 0x002fd40d01007387 */ /* 0x000fe20000100800 */
[----:B------:R-:W-:-:S03]  /*e1510*/  IMAD.X R5, R5, 0x1, R0, P5 ;  /* 0x0000000105057824 */ /* 0x000fc600028e0600 */
[----:B------:R-:W-:Y:S01]  /*e1520*/  STL [R1+0x2fa0], R9 ;  /* 0x002fa00901007387 */ /* 0x000fe20000100800 */
[----:B------:R-:W-:-:S03]  /*e1530*/  IADD3 R29, P5, R29, R28, RZ ;  /* 0x0000001c1d1d7210 */ /* 0x000fc60007fbe0ff */
[----:B------:R0:W-:Y:S01]  /*e1540*/  STL [R1+0x2fc4], R26 ;  /* 0x002fc41a01007387 */ /* 0x0001e20000100800 */
[----:B------:R-:W-:-:S03]  /*e1550*/  IMAD.X R18, R18, 0x1, R0, P1 ;  /* 0x0000000112127824 */ /* 0x000fc600008e0600 */
[----:B------:R-:W-:Y:S01]  /*e1560*/  STL [R1+0x2fcc], R16 ;  /* 0x002fcc1001007387 */ /* 0x000fe20000100800 */
[-C--:B------:R-:W-:Y:S01]  /*e1570*/  IADD3 R22, P1, R22, R28.reuse, RZ ;  /* 0x0000001c16167210 */ /* 0x080fe20007f3e0ff */
[----:B------:R-:W-:Y:S02]  /*e1580*/  IMAD.X R19, R19, 0x1, R0, P0 ;  /* 0x0000000113137824 */ /* 0x000fe400000e0600 */
[----:B0-----:R-:W2:Y:S04]  /*e1590*/  LDL.LU R26, [R1+0x2f84] ;  /* 0x002f8400011a7983 */ /* 0x001ea80000300800 */
[----:B------:R-:W-:Y:S01]  /*e15a0*/  STL [R1+0x2f98], R10 ;  /* 0x002f980a01007387 */ /* 0x000fe20000100800 */
[----:B------:R-:W-:-:S03]  /*e15b0*/  IADD3 R23, P0, R23, R28, RZ ;  /* 0x0000001c17177210 */ /* 0x000fc60007f1e0ff */
[----:B------:R-:W-:Y:S01]  /*e15c0*/  STL [R1+0x2f90], R17 ;  /* 0x002f901101007387 */ /* 0x000fe20000100800 */
[----:B------:R-:W-:-:S03]  /*e15d0*/  IMAD.X R2, R2, 0x1, R0, P4 ;  /* 0x0000000102027824 */ /* 0x000fc600020e0600 */
[----:B------:R-:W-:Y:S01]  /*e15e0*/  STL [R1+0x2fbc], R11 ;  /* 0x002fbc0b01007387 */ /* 0x000fe20000100800 */
[----:B------:R-:W-:-:S03]  /*e15f0*/  IMAD.X R6, R6, 0x1, R0, P3 ;  /* 0x0000000106067824 */ /* 0x000fc600018e0600 */
[----:B------:R-:W-:Y:S01]  /*e1600*/  STL [R1+0x2f88], R4 ;  /* 0x002f880401007387 */ /* 0x000fe20000100800 */
[----:B------:R-:W-:-:S03]  /*e1610*/  IADD3 R14, P3, R14, R28, RZ ;  /* 0x0000001c0e0e7210 */ /* 0x000fc60007f7e0ff */
[----:B------:R-:W-:Y:S01]  /*e1620*/  STL [R1+0x2fb4], R5 ;  /* 0x002fb40501007387 */ /* 0x000fe20000100800 */
[----:B------:R-:W-:-:S03]  /*e1630*/  IADD3 R3, P4, R3, R28, RZ ;  /* 0x0000001c03037210 */ /* 0x000fc60007f9e0ff */
        /* <DEDUP_REMOVED lines=4355> */
[----:B------:R-:W2:Y:S04]  /*f2670*/  LDL.LU R7, [R1+0x3fa4] ;  /* 0x003fa40001077983 */ /* 0x000ea80000300800 */
[----:B------:R-:W2:Y:S04]  /*f2680*/  LDL.LU R28, [R1+0x3f3c] ;  /* 0x003f3c00011c7983 */ /* 0x000ea80000300800 */
[----:B0-----:R-:W3:Y:S04]  /*f2690*/  LDL.LU R14, [R1+0x3fe8] ;  /* 0x003fe800010e7983 */ /* 0x001ee80000300800 */
        /* <DEDUP_REMOVED lines=35> */
[----:B0-----:R-:W2:Y:S01]  /*f28d0*/  LDL.LU R26, [R1+0x3ff0] ;  /* 0x003ff000011a7983 */ /* 0x001ea20000300800 */
[--C-:B------:R-:W-:Y:S01]  /*f28e0*/  IMAD.X R4, R4, 0x1, R0.reuse, P3 ;  /* 0x0000000104047824 */ /* 0x100fe200018e0600 */
[-C--:B------:R-:W-:Y:S01]  /*f28f0*/  IADD3 R5, P3, R5, R28.reuse, RZ ;  /* 0x0000001c05057210 */ /* 0x080fe20007f7e0ff */
[--C-:B------:R-:W-:Y:S01]  /*f2900*/  IMAD.X R29, R29, 0x1, R0.reuse, P2 ;  /* 0x000000011d1d7824 */ /* 0x100fe200010e0600 */
[----:B------:R-:W-:Y:S01]  /*f2910*/  STL [R1+0x3f6c], R10 ;  /* 0x003f6c0a01007387 */ /* 0x000fe20000100800 */
[----:B------:R-:W-:Y:S01]  /*f2920*/  IADD3 R18, P2, R18, R28, RZ ;  /* 0x0000001c12127210 */ /* 0x000fe20007f5e0ff */
[----:B------:R-:W-:-:S02]  /*f2930*/  IMAD.X R22, R22, 0x1, R0, P6 ;  /* 0x0000000116167824 */ /* 0x000fc400030e0600 */
[----:B------:R-:W-:Y:S01]  /*f2940*/  STL [R1+0x3f74], R17 ;  /* 0x003f741101007387 */ /* 0x000fe20000100800 */
[-C--:B------:R-:W-:Y:S01]  /*f2950*/  IADD3 R19, P6, R19, R28.reuse, RZ ;  /* 0x0000001c13137210 */ /* 0x080fe20007fde0ff */
[----:B------:R-:W-:Y:S02]  /*f2960*/  IMAD.X R23, R23, 0x1, R0, P5 ;  /* 0x0000000117177824 */ /* 0x000fe400028e0600 */
[----:B------:R-:W-:Y:S01]  /*f2970*/  STL [R1+0x3fb8], R11 ;  /* 0x003fb80b01007387 */ /* 0x000fe20000100800 */
[----:B---3--:R-:W-:-:S03]  /*f2980*/  IADD3 R2, P5, R2, R28, RZ ;  /* 0x0000001c02027210 */ /* 0x008fc60007fbe0ff */
[----:B------:R-:W-:Y:S01]  /*f2990*/  STL [R1+0x3f7c], R4 ;  /* 0x003f7c0401007387 */ /* 0x000fe20000100800 */
[----:B------:R-:W-:-:S03]  /*f29a0*/  IMAD.X R3, R3, 0x1, R0, P1 ;  /* 0x0000000103037824 */ /* 0x000fc600008e0600 */
[----:B------:R-:W-:Y:S01]  /*f29b0*/  STL [R1+0x3fc0], R5 ;  /* 0x003fc00501007387 */ /* 0x000fe20000100800 */
[----:B------:R-:W-:-:S03]  /*f29c0*/  IADD3 R6, P1, R6, R28, RZ ;  /* 0x0000001c06067210 */ /* 0x000fc60007f3e0ff */
[----:B------:R-:W-:Y:S01]  /*f29d0*/  STL [R1+0x3f84], R29 ;  /* 0x003f841d01007387 */ /* 0x000fe20000100800 */
[----:B------:R-:W-:-:S03]  /*f29e0*/  IMAD.X R7, R7, 0x1, R0, P0 ;  /* 0x0000000107077824 */ /* 0x000fc600000e0600 */
[----:B------:R-:W-:Y:S04]  /*f29f0*/  STL [R1+0x3fc8], R18 ;  /* 0x003fc81201007387 */ /* 0x000fe80000100800 */
[----:B------:R-:W-:Y:S04]  /*f2a00*/  STL [R1+0x3f8c], R22 ;  /* 0x003f8c1601007387 */ /* 0x000fe80000100800 */
[----:B------:R-:W-:Y:S01]  /*f2a10*/  STL [R1+0x3fd0], R19 ;  /* 0x003fd01301007387 */ /* 0x000fe20000100800 */
[----:B------:R-:W-:-:S03]  /*f2a20*/  IADD3 R14, P0, R14, R28, RZ ;  /* 0x0000001c0e0e7210 */ /* 0x000fc60007f1e0ff */
[----:B------:R-:W-:Y:S04]  /*f2a30*/  STL [R1+0x3f94], R23 ;  /* 0x003f941701007387 */ /* 0x000fe80000100800 */
[----:B------:R0:W-:Y:S01]  /*f2a40*/  STL [R1+0x3fd8], R2 ;  /* 0x003fd80201007387 */ /* 0x0001e20000100800 */
[----:B------:R-:W-:-:S03]  /*f2a50*/  IMAD.X R15, R15, 0x1, R0, P4 ;  /* 0x000000010f0f7824 */ /* 0x000fc600020e0600 */
[----:B0-----:R-:W3:Y:S04]  /*f2a60*/  LDL.LU R2, [R1+0x3ff8] ;  /* 0x003ff80001027983 */ /* 0x001ee80000300800 */
[----:B------:R0:W-:Y:S04]  /*f2a70*/  STL [R1+0x3f9c], R3 ;  /* 0x003f9c0301007387 */ /* 0x0001e80000100800 */
[----:B------:R1:W-:Y:S04]  /*f2a80*/  STL [R1+0x3fe0], R6 ;  /* 0x003fe00601007387 */ /* 0x0003e80000100800 */
[----:B------:R4:W-:Y:S04]  /*f2a90*/  STL [R1+0x3fa4], R7 ;  /* 0x003fa40701007387 */ /* 0x0009e80000100800 */
[----:B------:R-:W3:Y:S04]  /*f2aa0*/  LDL.LU R24, [R1+0x4220] ;  /* 0x0042200001187983 */ /* 0x000ee80000300800 */
[----:B------:R-:W3:Y:S04]  /*f2ab0*/  LDL.LU R20, [R1+0x3fc4] ;  /* 0x003fc40001147983 */ /* 0x000ee80000300800 */
[----:B------:R0:W-:Y:S04]  /*f2ac0*/  STL [R1+0x3fe8], R14 ;  /* 0x003fe80e01007387 */ /* 0x0001e80000100800 */
[----:B------:R-:W3:Y:S04]  /*f2ad0*/  LDL.LU R25, [R1+0x421c] ;  /* 0x00421c0001197983 */ /* 0x000ee80000300800 */
[----:B------:R0:W-:Y:S04]  /*f2ae0*/  STL [R1+0x3fac], R15 ;  /* 0x003fac0f01007387 */ /* 0x0001e80000100800 */
        /* <DEDUP_REMOVED lines=11> */
[----:B--2---:R-:W-:-:S03]  /*f2ba0*/  IADD3 R26, P4, R26, R28, RZ ;  /* 0x0000001c1a1a7210 */ /* 0x004fc60007f9e0ff */
[----:B------:R-:W2:Y:S04]  /*f2bb0*/  LDL.LU R28, [R1+0x3fb4] ;  /* 0x003fb400011c7983 */ /* 0x000ea80000300800 */
[----:B------:R-:W3:Y:S04]  /*f2bc0*/  LDL.LU R29, [R1+0x41ec] ;  /* 0x0041ec00011d7983 */ /* 0x000ee80000300800 */
[----:B------:R-:W3:Y:S04]  /*f2bd0*/  LDL.LU R18, [R1+0x4218] ;  /* 0x0042180001127983 */ /* 0x000ee80000300800 */
[----:B------:R0:W-:Y:S04]  /*f2be0*/  STL [R1+0x3ff0], R26 ;  /* 0x003ff01a01007387 */ /* 0x0001e80000100800 */
[----:B------:R-:W3:Y:S04]  /*f2bf0*/  LDL.LU R22, [R1+0x41e4] ;  /* 0x0041e40001167983 */ /* 0x000ee80000300800 */
[----:B------:R-:W3:Y:S04]  /*f2c00*/  LDL.LU R19, [R1+0x4210] ;  /* 0x0042100001137983 */ /* 0x000ee80000300800 */
[----:B------:R-:W3:Y:S04]  /*f2c10*/  LDL.LU R23, [R1+0x41dc] ;  /* 0x0041dc0001177983 */ /* 0x000ee80000300800 */
[----:B0-----:R-:W3:Y:S04]  /*f2c20*/  LDL.LU R3, [R1+0x4208] ;  /* 0x0042080001037983 */ /* 0x001ee80000300800 */
[----:B-1----:R-:W3:Y:S04]  /*f2c30*/  LDL.LU R6, [R1+0x41d4] ;  /* 0x0041d40001067983 */ /* 0x002ee80000300800 */
[----:B----4-:R-:W4:Y:S04]  /*f2c40*/  LDL.LU R7, [R1+0x4200] ;  /* 0x0042000001077983 */ /* 0x010f280000300800 */
[----:B------:R-:W4:Y:S04]  /*f2c50*/  LDL.LU R14, [R1+0x41cc] ;  /* 0x0041cc00010e7983 */ /* 0x000f280000300800 */
[----:B------:R-:W4:Y:S04]  /*f2c60*/  LDL.LU R15, [R1+0x41f8] ;  /* 0x0041f800010f7983 */ /* 0x000f280000300800 */
[----:B------:R-:W4:Y:S01]  /*f2c70*/  LDL.LU R26, [R1+0x41c4] ;  /* 0x0041c400011a7983 */ /* 0x000f220000300800 */
[----:B--2---:R-:W-:-:S05]  /*f2c80*/  IMAD.X R28, R28, 0x1, R0, P3 ;  /* 0x000000011c1c7824 */ /* 0x004fca00018e0600 */
[----:B------:R0:W-:Y:S02]  /*f2c90*/  STL [R1+0x3fb4], R28 ;  /* 0x003fb41c01007387 */ /* 0x0001e40000100800 */
[----:B0-----:R-:W-:-:S04]  /*f2ca0*/  IMAD.MOV.U32 R28, RZ, RZ, c[0x0][0x188] ;  /* 0x00006200ff1c7624 */ /* 0x001fc800078e00ff */
[----:B------:R-:W-:-:S04]  /*f2cb0*/  IMAD.SHL.U32 R28, R28, 0x80, RZ ;  /* 0x000000801c1c7824 */ /* 0x000fc800078e00ff */
[----:B------:R-:W-:-:S05]  /*f2cc0*/  IMAD.SHL.U32 R28, R28, 0x2, RZ ;  /* 0x000000021c1c7824 */ /* 0x000fca00078e00ff */
[----:B---3--:R-:W-:-:S05]  /*f2cd0*/  IADD3 R2, P3, R2, R28, RZ ;  /* 0x0000001c02027210 */ /* 0x008fca0007f7e0ff */
[----:B------:R0:W-:Y:S04]  /*f2ce0*/  STL [R1+0x3ff8], R2 ;  /* 0x003ff80201007387 */ /* 0x0001e80000100800 */
[----:B0-----:R-:W2:Y:S04]  /*f2cf0*/  LDL.LU R2, [R1+0x4b2c] ;  /* 0x004b2c0001027983 */ /* 0x001ea80000300800 */
[----:B------:R-:W3:Y:S01]  /*f2d00*/  LDL.LU R28, [R1+0x3fbc] ;  /* 0x003fbc00011c7983 */ /* 0x000ee20000300800 */
[----:B------:R-:W-:-:S04]  /*f2d10*/  IMAD.MOV.U32 R9, RZ, RZ, c[0x0][0x18c] ;  /* 0x00006300ff097624 */ /* 0x000fc800078e00ff */
[----:B------:R-:W-:-:S04]  /*f2d20*/  IMAD.SHL.U32 R9, R9, 0x80, RZ ;  /* 0x0000008009097824 */ /* 0x000fc800078e00ff */
[----:B------:R-:W-:Y:S02]  /*f2d30*/  IMAD.SHL.U32 R9, R9, 0x2, RZ ;  /* 0x0000000209097824 */ /* 0x000fe400078e00ff */
[--C-:B------:R-:W-:Y:S02]  /*f2d40*/  IMAD.X R20, R20, 0x1, R0.reuse, P6 ;  /* 0x0000000114147824 */ /* 0x100fe400030e0600 */
[--C-:B------:R-:W-:Y:S01]  /*f2d50*/  IMAD.X R21, R21, 0x1, R0.reuse, P5 ;  /* 0x0000000115157824 */ /* 0x100fe200028e0600 */
[-C--:B------:R-:W-:Y:S01]  /*f2d60*/  IADD3 R25, P6, R25, R9.reuse, RZ ;  /* 0x0000000919197210 */ /* 0x080fe20007fde0ff */
[--C-:B------:R-:W-:Y:S01]  /*f2d70*/  IMAD.X R8, R8, 0x1, R0.reuse, P1 ;  /* 0x0000000108087824 */ /* 0x100fe200008e0600 */
[-C--:B------:R-:W-:Y:S01]  /*f2d80*/  IADD3 R12, P5, R12, R9.reuse, RZ ;  /* 0x000000090c0c7210 */ /* 0x080fe20007fbe0ff */
[--C-:B------:R-:W-:Y:S01]  /*f2d90*/  IMAD.X R13, R13, 0x1, R0.reuse, P0 ;  /* 0x000000010d0d7824 */ /* 0x100fe200000e0600 */
[-C--:B------:R-:W-:Y:S01]  /*f2da0*/  IADD3 R27, P1, R27, R9.reuse, RZ ;  /* 0x000000091b1b7210 */ /* 0x080fe20007f3e0ff */
[----:B------:R-:W-:Y:S01]  /*f2db0*/  IMAD.X R10, R10, 0x1, R0, P4 ;  /* 0x000000010a0a7824 */ /* 0x000fe200020e0600 */
[----:B------:R-:W-:-:S02]  /*f2dc0*/  IADD3 R16, P0, R16, R9, RZ ;  /* 0x0000000910107210 */ /* 0x000fc40007f1e0ff */
[-C--:B------:R-:W-:Y:S01]  /*f2dd0*/  IADD3 R17, P4, R17, R9.reuse, RZ ;  /* 0x0000000911117210 */ /* 0x080fe20007f9e0ff */
[--C-:B------:R-:W-:Y:S01]  /*f2de0*/  IMAD.X R11, R11, 0x1, R0.reuse, P3 ;  /* 0x000000010b0b7824 */ /* 0x100fe200018e0600 */
[----:B------:R-:W-:Y:S01]  /*f2df0*/  IADD3 R4, P3, R4, R9, RZ ;  /* 0x0000000904047210 */ /* 0x000fe20007f7e0ff */
[----:B---3--:R-:W-:-:S05]  /*f2e00*/  IMAD.X R28, R28, 0x1, R0, P2 ;  /* 0x000000011c1c7824 */ /* 0x008fca00010e0600 */
[----:B------:R0:W-:Y:S02]  /*f2e10*/  STL [R1+0x3fbc], R28 ;  /* 0x003fbc1c01007387 */ /* 0x0001e40000100800 */
[----:B0-----:R-:W-:-:S04]  /*f2e20*/  IMAD.MOV.U32 R28, RZ, RZ, c[0x0][0x188] ;  /* 0x00006200ff1c7624 */ /* 0x001fc800078e00ff */
[----:B------:R-:W-:-:S04]  /*f2e30*/  IMAD.SHL.U32 R28, R28, 0x80, RZ ;  /* 0x000000801c1c7824 */ /* 0x000fc800078e00ff */
[----:B------:R-:W-:-:S05]  /*f2e40*/  IMAD.SHL.U32 R28, R28, 0x2, RZ ;  /* 0x000000021c1c7824 */ /* 0x000fca00078e00ff */
[----:B------:R-:W-:-:S05]  /*f2e50*/  IADD3 R24, P2, R24, R28, RZ ;  /* 0x0000001c18187210 */ /* 0x000fca0007f5e0ff */
        /* <DEDUP_REMOVED lines=9> */
[----:B------:R-:W-:Y:S01]  /*f2ef0*/  STL [R1+0x3fdc], R13 ;  /* 0x003fdc0d01007387 */ /* 0x000fe20000100800 */
[----:B--2---:R-:W-:-:S03]  /*f2f00*/  IMAD.X R18, R18, 0x1, R2, P6 ;  /* 0x0000000112127824 */ /* 0x004fc600030e0602 */
        /* <DEDUP_REMOVED lines=10> */
[----:B------:R-:W-:Y:S01]  /*f2fb0*/  STL [R1+0x41f4], R4 ;  /* 0x0041f40401007387 */ /* 0x000fe20000100800 */
[----:B----4-:R-:W-:-:S03]  /*f2fc0*/  IMAD.X R7, R7, 0x1, R2, P0 ;  /* 0x0000000107077824 */ /* 0x010fc600000e0602 */
[----:B------:R-:W-:Y:S04]  /*f2fd0*/  STL [R1+0x3ff4], R5 ;  /* 0x003ff40501007387 */ /* 0x000fe80000100800 */
[----:B------:R-:W-:Y:S01]  /*f2fe0*/  STL [R1+0x41ec], R29 ;  /* 0x0041ec1d01007387 */ /* 0x000fe20000100800 */
[----:B------:R-:W-:-:S03]  /*f2ff0*/  IADD3 R14, P0, R14, R9, RZ ;  /* 0x000000090e0e7210 */ /* 0x000fc60007f1e0ff */
[----:B------:R-:W-:Y:S04]  /*f3000*/  STL [R1+0x4218], R18 ;  /* 0x0042181201007387 */ /* 0x000fe80000100800 */
[----:B------:R-:W-:Y:S01]  /*f3010*/  STL [R1+0x41e4], R22 ;  /* 0x0041e41601007387 */ /* 0x000fe20000100800 */
[----:B------:R-:W-:-:S03]  /*f3020*/  IMAD.X R15, R15, 0x1, R2, P4 ;  /* 0x000000010f0f7824 */ /* 0x000fc600020e0602 */
[----:B------:R-:W-:Y:S04]  /*f3030*/  STL [R1+0x4210], R19 ;  /* 0x0042101301007387 */ /* 0x000fe80000100800 */
[----:B------:R-:W-:Y:S04]  /*f3040*/  STL [R1+0x41dc], R23 ;  /* 0x0041dc1701007387 */ /* 0x000fe80000100800 */
[----:B------:R-:W-:Y:S01]  /*f3050*/  STL [R1+0x4208], R3 ;  /* 0x0042080301007387 */ /* 0x000fe20000100800 */
[----:B------:R-:W-:-:S03]  /*f3060*/  IADD3 R26, P4, R26, R9, RZ ;  /* 0x000000091a1a7210 */ /* 0x000fc60007f9e0ff */
[----:B------:R-:W-:Y:S04]  /*f3070*/  STL [R1+0x41d4], R6 ;  /* 0x0041d40601007387 */ /* 0x000fe80000100800 */
[----:B------:R-:W-:Y:S04]  /*f3080*/  STL [R1+0x4200], R7 ;  /* 0x0042000701007387 */ /* 0x000fe80000100800 */
[----:B------:R0:W-:Y:S04]  /*f3090*/  STL [R1+0x4b28], R9 ;  /* 0x004b280901007387 */ /* 0x0001e80000100800 */
[----:B------:R-:W-:Y:S04]  /*f30a0*/  STL [R1+0x41cc], R14 ;  /* 0x0041cc0e01007387 */ /* 0x000fe80000100800 */
[----:B0-----:R-:W2:Y:S04]  /*f30b0*/  LDL.LU R9, [R1+0x41f0] ;  /* 0x0041f00001097983 */ /* 0x001ea80000300800 */
[----:B------:R-:W-:Y:S04]  /*f30c0*/  STL [R1+0x41f8], R15 ;  /* 0x0041f80f01007387 */ /* 0x000fe80000100800 */
[----:B------:R-:W3:Y:S04]  /*f30d0*/  LDL.LU R0, [R1+0x41e0] ;  /* 0x0041e00001007983 */ /* 0x000ee80000300800 */
[----:B------:R-:W-:Y:S04]  /*f30e0*/  STL [R1+0x41c4], R26 ;  /* 0x0041c41a01007387 */ /* 0x000fe80000100800 */
[----:B---3--:R0:W-:Y:S04]  /*f30f0*/  STL [R1+0x4b1c], R0 ;  /* 0x004b1c0001007387 */ /* 0x0081e80000100800 */
[----:B0-----:R-:W3:Y:S04]  /*f3100*/  LDL.LU R0, [R1+0x41b4] ;  /* 0x0041b40001007983 */ /* 0x001ee80000300800 */
[----:B---3--:R0:W-:Y:S04]  /*f3110*/  STL [R1+0x4b20], R0 ;  /* 0x004b200001007387 */ /* 0x0081e80000100800 */
[----:B0-----:R-:W3:Y:S01]  /*f3120*/  LDL.LU R0, [R1+0x41e8] ;  /* 0x0041e80001007983 */ /* 0x001ee20000300800 */
[----:B--2---:R-:W-:-:S03]  /*f3130*/  IMAD.X R9, R9, 0x1, R2, P3 ;  /* 0x0000000109097824 */ /* 0x004fc600018e0602 */
[----:B---3--:R0:W-:Y:S04]  /*f3140*/  STL [R1+0x4b24], R0 ;  /* 0x004b240001007387 */ /* 0x0081e80000100800 */
[----:B0-----:R-:W2:Y:S04]  /*f3150*/  LDL.LU R0, [R1+0x41bc] ;  /* 0x0041bc0001007983 */ /* 0x001ea80000300800 */
[----:B------:R-:W3:Y:S04]  /*f3160*/  LDL.LU R28, [R1+0x41ac] ;  /* 0x0041ac00011c7983 */ /* 0x000ee80000300800 */
        /* <DEDUP_REMOVED lines=25> */
[----:B------:R0:W-:Y:S04]  /*f3300*/  STL [R1+0x41f0], R9 ;  /* 0x0041f00901007387 */ /* 0x0001e80000100800 */
[----:B0-----:R-:W2:Y:S02]  /*f3310*/  LDL.LU R9, [R1+0x4b28] ;  /* 0x004b280001097983 */ /* 0x001ea40000300800 */
[----:B--2---:R-:W-:-:S05]  /*f3320*/  IADD3 R0, P3, R0, R9, RZ ;  /* 0x0000000900007210 */ /* 0x004fca0007f7e0ff */
[----:B------:R0:W-:Y:S04]  /*f3330*/  STL [R1+0x41bc], R0 ;  /* 0x0041bc0001007387 */ /* 0x0001e80000100800 */
[----:B0-----:R-:W2:Y:S02]  /*f3340*/  LDL.LU R0, [R1+0x4b24] ;  /* 0x004b240001007983 */ /* 0x001ea40000300800 */
[----:B--2---:R-:W-:-:S05]  /*f3350*/  IMAD.X R0, R0, 0x1, R2, P2 ;  /* 0x0000000100007824 */ /* 0x004fca00010e0602 */
[----:B------:R0:W-:Y:S04]  /*f3360*/  STL [R1+0x41e8], R0 ;  /* 0x0041e80001007387 */ /* 0x0001e80000100800 */
[----:B0-----:R-:W2:Y:S02]  /*f3370*/  LDL.LU R0, [R1+0x4b20] ;  /* 0x004b200001007983 */ /* 0x001ea40000300800 */
[----:B--2---:R-:W-:-:S05]  /*f3380*/  IADD3 R0, P2, R0, R9, RZ ;  /* 0x0000000900007210 */ /* 0x004fca0007f5e0ff */
[----:B------:R0:W-:Y:S04]  /*f3390*/  STL [R1+0x41b4], R0 ;  /* 0x0041b40001007387 */ /* 0x0001e80000100800 */
[----:B0-----:R-:W2:Y:S01]  /*f33a0*/  LDL.LU R0, [R1+0x4b1c] ;  /* 0x004b1c0001007983 */ /* 0x001ea20000300800 */
[--C-:B----4-:R-:W-:Y:S01]  /*f33b0*/  IMAD.X R24, R24, 0x1, R2.reuse, P5 ;  /* 0x0000000118187824 */ /* 0x110fe200028e0602 */
        /* <DEDUP_REMOVED lines=20> */
[----:B------:R-:W-:Y:S01]  /*f3500*/  IADD3 R15, P3, R15, R9, RZ ;  /* 0x000000090f0f7210 */ /* 0x000fe20007f7e0ff */
[----:B------:R-:W-:-:S02]  /*f3510*/  IMAD.X R26, R26, 0x1, R2, P2 ;  /* 0x000000011a1a7824 */ /* 0x000fc400010e0602 */
[----:B--2---:R-:W-:Y:S01]  /*f3520*/  IMAD.X R0, R0, 0x1, R2, P6 ;  /* 0x0000000100007824 */ /* 0x004fe200030e0602 */
[----:B---3--:R-:W-:-:S04]  /*f3530*/  IADD3 R28, P6, R28, R9, RZ ;  /* 0x000000091c1c7210 */ /* 0x008fc80007fde0ff */
        /* <DEDUP_REMOVED lines=36> */
[----:B--2---:R-:W-:-:S03]  /*f3780*/  IADD3 R2, P2, R2, R9, RZ ;  /* 0x0000000902027210 */ /* 0x004fc60007f5e0ff */
        /* <DEDUP_REMOVED lines=30> */
[----:B--2---:R-:W-:-:S05]  /*f3970*/  IMAD.X R0, R0, 0x1, R2, P6 ;  /* 0x0000000100007824 */ /* 0x004fca00030e0602 */
[----:B------:R0:W-:Y:S04]  /*f3980*/  STL [R1+0x4170], R0 ;  /* 0x0041700001007387 */ /* 0x0001e80000100800 */
[----:B0-----:R-:W2:Y:S02]  /*f3990*/  LDL.LU R0, [R1+0x4b14] ;  /* 0x004b140001007983 */ /* 0x001ea40000300800 */
[----:B--2---:R-:W-:-:S05]  /*f39a0*/  IADD3 R0, P6, R0, R9, RZ ;  /* 0x0000000900007210 */ /* 0x004fca0007fde0ff */
[----:B------:R0:W-:Y:S04]  /*f39b0*/  STL [R1+0x413c], R0 ;  /* 0x00413c0001007387 */ /* 0x0001e80000100800 */
[----:B0-----:R-:W2:Y:S02]  /*f39c0*/  LDL.LU R0, [R1+0x4b10] ;  /* 0x004b100001007983 */ /* 0x001ea40000300800 */
[----:B--2---:R-:W-:-:S05]  /*f39d0*/  IMAD.X R0, R0, 0x1, R2, P5 ;  /* 0x0000000100007824 */ /* 0x004fca00028e0602 */
[----:B------:R0:W-:Y:S04]  /*f39e0*/  STL [R1+0x4168], R0 ;  /* 0x0041680001007387 */ /* 0x0001e80000100800 */
[----:B0-----:R-:W2:Y:S01]  /*f39f0*/  LDL.LU R0, [R1+0x4b0c] ;  /* 0x004b0c0001007983 */ /* 0x001ea20000300800 */
[--C-:B---3--:R-:W-:Y:S01]  /*f3a00*/  IMAD.X R28, R28, 0x1, R2.reuse, P1 ;  /* 0x000000011c1c7824 */ /* 0x108fe200008e0602 */
[-C--:B----4-:R-:W-:Y:S01]  /*f3a10*/  IADD3 R24, P1, R24, R9.reuse, RZ ;  /* 0x0000000918187210 */ /* 0x090fe20007f3e0ff */
        /* <DEDUP_REMOVED lines=22> */
[----:B--2---:R-:W-:-:S05]  /*f3b80*/  IADD3 R0, P5, R0, R9, RZ ;  /* 0x0000000900007210 */ /* 0x004fca0007fbe0ff */
        /* <DEDUP_REMOVED lines=1313> */
[----:B------:R0:W-:Y:S01]  /*f8da0*/  STL [R1+0x46fc], R27 ;  /* 0x0046fc1b01007387 */ /* 0x0001e20000100800 */
[----:B------:R-:W-:-:S03]  /*f8db0*/  IMAD.X R4, R4, 0x1, R2, P6 ;  /* 0x0000000104047824 */ /* 0x000fc600030e0602 */
[----:B0-----:R-:W2:Y:S04]  /*f8dc0*/  LDL.LU R27, [R1+0x4a38] ;  /* 0x004a3800011b7983 */ /* 0x001ea80000300800 */
[----:B------:R-:W-:Y:S04]  /*f8dd0*/  STL [R1+0x4740], R0 ;  /* 0x0047400001007387 */ /* 0x000fe80000100800 */
[----:B------:R-:W-:Y:S04]  /*f8de0*/  STL [R1+0x4704], R28 ;  /* 0x0047041c01007387 */ /* 0x000fe80000100800 */
[----:B------:R-:W-:Y:S04]  /*f8df0*/  STL [R1+0x4748], R24 ;  /* 0x0047481801007387 */ /* 0x000fe80000100800 */
[----:B------:R-:W-:Y:S04]  /*f8e00*/  STL [R1+0x470c], R20 ;  /* 0x00470c1401007387 */ /* 0x000fe80000100800 */
[----:B------:R-:W-:Y:S04]  /*f8e10*/  STL [R1+0x4750], R25 ;  /* 0x0047501901007387 */ /* 0x000fe80000100800 */
        /* <DEDUP_REMOVED lines=23> */
[----:B------:R-:W4:Y:S04]  /*f8f90*/  LDL.LU R0, [R1+0x47b8] ;  /* 0x0047b80001007983 */ /* 0x000f280000300800 */
[----:B------:R-:W-:Y:S04]  /*f8fa0*/  STL [R1+0x4764], R26 ;  /* 0x0047641a01007387 */ /* 0x000fe80000100800 */
[----:B----4-:R0:W-:Y:S04]  /*f8fb0*/  STL [R1+0x4a28], R0 ;  /* 0x004a280001007387 */ /* 0x0101e80000100800 */
[----:B0-----:R-:W4:Y:S04]  /*f8fc0*/  LDL.LU R0, [R1+0x4774] ;  /* 0x0047740001007983 */ /* 0x001f280000300800 */
[----:B----4-:R0:W-:Y:S04]  /*f8fd0*/  STL [R1+0x4a2c], R0 ;  /* 0x004a2c0001007387 */ /* 0x0101e80000100800 */
[----:B0-----:R-:W4:Y:S01]  /*f8fe0*/  LDL.LU R0, [R1+0x47b0] ;  /* 0x0047b00001007983 */ /* 0x001f220000300800 */
[----:B---3--:R-:W-:Y:S01]  /*f8ff0*/  IADD3 R2, P2, R2, R9, RZ ;  /* 0x0000000902027210 */ /* 0x008fe20007f5e0ff */
[----:B--2---:R-:W-:-:S02]  /*f9000*/  IMAD.MOV.U32 R11, RZ, RZ, R27 ;  /* 0x000000ffff0b7224 */ /* 0x004fc400078e001b */
[----:B----4-:R0:W-:Y:S04]  /*f9010*/  STL [R1+0x4a30], R0 ;  /* 0x004a300001007387 */ /* 0x0101e80000100800 */
        /* <DEDUP_REMOVED lines=48> */
[----:B------:R0:W-:Y:S04]  /*f9320*/  STL [R1+0x47b8], R0 ;  /* 0x0047b80001007387 */ /* 0x0001e80000100800 */
[----:B0-----:R0:W5:Y:S04]  /*f9330*/  LDL.LU R0, [R1+0x4a24] ;  /* 0x004a240001007983 */ /* 0x0011680000300800 */
[----:B------:R1:W-:Y:S04]  /*f9340*/  STL [R1+0x477c], R23 ;  /* 0x00477c1701007387 */ /* 0x0003e80000100800 */
[----:B-1----:R-:W2:Y:S04]  /*f9350*/  LDL.LU R23, [R1+0x4a20] ;  /* 0x004a200001177983 */ /* 0x002ea80000300800 */
[----:B------:R1:W-:Y:S04]  /*f9360*/  STL [R1+0x47c0], R19 ;  /* 0x0047c01301007387 */ /* 0x0003e80000100800 */
[----:B-1----:R-:W3:Y:S04]  /*f9370*/  LDL.LU R19, [R1+0x4a1c] ;  /* 0x004a1c0001137983 */ /* 0x002ee80000300800 */
[----:B------:R1:W-:Y:S04]  /*f9380*/  STL [R1+0x4784], R22 ;  /* 0x0047841601007387 */ /* 0x0003e80000100800 */
[----:B-1----:R-:W4:Y:S04]  /*f9390*/  LDL.LU R22, [R1+0x4a18] ;  /* 0x004a180001167983 */ /* 0x002f280000300800 */
[----:B------:R1:W-:Y:S04]  /*f93a0*/  STL [R1+0x47c8], R18 ;  /* 0x0047c81201007387 */ /* 0x0003e80000100800 */
[----:B-1----:R-:W4:Y:S04]  /*f93b0*/  LDL.LU R18, [R1+0x4a14] ;  /* 0x004a140001127983 */ /* 0x002f280000300800 */
[----:B------:R1:W-:Y:S04]  /*f93c0*/  STL [R1+0x478c], R29 ;  /* 0x00478c1d01007387 */ /* 0x0003e80000100800 */
[----:B-1----:R0:W5:Y:S04]  /*f93d0*/  LDL.LU R29, [R1+0x4a10] ;  /* 0x004a1000011d7983 */ /* 0x0021680000300800 */
[----:B------:R1:W-:Y:S01]  /*f93e0*/  STL [R1+0x47d0], R5 ;  /* 0x0047d00501007387 */ /* 0x0003e20000100800 */
[----:B------:R-:W-:-:S03]  /*f93f0*/  IMAD.X R13, R13, 0x1, R2, P5 ;  /* 0x000000010d0d7824 */ /* 0x000fc600028e0602 */
[----:B-1----:R0:W5:Y:S04]  /*f9400*/  LDL.LU R5, [R1+0x4a0c] ;  /* 0x004a0c0001057983 */ /* 0x0021680000300800 */
[----:B------:R1:W-:Y:S01]  /*f9410*/  STL [R1+0x4794], R4 ;  /* 0x0047940401007387 */ /* 0x0003e20000100800 */
[----:B------:R-:W-:-:S03]  /*f9420*/  IMAD.X R24, R24, 0x1, R2, P6 ;  /* 0x0000000118187824 */ /* 0x000fc600030e0602 */
[----:B-1----:R0:W5:Y:S04]  /*f9430*/  LDL.LU R4, [R1+0x4a08] ;  /* 0x004a080001047983 */ /* 0x0021680000300800 */
[----:B------:R-:W-:Y:S04]  /*f9440*/  STL [R1+0x47d8], R28 ;  /* 0x0047d81c01007387 */ /* 0x000fe80000100800 */
[----:B------:R-:W-:Y:S04]  /*f9450*/  STL [R1+0x479c], R3 ;  /* 0x00479c0301007387 */ /* 0x000fe80000100800 */
[----:B------:R1:W-:Y:S01]  /*f9460*/  STL [R1+0x47e0], R8 ;  /* 0x0047e00801007387 */ /* 0x0003e20000100800 */
[-C--:B------:R-:W-:Y:S01]  /*f9470*/  IADD3 R20, P6, R20, R9.reuse, RZ ;  /* 0x0000000914147210 */ /* 0x080fe20007fde0ff */
[--C-:B------:R-:W-:Y:S01]  /*f9480*/  IMAD.X R21, R21, 0x1, R2.reuse, P1 ;  /* 0x0000000115157824 */ /* 0x100fe200008e0602 */
[-C--:B------:R-:W-:Y:S01]  /*f9490*/  IADD3 R25, P5, R25, R9.reuse, RZ ;  /* 0x0000000919197210 */ /* 0x080fe20007fbe0ff */
[----:B-1----:R-:W-:Y:S01]  /*f94a0*/  IMAD.MOV.U32 R8, RZ, RZ, 0x7f ;  /* 0x0000007fff087424 */ /* 0x002fe200078e00ff */
[----:B------:R1:W-:Y:S04]  /*f94b0*/  STL [R1+0x47ac], R13 ;  /* 0x0047ac0d01007387 */ /* 0x0003e80000100800 */
[----:B------:R-:W-:Y:S01]  /*f94c0*/  IADD3 R8, R8, c[0x0][0x180], RZ ;  /* 0x0000600008087a10 */ /* 0x000fe20007ffe0ff */
[----:B------:R-:W-:Y:S01]  /*f94d0*/  STL [R1+0x47a4], R24 ;  /* 0x0047a41801007387 */ /* 0x000fe20000100800 */
[-C--:B------:R-:W-:Y:S01]  /*f94e0*/  IADD3 R12, P1, R12, R9.reuse, RZ ;  /* 0x000000090c0c7210 */ /* 0x080fe20007f3e0ff */
[----:B------:R-:W-:Y:S01]  /*f94f0*/  IMAD.X R16, R16, 0x1, R2, P0 ;  /* 0x0000000110107824 */ /* 0x000fe200000e0602 */
[----:B------:R-:W-:-:S02]  /*f9500*/  IADD3 R10, P0, R10, R9, RZ ;  /* 0x000000090a0a7210 */ /* 0x000fc40007f1e0ff */
[----:B-1----:R-:W-:Y:S01]  /*f9510*/  SHF.R.S32.HI R13, RZ, 0x1f, R8 ;  /* 0x0000001fff0d7819 */ /* 0x002fe20000011408 */
[----:B------:R-:W-:Y:S01]  /*f9520*/  STL [R1+0x47e8], R20 ;  /* 0x0047e81401007387 */ /* 0x000fe20000100800 */
[--C-:B------:R-:W-:Y:S02]  /*f9530*/  IMAD.X R17, R17, 0x1, R2.reuse, P4 ;  /* 0x0000000111117824 */ /* 0x100fe400020e0602 */
[----:B------:R-:W-:Y:S01]  /*f9540*/  LEA.HI R8, R13, R8, RZ, 0x7 ;  /* 0x000000080d087211 */ /* 0x000fe200078f38ff */
[----:B------:R-:W-:Y:S01]  /*f9550*/  STL [R1+0x47f0], R25 ;  /* 0x0047f01901007387 */ /* 0x000fe20000100800 */
[--C-:B------:R-:W-:Y:S02]  /*f9560*/  IMAD.X R6, R6, 0x1, R2.reuse, P3 ;  /* 0x0000000106067824 */ /* 0x100fe400018e0602 */
[----:B------:R-:W-:Y:S01]  /*f9570*/  IMAD.X R7, R7, 0x1, R2, P2 ;  /* 0x0000000107077824 */ /* 0x000fe200010e0602 */
[----:B------:R-:W-:Y:S01]  /*f9580*/  STL [R1+0x47b4], R21 ;  /* 0x0047b41501007387 */ /* 0x000fe20000100800 */
[----:B------:R-:W-:-:S03]  /*f9590*/  SHF.R.S32.HI R8, RZ, 0x7, R8 ;  /* 0x00000007ff087819 */ /* 0x000fc60000011408 */
[----:B------:R-:W-:Y:S01]  /*f95a0*/  STL [R1+0x47f8], R12 ;  /* 0x0047f80c01007387 */ /* 0x000fe20000100800 */
[----:B------:R-:W-:-:S03]  /*f95b0*/  IMAD.X R14, R14, 0x1, R2, P6 ;  /* 0x000000010e0e7824 */ /* 0x000fc600030e0602 */
[----:B------:R-:W-:Y:S01]  /*f95c0*/  STL [R1+0x47bc], R16 ;  /* 0x0047bc1001007387 */ /* 0x000fe20000100800 */
[----:B------:R-:W-:-:S03]  /*f95d0*/  IMAD.X R15, R15, 0x1, R2, P5 ;  /* 0x000000010f0f7824 */ /* 0x000fc600028e0602 */
[----:B------:R-:W-:Y:S01]  /*f95e0*/  STL [R1+0x47fc], R10 ;  /* 0x0047fc0a01007387 */ /* 0x000fe20000100800 */
[----:B------:R-:W-:-:S03]  /*f95f0*/  IMAD.X R26, R26, 0x1, R2, P1 ;  /* 0x000000011a1a7824 */ /* 0x000fc600008e0602 */
[----:B------:R-:W-:Y:S01]  /*f9600*/  STL [R1+0x47c4], R17 ;  /* 0x0047c41101007387 */ /* 0x000fe20000100800 */
[----:B------:R-:W-:-:S03]  /*f9610*/  ISETP.NE.U32.AND P4, PT, R11, R8, PT ;  /* 0x000000080b00720c */ /* 0x000fc60003f85070 */
[----:B------:R-:W1:Y:S01]  /*f9620*/  S2R R3, SR_TID.X ;  /* 0x0000000000037919 */ /* 0x000e620000002100 */
[----:B------:R-:W-:-:S03]  /*f9630*/  IMAD.X R27, R27, 0x1, R2, P0 ;  /* 0x000000011b1b7824 */ /* 0x000fc600000e0602 */
[----:B------:R4:W-:Y:S04]  /*f9640*/  STL [R1+0x47cc], R6 ;  /* 0x0047cc0601007387 */ /* 0x0009e80000100800 */
[----:B------:R0:W-:Y:S04]  /*f9650*/  STL [R1+0x47d4], R7 ;  /* 0x0047d40701007387 */ /* 0x0001e80000100800 */
[----:B------:R0:W-:Y:S04]  /*f9660*/  STL [R1+0x47dc], R14 ;  /* 0x0047dc0e01007387 */ /* 0x0001e80000100800 */
[----:B------:R0:W-:Y:S04]  /*f9670*/  STL [R1+0x47e4], R15 ;  /* 0x0047e40f01007387 */ /* 0x0001e80000100800 */
[----:B------:R0:W-:Y:S01]  /*f9680*/  STL [R1+0x47ec], R26 ;  /* 0x0047ec1a01007387 */ /* 0x0001e20000100800 */
[----:B------:R-:W-:Y:S01]  /*f9690*/  IMAD.MOV.U32 R28, RZ, RZ, c[0x0][0x188] ;  /* 0x00006200ff1c7624 */ /* 0x000fe200078e00ff */
[----:B-1----:R-:W-:-:S03]  /*f96a0*/  LOP3.LUT R3, R3, 0x3f, RZ, 0xc0, !PT ;  /* 0x0000003f03037812 */ /* 0x002fc600078ec0ff */
[----:B------:R-:W-:-:S04]  /*f96b0*/  IMAD.SHL.U32 R28, R28, 0x80, RZ ;  /* 0x000000801c1c7824 */ /* 0x000fc800078e00ff */
[----:B------:R-:W-:Y:S02]  /*f96c0*/  IMAD.SHL.U32 R28, R28, 0x2, RZ ;  /* 0x000000021c1c7824 */ /* 0x000fe400078e00ff */
[----:B------:R-:W-:Y:S02]  /*f96d0*/  IMAD.SHL.U32 R3, R3, 0x2, RZ ;  /* 0x0000000203037824 */ /* 0x000fe400078e00ff */
[----:B--2---:R-:W-:Y:S02]  /*f96e0*/  IMAD.MOV.U32 R8, RZ, RZ, R23 ;  /* 0x000000ffff087224 */ /* 0x004fe400078e0017 */
[----:B---3--:R-:W-:Y:S02]  /*f96f0*/  IMAD.MOV.U32 R9, RZ, RZ, R19 ;  /* 0x000000ffff097224 */ /* 0x008fe400078e0013 */
[----:B----4-:R-:W-:Y:S02]  /*f9700*/  IMAD.MOV.U32 R6, RZ, RZ, R22 ;  /* 0x000000ffff067224 */ /* 0x010fe400078e0016 */
[----:B0-----:R-:W-:-:S05]  /*f9710*/  IMAD.MOV.U32 R7, RZ, RZ, R18 ;  /* 0x000000ffff077224 */ /* 0x001fca00078e0012 */
[----:B------:R0:W-:Y:S04]  /*f9720*/  STL.64 [R1+0x1760], R6 ;  /* 0x0017600601007387 */ /* 0x0001e80000100a00 */
[----:B------:R0:W-:Y:S04]  /*f9730*/  STL [R1+0x47f4], R27 ;  /* 0x0047f41b01007387 */ /* 0x0001e80000100800 */
[----:B------:R0:W-:Y:S01]  /*f9740*/  STL.64 [R1+0x1768], R8 ;  /* 0x0017680801007387 */ /* 0x0001e20000100a00 */
[----:B------:R-:W-:Y:S01]  /*f9750*/  @!P4 CALL.REL.NOINC `(.L_x_2) ;  /* 0x000000100000c944 */ /* 0x000fe20003c00000 */
[----:B------:R-:W-:Y:S05]  /*f9760*/  BRA `(.L_x_3) ;  /* 0xfff2e22000007947 */ /* 0x000fea000383ffff */
.L_x_2:
[----:B------:R-:W2:Y:S04]  /*f9770*/  LDL.LU R3, [R1+0x10ec] ;  /* 0x0010ec0001037983 */ /* 0x000ea80000300800 */
[----:B--2---:R1:W-:Y:S04]  /*f9780*/  STL [R1+0x523c], R3 ;  /* 0x00523c0301007387 */ /* 0x0043e80000100800 */
[----:B-1----:R-:W2:Y:S04]  /*f9790*/  LDL.LU R3, [R1+0x10dc] ;  /* 0x0010dc0001037983 */ /* 0x002ea80000300800 */
        /* <DEDUP_REMOVED lines=33> */
[----:B-----5:R-:W2:Y:S01]  /*f99b0*/  LDL.LU R0, [R1+0x10e8] ;  /* 0x0010e80001007983 */ /* 0x020ea20000300800 */
[----:B-1----:R-:W-:-:S03]  /*f99c0*/  IMAD.MOV.U32 R3, RZ, RZ, R5 ;  /* 0x000000ffff037224 */ /* 0x002fc600078e0005 */
        /* <DEDUP_REMOVED lines=33> */
[----:B------:R-:W2:Y:S04]  /*f9be0*/  LDL.LU R28, [R1+0x10fc] ;  /* 0x0010fc00011c7983 */ /* 0x000ea80000300800 */
[----:B------:R-:W2:Y:S04]  /*f9bf0*/  LDL.LU R2, [R1+0x10f8] ;  /* 0x0010f80001027983 */ /* 0x000ea80000300800 */
[----:B------:R-:W3:Y:S04]  /*f9c00*/  LDL.LU R22, [R1+0x1034] ;  /* 0x0010340001167983 */ /* 0x000ee80000300800 */
[----:B------:R-:W3:Y:S04]  /*f9c10*/  LDL.LU R18, [R1+0x1030] ;  /* 0x0010300001127983 */ /* 0x000ee80000300800 */
[----:B------:R-:W4:Y:S04]  /*f9c20*/  LDL.LU R23, [R1+0x10d4] ;  /* 0x0010d40001177983 */ /* 0x000f280000300800 */
[----:B------:R-:W4:Y:S04]  /*f9c30*/  LDL.LU R19, [R1+0x10d0] ;  /* 0x0010d00001137983 */ /* 0x000f280000300800 */
[----:B------:R-:W2:Y:S04]  /*f9c40*/  LDL.LU R24, [R1+0x10e4] ;  /* 0x0010e40001187983 */ /* 0x000ea80000300800 */
[----:B------:R-:W2:Y:S04]  /*f9c50*/  LDL.LU R20, [R1+0x10e0] ;  /* 0x0010e00001147983 */ /* 0x000ea80000300800 */
[----:B------:R-:W2:Y:S04]  /*f9c60*/  LDL.LU R25, [R1+0x10f4] ;  /* 0x0010f40001197983 */ /* 0x000ea80000300800 */
[----:B------:R-:W2:Y:S04]  /*f9c70*/  LDL.LU R21, [R1+0x10f0] ;  /* 0x0010f00001157983 */ /* 0x000ea80000300800 */
[----:B------:R-:W2:Y:S04]  /*f9c80*/  LDL.LU R12, [R1+0x3bc] ;  /* 0x0003bc00010c7983 */ /* 0x000ea80000300800 */
[----:B0-----:R-:W2:Y:S04]  /*f9c90*/  LDL.LU R8, [R1+0x3b8] ;  /* 0x0003b80001087983 */ /* 0x001ea80000300800 */
[----:B------:R-:W2:Y:S04]  /*f9ca0*/  LDL.LU R13, [R1+0x62c] ;  /* 0x00062c00010d7983 */ /* 0x000ea80000300800 */
[----:B------:R-:W2:Y:S01]  /*f9cb0*/  LDL.LU R9, [R1+0x628] ;  /* 0x0006280001097983 */ /* 0x000ea20000300800 */
[----:B-1----:R-:W-:-:S03]  /*f9cc0*/  IMAD.MOV.U32 R0, RZ, RZ, R4 ;  /* 0x000000ffff007224 */ /* 0x002fc600078e0004 */
[----:B------:R-:W2:Y:S04]  /*f9cd0*/  LDL.LU R16, [R1+0x63c] ;  /* 0x00063c0001107983 */ /* 0x000ea80000300800 */
[----:B------:R-:W2:Y:S04]  /*f9ce0*/  LDL.LU R10, [R1+0x638] ;  /* 0x00063800010a7983 */ /* 0x000ea80000300800 */
[----:B------:R-:W2:Y:S04]  /*f9cf0*/  LDL.LU R17, [R1+0x64c] ;  /* 0x00064c0001117983 */ /* 0x000ea80000300800 */
[----:B------:R-:W2:Y:S04]  /*f9d00*/  LDL.LU R11, [R1+0x648] ;  /* 0x00064800010b7983 */ /* 0x000ea80000300800 */
[----:B------:R-:W2:Y:S04]  /*f9d10*/  LDL.LU R4, [R1+0x3b4] ;  /* 0x0003b40001047983 */ /* 0x000ea80000300800 */
[----:B------:R-:W2:Y:S04]  /*f9d20*/  LDL.LU R5, [R1+0x3b0] ;  /* 0x0003b00001057983 */ /* 0x000ea80000300800 */
[----:B------:R-:W2:Y:S01]  /*f9d30*/  LDL.LU R6, [R1+0x624] ;  /* 0x0006240001067983 */ /* 0x000ea20000300800 */
[----:B------:R-:W-:-:S03]  /*f9d40*/  F2FP.PACK_AB R3, R0, R3 ;  /* 0x000000030003723e */ /* 0x000fc600000000ff */
[----:B------:R-:W2:Y:S04]  /*f9d50*/  LDL.LU R7, [R1+0x620] ;  /* 0x0006200001077983 */ /* 0x000ea80000300800 */
[----:B------:R-:W2:Y:S04]  /*f9d60*/  LDL.LU R14, [R1+0x634] ;  /* 0x00063400010e7983 */ /* 0x000ea80000300800 */
[----:B------:R-:W2:Y:S04]  /*f9d70*/  LDL.LU R15, [R1+0x630] ;  /* 0x00063000010f7983 */ /* 0x000ea80000300800 */
[----:B------:R-:W2:Y:S04]  /*f9d80*/  LDL.LU R26, [R1+0x644] ;  /* 0x00064400011a7983 */ /* 0x000ea80000300800 */
[----:B------:R-:W2:Y:S04]  /*f9d90*/  LDL.LU R27, [R1+0x640] ;  /* 0x00064000011b7983 */ /* 0x000ea80000300800 */
[----:B------:R0:W-:Y:S04]  /*f9da0*/  STL [R1+0x4a08], R29 ;  /* 0x004a081d01007387 */ /* 0x0001e80000100800 */
[----:B0-----:R-:W2:Y:S04]  /*f9db0*/  LDL.LU R29, [R1+0x10d8] ;  /* 0x0010d800011d7983 */ /* 0x001ea80000300800 */
[----:B------:R-:W2:Y:S04]  /*f9dc0*/  LDL.LU R0, [R1+0x52c4] ;  /* 0x0052c40001007983 */ /* 0x000ea80000300800 */
[----:B------:R0:W-:Y:S04]  /*f9dd0*/  STL [R1+0x82c], R3 ;  /* 0x00082c0301007387 */ /* 0x0001e80000100800 */
[----:B0-----:R-:W2:Y:S02]  /*f9de0*/  LDL.LU R3, [R1+0x52c0] ;  /* 0x0052c00001037983 */ /* 0x001ea40000300800 */
[----:B--2---:R-:W-:-:S02]  /*f9df0*/  F2FP.PACK_AB R3, R0, R3 ;  /* 0x000000030003723e */ /* 0x004fc400000000ff */
        /* <DEDUP_REMOVED lines=65> */
[----:B------:R2:W-:Y:S02]  /*fa210*/  STL [R1+0x798], R29 ;  /* 0x0007981d01007387 */ /* 0x0005e40000100800 */
[----:B--2---:R-:W-:Y:S02]  /*fa220*/  F2FP.PACK_AB R29, R3, R0 ;  /* 0x00000000031d723e */ /* 0x004fe400000000ff */
[----:B------:R-:W-:Y:S02]  /*fa230*/  F2FP.PACK_AB R0, R28, R2 ;  /* 0x000000021c00723e */ /* 0x000fe400000000ff */
[----:B---3--:R-:W-:Y:S01]  /*fa240*/  F2FP.PACK_AB R3, R22, R18 ;  /* 0x000000121603723e */ /* 0x008fe200000000ff */
[----:B------:R-:W-:Y:S01]  /*fa250*/  STL [R1+0x794], R29 ;  /* 0x0007941d01007387 */ /* 0x000fe20000100800 */
[----:B----4-:R-:W-:-:S03]  /*fa260*/  F2FP.PACK_AB R2, R23, R19 ;  /* 0x000000131702723e */ /* 0x010fc600000000ff */
[----:B------:R0:W-:Y:S04]  /*fa270*/  STL [R1+0x790], R0 ;  /* 0x0007900001007387 */ /* 0x0001e80000100800 */
[----:B------:R1:W-:Y:S01]  /*fa280*/  STL [R1+0x78c], R3 ;  /* 0x00078c0301007387 */ /* 0x0003e20000100800 */
[----:B0-----:R-:W-:-:S03]  /*fa290*/  F2FP.PACK_AB R0, R24, R20 ;  /* 0x000000141800723e */ /* 0x001fc600000000ff */
[----:B------:R0:W-:Y:S01]  /*fa2a0*/  STL [R1+0x788], R2 ;  /* 0x0007880201007387 */ /* 0x0001e20000100800 */
[----:B-1----:R-:W-:-:S03]  /*fa2b0*/  F2FP.PACK_AB R3, R25, R21 ;  /* 0x000000151903723e */ /* 0x002fc600000000ff */
[----:B------:R1:W-:Y:S04]  /*fa2c0*/  STL [R1+0x784], R0 ;  /* 0x0007840001007387 */ /* 0x0003e80000100800 */
[----:B------:R2:W-:Y:S01]  /*fa2d0*/  STL [R1+0x780], R3 ;  /* 0x0007800301007387 */ /* 0x0005e20000100800 */
[----:B0-----:R-:W-:Y:S02]  /*fa2e0*/  F2FP.PACK_AB R2, R12, R8 ;  /* 0x000000080c02723e */ /* 0x001fe400000000ff */
[----:B-1----:R-:W-:-:S03]  /*fa2f0*/  F2FP.PACK_AB R0, R13, R9 ;  /* 0x000000090d00723e */ /* 0x002fc600000000ff */
[----:B------:R0:W-:Y:S01]  /*fa300*/  STL [R1+0x77c], R2 ;  /* 0x00077c0201007387 */ /* 0x0001e20000100800 */
[----:B--2---:R-:W-:-:S03]  /*fa310*/  F2FP.PACK_AB R3, R16, R10 ;  /* 0x0000000a1003723e */ /* 0x004fc600000000ff */
[----:B------:R1:W-:Y:S04]  /*fa320*/  STL [R1+0x778], R0 ;  /* 0x0007780001007387 */ /* 0x0003e80000100800 */
[----:B------:R2:W-:Y:S01]  /*fa330*/  STL [R1+0x774], R3 ;  /* 0x0007740301007387 */ /* 0x0005e20000100800 */
[----:B0-----:R-:W-:Y:S02]  /*fa340*/  F2FP.PACK_AB R2, R17, R11 ;  /* 0x0000000b1102723e */ /* 0x001fe400000000ff */
[----:B-1----:R-:W-:-:S03]  /*fa350*/  F2FP.PACK_AB R0, R4, R5 ;  /* 0x000000050400723e */ /* 0x002fc600000000ff */
[----:B------:R0:W-:Y:S01]  /*fa360*/  STL [R1+0x770], R2 ;  /* 0x0007700201007387 */ /* 0x0001e20000100800 */
[----:B--2---:R-:W-:-:S03]  /*fa370*/  F2FP.PACK_AB R3, R6, R7 ;  /* 0x000000070603723e */ /* 0x004fc600000000ff */
[----:B------:R1:W-:Y:S04]  /*fa380*/  STL [R1+0x76c], R0 ;  /* 0x00076c0001007387 */ /* 0x0003e80000100800 */
[----:B------:R-:W-:Y:S04]  /*fa390*/  STL [R1+0x768], R3 ;  /* 0x0007680301007387 */ /* 0x000fe80000100800 */
[----:B------:R-:W2:Y:S01]  /*fa3a0*/  LDL.LU R29, [R1+0x9d8] ;  /* 0x0009d800011d7983 */ /* 0x000ea20000300800 */
[----:B0-----:R-:W-:Y:S02]  /*fa3b0*/  F2FP.PACK_AB R2, R14, R15 ;  /* 0x0000000f0e02723e */ /* 0x001fe400000000ff */
[----:B-1----:R-:W-:-:S03]  /*fa3c0*/  F2FP.PACK_AB R0, R26, R27 ;  /* 0x0000001b1a00723e */ /* 0x002fc600000000ff */
        /* <DEDUP_REMOVED lines=36> */
[----:B------:R-:W3:Y:S04]  /*fa610*/  LDL.LU R3, [R1+0x9ec] ;  /* 0x0009ec0001037983 */ /* 0x000ee80000300800 */
[----:B---3--:R0:W-:Y:S04]  /*fa620*/  STL [R1+0x51b0], R3 ;  /* 0x0051b00301007387 */ /* 0x0081e80000100800 */
[----:B0-----:R-:W3:Y:S04]  /*fa630*/  LDL.LU R3, [R1+0x9dc] ;  /* 0x0009dc0001037983 */ /* 0x001ee80000300800 */
        /* <DEDUP_REMOVED lines=33> */
[----:B0-----:R-:W2:Y:S04]  /*fa850*/  LDL.LU R3, [R1+0x104c] ;  /* 0x00104c0001037983 */ /* 0x001ea80000300800 */
[----:B------:R-:W3:Y:S04]  /*fa860*/  LDL.LU R0, [R1+0x9e8] ;  /* 0x0009e80001007983 */ /* 0x000ee80000300800 */
[----:B------:R-:W4:Y:S04]  /*fa870*/  LDL.LU R28, [R1+0x9fc] ;  /* 0x0009fc00011c7983 */ /* 0x000f280000300800 */
[----:B------:R-:W4:Y:S04]  /*fa880*/  LDL.LU R2, [R1+0x9f8] ;  /* 0x0009f80001027983 */ /* 0x000f280000300800 */
        /* <DEDUP_REMOVED lines=24> */
[----:B--2---:R-:W-:-:S03]  /*faa10*/  F2FP.PACK_AB R29, R3, R29 ;  /* 0x0000001d031d723e */ /* 0x004fc600000000ff */
        /* <DEDUP_REMOVED lines=68> */
[----:B------:R-:W3:Y:S04]  /*fae60*/  LDL.LU R3, [R1+0x51b0] ;  /* 0x0051b00001037983 */ /* 0x000ee80000300800 */
[----:B------:R3:W-:Y:S02]  /*fae70*/  STL [R1+0x6f8], R29 ;  /* 0x0006f81d01007387 */ /* 0x0007e40000100800 */
[----:B---3--:R-:W-:Y:S02]  /*fae80*/  F2FP.PACK_AB R29, R3, R0 ;  /* 0x00000000031d723e */ /* 0x008fe400000000ff */
[----:B----4-:R-:W-:Y:S02]  /*fae90*/  F2FP.PACK_AB R0, R28, R2 ;  /* 0x000000021c00723e */ /* 0x010fe400000000ff */
[----:B------:R-:W-:Y:S01]  /*faea0*/  F2FP.PACK_AB R3, R22, R18 ;  /* 0x000000121603723e */ /* 0x000fe200000000ff */
[----:B------:R-:W-:Y:S01]  /*faeb0*/  STL [R1+0x6f4], R29 ;  /* 0x0006f41d01007387 */ /* 0x000fe20000100800 */
[----:B------:R-:W-:-:S03]  /*faec0*/  F2FP.PACK_AB R2, R23, R19 ;  /* 0x000000131702723e */ /* 0x000fc600000000ff */
        /* <DEDUP_REMOVED lines=777> */
[----:B------:R-:W2:Y:S03]  /*fdf60*/  LDL.LU R3, [R1+0x4f90] ;  /* 0x004f900001037983 */ /* 0x000ea60000300800 */
[----:B------:R0:W-:Y:S02]  /*fdf70*/  STL [R1+0x4e0], R29 ;  /* 0x0004e01d01007387 */ /* 0x0001e40000100800 */
[----:B0-----:R-:W2:Y:S02]  /*fdf80*/  LDL.LU R29, [R1+0x4f8c] ;  /* 0x004f8c00011d7983 */ /* 0x001ea40000300800 */
[----:B--2---:R-:W-:Y:S02]  /*fdf90*/  F2FP.PACK_AB R29, R3, R29 ;  /* 0x0000001d031d723e */ /* 0x004fe400000000ff */
[----:B------:R-:W2:Y:S03]  /*fdfa0*/  LDL.LU R3, [R1+0x4f88] ;  /* 0x004f880001037983 */ /* 0x000ea60000300800 */
[----:B------:R0:W-:Y:S02]  /*fdfb0*/  STL [R1+0x4dc], R29 ;  /* 0x0004dc1d01007387 */ /* 0x0001e40000100800 */
[----:B0-----:R-:W2:Y:S02]  /*fdfc0*/  LDL.LU R29, [R1+0x4f84] ;  /* 0x004f8400011d7983 */ /* 0x001ea40000300800 */
[----:B--2---:R-:W-:-:S02]  /*fdfd0*/  F2FP.PACK_AB R29, R3, R29 ;  /* 0x0000001d031d723e */ /* 0x004fc400000000ff */
[----:B------:R-:W3:Y:S03]  /*fdfe0*/  LDL.LU R3, [R1+0x4f80] ;  /* 0x004f800001037983 */ /* 0x000ee60000300800 */
[----:B------:R3:W-:Y:S02]  /*fdff0*/  STL [R1+0x4d8], R29 ;  /* 0x0004d81d01007387 */ /* 0x0007e40000100800 */
[----:B---3--:R-:W-:Y:S01]  /*fe000*/  F2FP.PACK_AB R29, R3, R0 ;  /* 0x00000000031d723e */ /* 0x008fe200000000ff */
[----:B----4-:R-:W-:Y:S01]  /*fe010*/  F2FP.PACK_AB R0, R28, R2 ;  /* 0x000000021c00723e */ /* 0x010fe200000000ff */
[----:B------:R-:W-:Y:S02]  /*fe020*/  F2FP.PACK_AB R3, R22, R18 ;  /* 0x000000121603723e */ /* 0x000fe400000000ff */
[----:B------:R-:W-:Y:S01]  /*fe030*/  F2FP.PACK_AB R2, R23, R19 ;  /* 0x000000131702723e */ /* 0x000fe200000000ff */
[----:B------:R-:W-:Y:S01]  /*fe040*/  STL [R1+0x4d4], R29 ;  /* 0x0004d41d01007387 */ /* 0x000fe20000100800 */
[----:B------:R0:W-:Y:S02]  /*fe050*/  STL [R1+0x4d0], R0 ;  /* 0x0004d00001007387 */ /* 0x0001e40000100800 */
[----:B------:R1:W-:Y:S02]  /*fe060*/  STL [R1+0x4cc], R3 ;  /* 0x0004cc0301007387 */ /* 0x0003e40000100800 */
[----:B------:R2:W-:Y:S01]  /*fe070*/  STL [R1+0x4c8], R2 ;  /* 0x0004c80201007387 */ /* 0x0005e20000100800 */
[----:B0-----:R-:W-:-:S02]  /*fe080*/  F2FP.PACK_AB R0, R24, R20 ;  /* 0x000000141800723e */ /* 0x001fc400000000ff */
[----:B-1----:R-:W-:Y:S02]  /*fe090*/  F2FP.PACK_AB R3, R25, R21 ;  /* 0x000000151903723e */ /* 0x002fe400000000ff */
[----:B--2---:R-:W-:Y:S01]  /*fe0a0*/  F2FP.PACK_AB R2, R12, R8 ;  /* 0x000000080c02723e */ /* 0x004fe200000000ff */
[----:B------:R0:W-:Y:S02]  /*fe0b0*/  STL [R1+0x4c4], R0 ;  /* 0x0004c40001007387 */ /* 0x0001e40000100800 */
[----:B------:R1:W-:Y:S02]  /*fe0c0*/  STL [R1+0x4c0], R3 ;  /* 0x0004c00301007387 */ /* 0x0003e40000100800 */
[----:B------:R2:W-:Y:S01]  /*fe0d0*/  STL [R1+0x4bc], R2 ;  /* 0x0004bc0201007387 */ /* 0x0005e20000100800 */
[----:B0-----:R-:W-:Y:S02]  /*fe0e0*/  F2FP.PACK_AB R0, R13, R9 ;  /* 0x000000090d00723e */ /* 0x001fe400000000ff */
[----:B-1----:R-:W-:-:S02]  /*fe0f0*/  F2FP.PACK_AB R3, R16, R10 ;  /* 0x0000000a1003723e */ /* 0x002fc400000000ff */
[----:B--2---:R-:W-:Y:S01]  /*fe100*/  F2FP.PACK_AB R2, R17, R11 ;  /* 0x0000000b1102723e */ /* 0x004fe200000000ff */
[----:B------:R0:W-:Y:S02]  /*fe110*/  STL [R1+0x4b8], R0 ;  /* 0x0004b80001007387 */ /* 0x0001e40000100800 */
[----:B------:R1:W-:Y:S02]  /*fe120*/  STL [R1+0x4b4], R3 ;  /* 0x0004b40301007387 */ /* 0x0003e40000100800 */
[----:B------:R2:W-:Y:S01]  /*fe130*/  STL [R1+0x4b0], R2 ;  /* 0x0004b00201007387 */ /* 0x0005e20000100800 */
[----:B0-----:R-:W-:Y:S02]  /*fe140*/  F2FP.PACK_AB R0, R4, R5 ;  /* 0x000000050400723e */ /* 0x001fe400000000ff */
[----:B-1----:R-:W-:-:S03]  /*fe150*/  F2FP.PACK_AB R3, R6, R7 ;  /* 0x000000070603723e */ /* 0x002fc600000000ff */
[----:B------:R0:W-:Y:S02]  /*fe160*/  STL [R1+0x4ac], R0 ;  /* 0x0004ac0001007387 */ /* 0x0001e40000100800 */
[----:B------:R-:W-:Y:S02]  /*fe170*/  STL [R1+0x4a8], R3 ;  /* 0x0004a80301007387 */ /* 0x000fe40000100800 */
[----:B------:R-:W3:Y:S01]  /*fe180*/  LDL.LU R29, [R1+0x1268] ;  /* 0x00126800011d7983 */ /* 0x000ee20000300800 */
[----:B--2---:R-:W-:Y:S02]  /*fe190*/  F2FP.PACK_AB R2, R14, R15 ;  /* 0x0000000f0e02723e */ /* 0x004fe400000000ff */
[----:B0-----:R-:W-:-:S03]  /*fe1a0*/  F2FP.PACK_AB R0, R26, R27 ;  /* 0x0000001b1a00723e */ /* 0x001fc600000000ff */
[----:B------:R-:W-:Y:S04]  /*fe1b0*/  STL [R1+0x4a4], R2 ;  /* 0x0004a40201007387 */ /* 0x000fe80000100800 */
[----:B---3--:R0:W-:Y:S01]  /*fe1c0*/  STL [R1+0x4ef8], R29 ;  /* 0x004ef81d01007387 */ /* 0x0081e20000100800 */
[----:B------:R-:W-:Y:S03]  /*fe1d0*/  STL [R1+0x4a0], R0 ;  /* 0x0004a00001007387 */ /* 0x000fe60000100800 */
        /* <DEDUP_REMOVED lines=32> */
[----:B0-----:R-:W2:Y:S01]  /*fe3e0*/  LDL.LU R29, [R1+0x1218] ;  /* 0x00121800011d7983 */ /* 0x001ea20000300800 */
[----:B------:R-:W3:Y:S03]  /*fe3f0*/  LDL.LU R3, [R1+0x127c] ;  /* 0x00127c0001037983 */ /* 0x000ee60000300800 */
        /* <DEDUP_REMOVED lines=35> */
[----:B0-----:R-:W2:Y:S01]  /*fe630*/  LDL.LU R3, [R1+0x121c] ;  /* 0x00121c0001037983 */ /* 0x001ea20000300800 */
[----:B------:R-:W3:Y:S02]  /*fe640*/  LDL.LU R0, [R1+0x1278] ;  /* 0x0012780001007983 */ /* 0x000ee40000300800 */
[----:B------:R-:W4:Y:S02]  /*fe650*/  LDL.LU R28, [R1+0x128c] ;  /* 0x00128c00011c7983 */ /* 0x000f240000300800 */
[----:B------:R-:W4:Y:S01]  /*fe660*/  LDL.LU R2, [R1+0x1288] ;  /* 0x0012880001027983 */ /* 0x000f220000300800 */
        /* <DEDUP_REMOVED lines=93> */
[----:B------:R-:W3:Y:S03]  /*fec40*/  LDL.LU R3, [R1+0x4ef4] ;  /* 0x004ef40001037983 */ /* 0x000ee60000300800 */
[----:B------:R3:W-:Y:S02]  /*fec50*/  STL [R1+0x458], R29 ;  /* 0x0004581d01007387 */ /* 0x0007e40000100800 */
[----:B---3--:R-:W-:Y:S01]  /*fec60*/  F2FP.PACK_AB R29, R3, R0 ;  /* 0x00000000031d723e */ /* 0x008fe200000000ff */
[----:B----4-:R-:W-:Y:S01]  /*fec70*/  F2FP.PACK_AB R0, R28, R2 ;  /* 0x000000021c00723e */ /* 0x010fe200000000ff */
[----:B------:R-:W-:-:S02]  /*fec80*/  F2FP.PACK_AB R3, R22, R18 ;  /* 0x000000121603723e */ /* 0x000fc400000000ff */
[----:B------:R-:W-:Y:S01]  /*fec90*/  F2FP.PACK_AB R2, R23, R19 ;  /* 0x000000131702723e */ /* 0x000fe200000000ff */
[----:B------:R-:W-:Y:S01]  /*feca0*/  STL [R1+0x454], R29 ;  /* 0x0004541d01007387 */ /* 0x000fe20000100800 */
[----:B------:R0:W-:Y:S02]  /*fecb0*/  STL [R1+0x450], R0 ;  /* 0x0004500001007387 */ /* 0x0001e40000100800 */
[----:B------:R1:W-:Y:S02]  /*fecc0*/  STL [R1+0x44c], R3 ;  /* 0x00044c0301007387 */ /* 0x0003e40000100800 */
[----:B------:R2:W-:Y:S01]  /*fecd0*/  STL [R1+0x448], R2 ;  /* 0x0004480201007387 */ /* 0x0005e20000100800 */
[----:B0-----:R-:W-:Y:S02]  /*fece0*/  F2FP.PACK_AB R0, R24, R20 ;  /* 0x000000141800723e */ /* 0x001fe400000000ff */
[----:B-1----:R-:W-:Y:S02]  /*fecf0*/  F2FP.PACK_AB R3, R25, R21 ;  /* 0x000000151903723e */ /* 0x002fe400000000ff */
[----:B--2---:R-:W-:Y:S01]  /*fed00*/  F2FP.PACK_AB R2, R12, R8 ;  /* 0x000000080c02723e */ /* 0x004fe200000000ff */
        /* <DEDUP_REMOVED lines=1637> */
[----:B------:R-:W3:Y:S03]  /*105360*/  LDL.LU R5, [R1+0x1b18] ;  /* 0x001b180001057983 */ /* 0x000ee60000300800 */
[----:B---3--:R0:W-:Y:S04]  /*105370*/  STL [R1+0x4a4c], R5 ;  /* 0x004a4c0501007387 */ /* 0x0081e80000100800 */
[----:B0-----:R-:W3:Y:S01]  /*105380*/  LDL.LU R5, [R1+0x1b0c] ;  /* 0x001b0c0001057983 */ /* 0x001ee20000300800 */
[----:B------:R-:W4:Y:S03]  /*105390*/  LDL.LU R4, [R1+0x1b28] ;  /* 0x001b280001047983 */ /* 0x000f260000300800 */
[----:B----4-:R0:W-:Y:S04]  /*1053a0*/  STL [R1+0x4a48], R4 ;  /* 0x004a480401007387 */ /* 0x0101e80000100800 */
[----:B0-----:R-:W4:Y:S01]  /*1053b0*/  LDL.LU R4, [R1+0x1b1c] ;  /* 0x001b1c0001047983 */ /* 0x001f220000300800 */
[----:B------:R-:W2:Y:S03]  /*1053c0*/  LDL.LU R11, [R1+0x1af0] ;  /* 0x001af000010b7983 */ /* 0x000ea60000300800 */
[----:B--2---:R0:W-:Y:S04]  /*1053d0*/  STL [R1+0x4a44], R11 ;  /* 0x004a440b01007387 */ /* 0x0041e80000100800 */
[----:B0-----:R-:W2:Y:S01]  /*1053e0*/  LDL.LU R11, [R1+0x1b2c] ;  /* 0x001b2c00010b7983 */ /* 0x001ea20000300800 */
        /* <DEDUP_REMOVED lines=39> */
[----:B------:R-:W2:Y:S01]  /*105660*/  LDL.LU R29, [R1+0x1b9c] ;  /* 0x001b9c00011d7983 */ /* 0x000ea20000300800 */
[----:B------:R-:W-:-:S02]  /*105670*/  F2FP.PACK_AB R7, R6, R7 ;  /* 0x000000070607723e */ /* 0x000fc400000000ff */
[----:B--2---:R0:W-:Y:S04]  /*105680*/  STL [R1+0x4a0c], R29 ;  /* 0x004a0c1d01007387 */ /* 0x0041e80000100800 */
        /* <DEDUP_REMOVED lines=40> */
[----:B------:R0:W-:Y:S02]  /*105910*/  STL [R1], R7 ;  /* 0x0000000701007387 */ /* 0x0001e40000100800 */
[----:B0-----:R-:W2:Y:S02]  /*105920*/  LDL.LU R7, [R1+0x4a54] ;  /* 0x004a540001077983 */ /* 0x001ea40000300800 */
[----:B--2---:R-:W-:Y:S02]  /*105930*/  F2FP.PACK_AB R7, R6, R7 ;  /* 0x000000070607723e */ /* 0x004fe400000000ff */
[----:B------:R-:W3:Y:S02]  /*105940*/  LDL.LU R6, [R1+0x4a50] ;  /* 0x004a500001067983 */ /* 0x000ee40000300800 */
[----:B---3--:R-:W-:-:S02]  /*105950*/  F2FP.PACK_AB R6, R5, R6 ;  /* 0x000000060506723e */ /* 0x008fc400000000ff */
[----:B------:R-:W4:Y:S02]  /*105960*/  LDL.LU R5, [R1+0x4a4c] ;  /* 0x004a4c0001057983 */ /* 0x000f240000300800 */
[----:B----4-:R-:W-:Y:S02]  /*105970*/  F2FP.PACK_AB R5, R4, R5 ;  /* 0x000000050405723e */ /* 0x010fe400000000ff */
[----:B------:R-:W2:Y:S02]  /*105980*/  LDL.LU R4, [R1+0x4a48] ;  /* 0x004a480001047983 */ /* 0x000ea40000300800 */
[----:B--2---:R-:W-:Y:S02]  /*105990*/  F2FP.PACK_AB R4, R11, R4 ;  /* 0x000000040b04723e */ /* 0x004fe400000000ff */
[----:B------:R-:W2:Y:S02]  /*1059a0*/  LDL.LU R11, [R1+0x4a44] ;  /* 0x004a4400010b7983 */ /* 0x000ea40000300800 */
[----:B--2---:R-:W-:-:S02]  /*1059b0*/  F2FP.PACK_AB R11, R10, R11 ;  /* 0x0000000b0a0b723e */ /* 0x004fc400000000ff */
[----:B------:R-:W2:Y:S02]  /*1059c0*/  LDL.LU R10, [R1+0x4a40] ;  /* 0x004a4000010a7983 */ /* 0x000ea40000300800 */
[----:B--2---:R-:W-:Y:S02]  /*1059d0*/  F2FP.PACK_AB R10, R9, R10 ;  /* 0x0000000a090a723e */ /* 0x004fe400000000ff */
        /* <DEDUP_REMOVED lines=26> */
[----:B------:R-:W2:Y:S01]  /*105b80*/  LDL.LU R29, [R1+0x4a08] ;  /* 0x004a0800011d7983 */ /* 0x000ea20000300800 */
[----:B------:R-:W-:Y:S02]  /*105b90*/  F2FP.PACK_AB R20, R3, R20 ;  /* 0x000000140314723e */ /* 0x000fe400000000ff */
[----:B------:R-:W-:-:S02]  /*105ba0*/  F2FP.PACK_AB R27, R0, R27 ;  /* 0x0000001b001b723e */ /* 0x000fc400000000ff */
[----:B------:R-:W-:Y:S02]  /*105bb0*/  F2FP.PACK_AB R26, R28, R26 ;  /* 0x0000001a1c1a723e */ /* 0x000fe400000000ff */
[----:B------:R-:W-:Y:S02]  /*105bc0*/  F2FP.PACK_AB R25, R2, R25 ;  /* 0x000000190219723e */ /* 0x000fe400000000ff */
[----:B--2---:R-:W-:Y:S02]  /*105bd0*/  F2FP.PACK_AB R24, R24, R29 ;  /* 0x0000001d1818723e */ /* 0x004fe400000000ff */
.L_x_1:
[----:B------:R1:W-:Y:S04]  /*105be0*/  STL.64 [R1+0x5638], R6 ;  /* 0x0056380601007387 */ /* 0x0003e80000100a00 */
[----:B-1----:R-:W2:Y:S04]  /*105bf0*/  LDL.LU R6, [R1+0x4808] ;  /* 0x0048080001067983 */ /* 0x002ea80000300800 */
[----:B------:R-:W1:Y:S04]  /*105c00*/  S2R R7, SR_TID.X ;  /* 0x0000000000077919 */ /* 0x000e680000002100 */
[----:B------:R-:W-:Y:S04]  /*105c10*/  STL.64 [R1+0x5630], R4 ;  /* 0x0056300401007387 */ /* 0x000fe80000100a00 */
[----:B------:R3:W-:Y:S04]  /*105c20*/  STL [R1+0x5168], R29 ;  /* 0x0051681d01007387 */ /* 0x0007e80000100800 */
[----:B------:R4:W-:Y:S01]  /*105c30*/  STL [R1+0x5164], R28 ;  /* 0x0051641c01007387 */ /* 0x0009e20000100800 */
[----:B01----:R-:W-:-:S02]  /*105c40*/  IMAD.SHL.U32 R0, R7, 0x80, RZ ;  /* 0x0000008007007824 */ /* 0x003fc400078e00ff */
[C---:B------:R-:W-:Y:S02]  /*105c50*/  IMAD.SHL.U32 R2, R7.reuse, 0x20, RZ ;  /* 0x0000002007027824 */ /* 0x040fe400078e00ff */
[----:B------:R-:W-:Y:S01]  /*105c60*/  IMAD.SHL.U32 R3, R7, 0x8, RZ ;  /* 0x0000000807037824 */ /* 0x000fe200078e00ff */
[----:B------:R-:W-:-:S04]  /*105c70*/  LOP3.LUT R0, R0, 0xc00, RZ, 0xc0, !PT ;  /* 0x00000c0000007812 */ /* 0x000fc800078ec0ff */
[----:B------:R-:W-:Y:S01]  /*105c80*/  LOP3.LUT R0, R0, 0x60, R2, 0xf8, !PT ;  /* 0x0000006000007812 */ /* 0x000fe200078ef802 */
[C---:B------:R-:W-:Y:S01]  /*105c90*/  IMAD.SHL.U32 R2, R7.reuse, 0x4, RZ ;  /* 0x0000000407027824 */ /* 0x040fe200078e00ff */
[----:B------:R-:W-:-:S04]  /*105ca0*/  LOP3.LUT R7, R7, 0x3f, RZ, 0xc0, !PT ;  /* 0x0000003f07077812 */ /* 0x000fc800078ec0ff */
[----:B------:R-:W-:Y:S02]  /*105cb0*/  LOP3.LUT R0, R0, 0x70, R2, 0x78, !PT ;  /* 0x0000007000007812 */ /* 0x000fe400078e7802 */
[----:B------:R-:W-:-:S05]  /*105cc0*/  LOP3.LUT R2, R3, 0x100, RZ, 0xc0, !PT ;  /* 0x0000010003027812 */ /* 0x000fca00078ec0ff */
[----:B------:R-:W-:Y:S01]  /*105cd0*/  IMAD.IADD R0, R2, 0x1, R0 ;  /* 0x0000000102007824 */ /* 0x000fe200078e0200 */
[----:B------:R-:W-:Y:S06]  /*105ce0*/  BAR.SYNC.DEFER_BLOCKING 0x0 ;  /* 0x0000000000007b1d */ /* 0x000fec0000010000 */
[----:B------:R0:W-:Y:S04]  /*105cf0*/  STS.128 [R0], R24 ;  /* 0x0000001800007388 */ /* 0x0001e80000000c00 */
[----:B------:R-:W-:Y:S04]  /*105d00*/  STS.128 [R0+0x80], R20 ;  /* 0x0000801400007388 */ /* 0x000fe80000000c00 */
[----:B------:R-:W-:Y:S04]  /*105d10*/  STS.128 [R0+0x200], R16 ;  /* 0x0002001000007388 */ /* 0x000fe80000000c00 */
[----:B------:R-:W-:Y:S04]  /*105d20*/  STS.128 [R0+0x280], R12 ;  /* 0x0002800c00007388 */ /* 0x000fe80000000c00 */
[----:B------:R-:W-:Y:S01]  /*105d30*/  BAR.SYNC.DEFER_BLOCKING 0x0 ;  /* 0x0000000000007b1d */ /* 0x000fe20000010000 */
[----:B--2---:R-:W-:-:S05]  /*105d40*/  LOP3.LUT R2, R6, 0xc00, RZ, 0xc0, !PT ;  /* 0x00000c0006027812 */ /* 0x004fca00078ec0ff */
[----:B---3--:R-:W-:-:S05]  /*105d50*/  IMAD R29, R7, 0x10, R2 ;  /* 0x00000010071d7824 */ /* 0x008fca00078e0202 */
[----:B------:R-:W1:Y:S01]  /*105d60*/  LDS.128 R4, [R29] ;  /* 0x000000001d047984 */ /* 0x000e620000000c00 */
[C---:B----4-:R-:W-:Y:S02]  /*105d70*/  LOP3.LUT R28, R29.reuse, 0x20, RZ, 0x3c, !PT ;  /* 0x000000201d1c7812 */ /* 0x050fe400078e3cff */
[C---:B0-----:R-:W-:Y:S01]  /*105d80*/  LOP3.LUT R24, R29.reuse, 0x40, RZ, 0x3c, !PT ;  /* 0x000000401d187812 */ /* 0x041fe200078e3cff */
[----:B------:R-:W-:Y:S01]  /*105d90*/  STL [R1+0x93c], R29 ;  /* 0x00093c1d01007387 */ /* 0x000fe20000100800 */
[----:B------:R-:W-:-:S03]  /*105da0*/  LOP3.LUT R3, R29, 0x60, RZ, 0x3c, !PT ;  /* 0x000000601d037812 */ /* 0x000fc600078e3cff */
[----:B-1----:R-:W-:Y:S01]  /*105db0*/  STL.64 [R1+0x710], R4 ;  /* 0x0007100401007387 */ /* 0x002fe20000100a00 */
[----:B------:R-:W-:-:S03]  /*105dc0*/  IMAD.MOV.U32 R12, RZ, RZ, R4 ;  /* 0x000000ffff0c7224 */ /* 0x000fc600078e0004 */
[----:B------:R-:W-:Y:S04]  /*105dd0*/  STL.64 [R1+0x718], R6 ;  /* 0x0007180601007387 */ /* 0x000fe80000100a00 */
[----:B------:R-:W0:Y:S04]  /*105de0*/  LDS.128 R4, [R28] ;  /* 0x000000001c047984 */ /* 0x000e280000000c00 */
[----:B------:R-:W-:Y:S04]  /*105df0*/  STL [R1+0x930], R28 ;  /* 0x0009301c01007387 */ /* 0x000fe80000100800 */
[----:B------:R-:W-:Y:S04]  /*105e00*/  STL [R1+0x934], R24 ;  /* 0x0009341801007387 */ /* 0x000fe80000100800 */
[----:B------:R-:W-:Y:S04]  /*105e10*/  STL [R1+0x51bc], R12 ;  /* 0x0051bc0c01007387 */ /* 0x000fe80000100800 */
[----:B------:R-:W-:Y:S04]  /*105e20*/  STL [R1+0x938], R3 ;  /* 0x0009380301007387 */ /* 0x000fe80000100800 */
[----:B------:R-:W2:Y:S04]  /*105e30*/  LDL.LU R16, [R1+0x80] ;  /* 0x0000800001107983 */ /* 0x000ea80000300800 */
[----:B0-----:R-:W-:Y:S04]  /*105e40*/  STL.64 [R1+0x7d0], R4 ;  /* 0x0007d00401007387 */ /* 0x001fe80000100a00 */
[----:B------:R-:W-:Y:S04]  /*105e50*/  STL.64 [R1+0x7d8], R6 ;  /* 0x0007d80601007387 */ /* 0x000fe80000100a00 */
[----:B------:R-:W2:Y:S04]  /*105e60*/  LDL.LU R17, [R1+0x84] ;  /* 0x0000840001117983 */ /* 0x000ea80000300800 */
[----:B------:R-:W3:Y:S04]  /*105e70*/  LDL.LU R18, [R1+0x88] ;  /* 0x0000880001127983 */ /* 0x000ee80000300800 */
[----:B------:R-:W3:Y:S04]  /*105e80*/  LDL.LU R19, [R1+0x8c] ;  /* 0x00008c0001137983 */ /* 0x000ee80000300800 */
[----:B------:R-:W0:Y:S04]  /*105e90*/  LDS.128 R4, [R24] ;  /* 0x0000000018047984 */ /* 0x000e280000000c00 */
[----:B---3--:R-:W-:Y:S04]  /*105ea0*/  STL.64 [R1+0x55e8], R18 ;  /* 0x0055e81201007387 */ /* 0x008fe80000100a00 */
[----:B--2---:R1:W-:Y:S04]  /*105eb0*/  STL.64 [R1+0x55e0], R16 ;  /* 0x0055e01001007387 */ /* 0x0043e80000100a00 */
[----:B-1----:R-:W2:Y:S04]  /*105ec0*/  LDL.LU R16, [R1+0x50] ;  /* 0x0000500001107983 */ /* 0x002ea80000300800 */
[----:B------:R-:W2:Y:S04]  /*105ed0*/  LDL.LU R17, [R1+0x54] ;  /* 0x0000540001117983 */ /* 0x000ea80000300800 */
[----:B------:R-:W3:Y:S04]  /*105ee0*/  LDL.LU R18, [R1+0x58] ;  /* 0x0000580001127983 */ /* 0x000ee80000300800 */
[----:B------:R-:W3:Y:S04]  /*105ef0*/  LDL.LU R19, [R1+0x5c] ;  /* 0x00005c0001137983 */ /* 0x000ee80000300800 */
        /* <DEDUP_REMOVED lines=22> */
[----:B------:R-:W2:Y:S04]  /*106060*/  LDL.LU R18, [R1+0x18] ;  /* 0x0000180001127983 */ /* 0x000ea80000300800 */
[----:B------:R-:W2:Y:S04]  /*106070*/  LDL.LU R19, [R1+0x1c] ;  /* 0x00001c0001137983 */ /* 0x000ea80000300800 */
[----:B------:R-:W3:Y:S04]  /*106080*/  LDL.LU R12, [R1+0x70] ;  /* 0x00007000010c7983 */ /* 0x000ee80000300800 */
[----:B------:R-:W3:Y:S04]  /*106090*/  LDL.LU R13, [R1+0x74] ;  /* 0x00007400010d7983 */ /* 0x000ee80000300800 */
[----:B------:R-:W3:Y:S04]  /*1060a0*/  LDL.LU R14, [R1+0x78] ;  /* 0x00007800010e7983 */ /* 0x000ee80000300800 */
[----:B------:R-:W3:Y:S04]  /*1060b0*/  LDL.LU R15, [R1+0x7c] ;  /* 0x00007c00010f7983 */ /* 0x000ee80000300800 */
[----:B------:R-:W4:Y:S04]  /*1060c0*/  LDL.LU R20, [R1+0x90] ;  /* 0x0000900001147983 */ /* 0x000f280000300800 */
[----:B------:R-:W4:Y:S04]  /*1060d0*/  LDL.LU R21, [R1+0x94] ;  /* 0x0000940001157983 */ /* 0x000f280000300800 */
[----:B------:R-:W4:Y:S04]  /*1060e0*/  LDL.LU R22, [R1+0x98] ;  /* 0x0000980001167983 */ /* 0x000f280000300800 */
[----:B------:R-:W4:Y:S04]  /*1060f0*/  LDL.LU R23, [R1+0x9c] ;  /* 0x00009c0001177983 */ /* 0x000f280000300800 */
[----:B0-----:R-:W-:Y:S04]  /*106100*/  STL.64 [R1+0x830], R4 ;  /* 0x0008300401007387 */ /* 0x001fe80000100a00 */
[----:B------:R-:W-:Y:S04]  /*106110*/  STL.64 [R1+0x838], R6 ;  /* 0x0008380601007387 */ /* 0x000fe80000100a00 */
[----:B------:R-:W0:Y:S04]  /*106120*/  LDS.128 R4, [R3] ;  /* 0x0000000003047984 */ /* 0x000e280000000c00 */
[----:B------:R-:W-:Y:S06]  /*106130*/  BAR.SYNC.DEFER_BLOCKING 0x0 ;  /* 0x0000000000007b1d */ /* 0x000fec0000010000 */
[----:B------:R-:W-:Y:S04]  /*106140*/  STS.128 [R0], R8 ;  /* 0x0000000800007388 */ /* 0x000fe80000000c00 */
[----:B0-----:R-:W-:Y:S04]  /*106150*/  STL.64 [R1+0x880], R4 ;  /* 0x0008800401007387 */ /* 0x001fe80000100a00 */
[----:B------:R0:W-:Y:S04]  /*106160*/  STL.64 [R1+0x888], R6 ;  /* 0x0008880601007387 */ /* 0x0001e80000100a00 */
[----:B0-----:R-:W5:Y:S04]  /*106170*/  LDL.LU.64 R6, [R1+0x5638] ;  /* 0x0056380001067983 */ /* 0x001f680000300a00 */
[----:B------:R-:W5:Y:S04]  /*106180*/  LDL.LU.64 R4, [R1+0x5630] ;  /* 0x0056300001047983 */ /* 0x000f680000300a00 */
[----:B------:R-:W3:Y:S04]  /*106190*/  LDL.LU R8, [R1] ;  /* 0x0000000001087983 */ /* 0x000ee80000300800 */
[----:B------:R-:W3:Y:S04]  /*1061a0*/  LDL.LU R9, [R1+0x4] ;  /* 0x0000040001097983 */ /* 0x000ee80000300800 */
[----:B------:R-:W3:Y:S04]  /*1061b0*/  LDL.LU R10, [R1+0x8] ;  /* 0x00000800010a7983 */ /* 0x000ee80000300800 */
[----:B------:R-:W3:Y:S04]  /*1061c0*/  LDL.LU R11, [R1+0xc] ;  /* 0x00000c00010b7983 */ /* 0x000ee80000300800 */
[----:B--2---:R-:W-:Y:S04]  /*1061d0*/  STS.128 [R0+0x280], R16 ;  /* 0x0002801000007388 */ /* 0x004fe80000000c00 */
[----:B-----5:R0:W-:Y:S04]  /*1061e0*/  STS.128 [R0+0x80], R4 ;  /* 0x0000800400007388 */ /* 0x0201e80000000c00 */
[----:B---3--:R-:W-:Y:S04]  /*1061f0*/  STS.128 [R0+0x200], R8 ;  /* 0x0002000800007388 */ /* 0x008fe80000000c00 */
[----:B------:R-:W-:Y:S06]  /*106200*/  BAR.SYNC.DEFER_BLOCKING 0x0 ;  /* 0x0000000000007b1d */ /* 0x000fec0000010000 */
[----:B0-----:R-:W2:Y:S04]  /*106210*/  LDL.LU R4, [R1+0x60] ;  /* 0x0000600001047983 */ /* 0x001ea80000300800 */
[----:B------:R-:W2:Y:S04]  /*106220*/  LDL.LU R5, [R1+0x64] ;  /* 0x0000640001057983 */ /* 0x000ea80000300800 */
[----:B------:R-:W2:Y:S04]  /*106230*/  LDL.LU R6, [R1+0x68] ;  /* 0x0000680001067983 */ /* 0x000ea80000300800 */
[----:B------:R-:W2:Y:S04]  /*106240*/  LDL.LU R7, [R1+0x6c] ;  /* 0x00006c0001077983 */ /* 0x000ea80000300800 */
[----:B------:R-:W0:Y:S04]  /*106250*/  LDS.128 R8, [R29] ;  /* 0x000000001d087984 */ /* 0x000e280000000c00 */
[----:B------:R-:W1:Y:S04]  /*106260*/  LDS.128 R16, [R28] ;  /* 0x000000001c107984 */ /* 0x000e680000000c00 */
[----:B0-----:R-:W-:Y:S04]  /*106270*/  STL.64 [R1+0x6e0], R8 ;  /* 0x0006e00801007387 */ /* 0x001fe80000100a00 */
[----:B------:R-:W-:Y:S04]  /*106280*/  STL.64 [R1+0x6e8], R10 ;  /* 0x0006e80a01007387 */ /* 0x000fe80000100a00 */
[----:B-1----:R-:W-:Y:S04]  /*106290*/  STL.64 [R1+0x7c0], R16 ;  /* 0x0007c01001007387 */ /* 0x002fe80000100a00 */
[----:B------:R-:W-:Y:S04]  /*1062a0*/  STL.64 [R1+0x7c8], R18 ;  /* 0x0007c81201007387 */ /* 0x000fe80000100a00 */
[----:B------:R-:W0:Y:S04]  /*1062b0*/  LDS.128 R16, [R24] ;  /* 0x0000000018107984 */ /* 0x000e280000000c00 */
[----:B0-----:R-:W-:Y:S04]  /*1062c0*/  STL.64 [R1+0x800], R16 ;  /* 0x0008001001007387 */ /* 0x001fe80000100a00 */
[----:B------:R-:W-:Y:S04]  /*1062d0*/  STL.64 [R1+0x808], R18 ;  /* 0x0008081201007387 */ /* 0x000fe80000100a00 */
[----:B------:R-:W0:Y:S04]  /*1062e0*/  LDS.128 R16, [R3] ;  /* 0x0000000003107984 */ /* 0x000e280000000c00 */
[----:B0-----:R-:W-:Y:S04]  /*1062f0*/  STL.64 [R1+0x870], R16 ;  /* 0x0008701001007387 */ /* 0x001fe80000100a00 */
[----:B------:R0:W-:Y:S04]  /*106300*/  STL.64 [R1+0x878], R18 ;  /* 0x0008781201007387 */ /* 0x0001e80000100a00 */
[----:B0-----:R-:W3:Y:S04]  /*106310*/  LDL.LU.64 R18, [R1+0x5628] ;  /* 0x0056280001127983 */ /* 0x001ee80000300a00 */
[----:B------:R-:W3:Y:S04]  /*106320*/  LDL.LU.64 R16, [R1+0x5620] ;  /* 0x0056200001107983 */ /* 0x000ee80000300a00 */
[----:B------:R-:W-:Y:S06]  /*106330*/  BAR.SYNC.DEFER_BLOCKING 0x0 ;  /* 0x0000000000007b1d */ /* 0x000fec0000010000 */
[----:B---3--:R0:W-:Y:S04]  /*106340*/  STS.128 [R0], R16 ;  /* 0x0000001000007388 */ /* 0x0081e80000000c00 */
[----:B0-----:R-:W3:Y:S04]  /*106350*/  LDL.LU.64 R18, [R1+0x5618] ;  /* 0x0056180001127983 */ /* 0x001ee80000300a00 */
[----:B------:R-:W3:Y:S04]  /*106360*/  LDL.LU.64 R16, [R1+0x5610] ;  /* 0x0056100001107983 */ /* 0x000ee80000300a00 */
[----:B---3--:R0:W-:Y:S04]  /*106370*/  STS.128 [R0+0x80], R16 ;  /* 0x0000801000007388 */ /* 0x0081e80000000c00 */
[----:B0-----:R-:W3:Y:S04]  /*106380*/  LDL.LU.64 R18, [R1+0x5608] ;  /* 0x0056080001127983 */ /* 0x001ee80000300a00 */
[----:B------:R-:W3:Y:S04]  /*106390*/  LDL.LU.64 R16, [R1+0x5600] ;  /* 0x0056000001107983 */ /* 0x000ee80000300a00 */
[----:B---3--:R0:W-:Y:S04]  /*1063a0*/  STS.128 [R0+0x200], R16 ;  /* 0x0002001000007388 */ /* 0x0081e80000000c00 */
[----:B0-----:R-:W3:Y:S04]  /*1063b0*/  LDL.LU.64 R18, [R1+0x55f8] ;  /* 0x0055f80001127983 */ /* 0x001ee80000300a00 */
[----:B------:R-:W3:Y:S04]  /*1063c0*/  LDL.LU.64 R16, [R1+0x55f0] ;  /* 0x0055f00001107983 */ /* 0x000ee80000300a00 */
[----:B---3--:R-:W-:Y:S04]  /*1063d0*/  STS.128 [R0+0x280], R16 ;  /* 0x0002801000007388 */ /* 0x008fe80000000c00 */
[----:B------:R-:W-:Y:S06]  /*1063e0*/  BAR.SYNC.DEFER_BLOCKING 0x0 ;  /* 0x0000000000007b1d */ /* 0x000fec0000010000 */
[----:B------:R-:W0:Y:S04]  /*1063f0*/  LDS.128 R16, [R29] ;  /* 0x000000001d107984 */ /* 0x000e280000000c00 */
[----:B0-----:R-:W-:Y:S01]  /*106400*/  STL.64 [R1+0x610], R16 ;  /* 0x0006101001007387 */ /* 0x001fe20000100a00 */
[----:B------:R-:W-:-:S03]  /*106410*/  IMAD.MOV.U32 R10, RZ, RZ, R16 ;  /* 0x000000ffff0a7224 */ /* 0x000fc600078e0010 */
[----:B------:R0:W-:Y:S04]  /*106420*/  STL.64 [R1+0x618], R18 ;  /* 0x0006181201007387 */ /* 0x0001e80000100a00 */
[----:B0-----:R-:W3:Y:S04]  /*106430*/  LDL.LU.64 R18, [R1+0x55e8] ;  /* 0x0055e80001127983 */ /* 0x001ee80000300a00 */
[----:B------:R-:W3:Y:S04]  /*106440*/  LDL.LU.64 R16, [R1+0x55e0] ;  /* 0x0055e00001107983 */ /* 0x000ee80000300a00 */
[----:B------:R-:W-:Y:S04]  /*106450*/  STL [R1+0x51c4], R10 ;  /* 0x0051c40a01007387 */ /* 0x000fe80000100800 */
[----:B------:R-:W-:Y:S04]  /*106460*/  STL [R1+0x51c0], R8 ;  /* 0x0051c00801007387 */ /* 0x000fe80000100800 */
[----:B------:R-:W0:Y:S04]  /*106470*/  LDS.128 R8, [R28] ;  /* 0x000000001c087984 */ /* 0x000e280000000c00 */
[----:B0-----:R-:W-:Y:S04]  /*106480*/  STL.64 [R1+0x720], R8 ;  /* 0x0007200801007387 */ /* 0x001fe80000100a00 */
[----:B------:R-:W-:Y:S04]  /*106490*/  STL.64 [R1+0x728], R10 ;  /* 0x0007280a01007387 */ /* 0x000fe80000100a00 */
[----:B------:R-:W0:Y:S04]  /*1064a0*/  LDS.128 R8, [R24] ;  /* 0x0000000018087984 */ /* 0x000e280000000c00 */
[----:B0-----:R-:W-:Y:S04]  /*1064b0*/  STL.64 [R1+0x7f0], R8 ;  /* 0x0007f00801007387 */ /* 0x001fe80000100a00 */
[----:B------:R-:W-:Y:S04]  /*1064c0*/  STL.64 [R1+0x7f8], R10 ;  /* 0x0007f80a01007387 */ /* 0x000fe80000100a00 */
[----:B------:R-:W0:Y:S04]  /*1064d0*/  LDS.128 R8, [R3] ;  /* 0x0000000003087984 */ /* 0x000e280000000c00 */
[----:B------:R-:W-:Y:S06]  /*1064e0*/  BAR.SYNC.DEFER_BLOCKING 0x0 ;  /* 0x0000000000007b1d */ /* 0x000fec0000010000 */
[----:B--2---:R-:W-:Y:S04]  /*1064f0*/  STS.128 [R0], R4 ;  /* 0x0000000400007388 */ /* 0x004fe80000000c00 */
[----:B------:R-:W-:Y:S04]  /*106500*/  STS.128 [R0+0x80], R12 ;  /* 0x0000800c00007388 */ /* 0x000fe80000000c00 */
[----:B----4-:R-:W-:Y:S04]  /*106510*/  STS.128 [R0+0x280], R20 ;  /* 0x0002801400007388 */ /* 0x010fe80000000c00 */
[----:B0-----:R-:W-:Y:S04]  /*106520*/  STL.64 [R1+0x860], R8 ;  /* 0x0008600801007387 */ /* 0x001fe80000100a00 */
[----:B------:R-:W-:Y:S04]  /*106530*/  STL.64 [R1+0x868], R10 ;  /* 0x0008680a01007387 */ /* 0x000fe80000100a00 */
[----:B---3--:R-:W-:Y:S04]  /*106540*/  STS.128 [R0+0x200], R16 ;  /* 0x0002001000007388 */ /* 0x008fe80000000c00 */
[----:B------:R-:W-:Y:S06]  /*106550*/  BAR.SYNC.DEFER_BLOCKING 0x0 ;  /* 0x0000000000007b1d */ /* 0x000fec0000010000 */
[----:B------:R-:W0:Y:S04]  /*106560*/  LDS.128 R4, [R29] ;  /* 0x000000001d047984 */ /* 0x000e280000000c00 */
[----:B------:R-:W-:Y:S04]  /*106570*/  LDS.128 R8, [R28] ;  /* 0x000000001c087984 */ /* 0x000fe80000000c00 */
[----:B0-----:R-:W-:Y:S01]  /*106580*/  STL [R1+0x50], R4 ;  /* 0x0000500401007387 */ /* 0x001fe20000100800 */
[----:B------:R-:W-:-:S03]  /*106590*/  IMAD.MOV.U32 R27, RZ, RZ, R5 ;  /* 0x000000ffff1b7224 */ /* 0x000fc600078e0005 */
[----:B------:R-:W-:Y:S04]  /*1065a0*/  STL.64 [R1+0x58], R6 ;  /* 0x0000580601007387 */ /* 0x000fe80000100a00 */
[----:B------:R-:W0:Y:S04]  /*1065b0*/  LDS.128 R4, [R24] ;  /* 0x0000000018047984 */ /* 0x000e280000000c00 */
[----:B------:R1:W-:Y:S04]  /*1065c0*/  STL [R1+0x517c], R27 ;  /* 0x00517c1b01007387 */ /* 0x0003e80000100800 */
[----:B0-----:R-:W-:Y:S01]  /*1065d0*/  STL [R1+0x7e4], R5 ;  /* 0x0007e40501007387 */ /* 0x001fe20000100800 */
[----:B-1----:R-:W-:-:S03]  /*1065e0*/  IMAD.MOV.U32 R27, RZ, RZ, R4 ;  /* 0x000000ffff1b7224 */ /* 0x002fc600078e0004 */
[----:B------:R0:W-:Y:S04]  /*1065f0*/  STL.64 [R1+0x90], R8 ;  /* 0x0000900801007387 */ /* 0x0001e80000100a00 */
[----:B------:R-:W-:Y:S04]  /*106600*/  STL.64 [R1+0x98], R10 ;  /* 0x0000980a01007387 */ /* 0x000fe80000100a00 */
[----:B------:R-:W-:Y:S04]  /*106610*/  STL.64 [R1+0x7e8], R6 ;  /* 0x0007e80601007387 */ /* 0x000fe80000100a00 */
[----:B------:R-:W1:Y:S04]  /*106620*/  LDS.128 R4, [R3] ;  /* 0x0000000003047984 */ /* 0x000e680000000c00 */
[----:B------:R-:W-:Y:S04]  /*106630*/  STL [R1+0x51a4], R27 ;  /* 0x0051a41b01007387 */ /* 0x000fe80000100800 */
[----:B------:R-:W-:Y:S04]  /*106640*/  STL [R1+0x55b8], R24 ;  /* 0x0055b81801007387 */ /* 0x000fe80000100800 */
[----:B0-----:R-:W2:Y:S04]  /*106650*/  LDL.LU R8, [R1+0x110] ;  /* 0x0001100001087983 */ /* 0x001ea80000300800 */
[----:B-1----:R-:W-:Y:S04]  /*106660*/  STL.64 [R1+0x850], R4 ;  /* 0x0008500401007387 */ /* 0x002fe80000100a00 */
[----:B------:R-:W-:Y:S04]  /*106670*/  STL.64 [R1+0x858], R6 ;  /* 0x0008580601007387 */ /* 0x000fe80000100a00 */
[----:B------:R-:W2:Y:S04]  /*106680*/  LDL.LU R9, [R1+0x114] ;  /* 0x0001140001097983 */ /* 0x000ea80000300800 */
[----:B------:R-:W3:Y:S04]  /*106690*/  LDL.LU R10, [R1+0x118] ;  /* 0x00011800010a7983 */ /* 0x000ee80000300800 */
[----:B------:R-:W3:Y:S04]  /*1066a0*/  LDL.LU R11, [R1+0x11c] ;  /* 0x00011c00010b7983 */ /* 0x000ee80000300800 */
[----:B------:R-:W-:Y:S06]  /*1066b0*/  BAR.SYNC.DEFER_BLOCKING 0x0 ;  /* 0x0000000000007b1d */ /* 0x000fec0000010000 */
[----:B---3--:R-:W-:Y:S04]  /*1066c0*/  STL.64 [R1+0x5580], R10 ;  /* 0x0055800a01007387 */ /* 0x008fe80000100a00 */
[----:B--2---:R0:W-:Y:S04]  /*1066d0*/  STL.64 [R1+0x5578], R8 ;  /* 0x0055780801007387 */ /* 0x0041e80000100a00 */
[----:B0-----:R-:W2:Y:S04]  /*1066e0*/  LDL.LU R8, [R1+0x100] ;  /* 0x0001000001087983 */ /* 0x001ea80000300800 */
[----:B------:R-:W2:Y:S04]  /*1066f0*/  LDL.LU R9, [R1+0x104] ;  /* 0x0001040001097983 */ /* 0x000ea80000300800 */
[----:B------:R-:W3:Y:S04]  /*106700*/  LDL.LU R10, [R1+0x108] ;  /* 0x00010800010a7983 */ /* 0x000ee80000300800 */
[----:B------:R-:W3:Y:S04]  /*106710*/  LDL.LU R11, [R1+0x10c] ;  /* 0x00010c00010b7983 */ /* 0x000ee80000300800 */
[----:B---3--:R-:W-:Y:S04]  /*106720*/  STL.64 [R1+0x5590], R10 ;  /* 0x0055900a01007387 */ /* 0x008fe80000100a00 */
[----:B--2---:R0:W-:Y:S04]  /*106730*/  STL.64 [R1+0x5588], R8 ;  /* 0x0055880801007387 */ /* 0x0041e80000100a00 */
[----:B0-----:R-:W2:Y:S04]  /*106740*/  LDL.LU R8, [R1+0xf0] ;  /* 0x0000f00001087983 */ /* 0x001ea80000300800 */
[----:B------:R-:W2:Y:S04]  /*106750*/  LDL.LU R9, [R1+0xf4] ;  /* 0x0000f40001097983 */ /* 0x000ea80000300800 */
[----:B------:R-:W3:Y:S04]  /*106760*/  LDL.LU R10, [R1+0xf8] ;  /* 0x0000f800010a7983 */ /* 0x000ee80000300800 */
[----:B------:R-:W3:Y:S04]  /*106770*/  LDL.LU R11, [R1+0xfc] ;  /* 0x0000fc00010b7983 */ /* 0x000ee80000300800 */
[----:B------:R-:W4:Y:S04]  /*106780*/  LDL.LU R24, [R1+0xc0] ;  /* 0x0000c00001187983 */ /* 0x000f280000300800 */
[----:B------:R-:W4:Y:S04]  /*106790*/  LDL.LU R25, [R1+0xc4] ;  /* 0x0000c40001197983 */ /* 0x000f280000300800 */
[----:B------:R-:W5:Y:S04]  /*1067a0*/  LDL.LU R26, [R1+0xc8] ;  /* 0x0000c800011a7983 */ /* 0x000f680000300800 */
[----:B------:R-:W5:Y:S04]  /*1067b0*/  LDL.LU R27, [R1+0xcc] ;  /* 0x0000cc00011b7983 */ /* 0x000f680000300800 */
[----:B-----5:R-:W-:Y:S04]  /*1067c0*/  STL.64 [R1+0x55c8], R26 ;  /* 0x0055c81a01007387 */ /* 0x020fe80000100a00 */
[----:B----4-:R0:W-:Y:S04]  /*1067d0*/  STL.64 [R1+0x55c0], R24 ;  /* 0x0055c01801007387 */ /* 0x0101e80000100a00 */
[----:B0-----:R-:W4:Y:S04]  /*1067e0*/  LDL.LU R24, [R1+0xb0] ;  /* 0x0000b00001187983 */ /* 0x001f280000300800 */
[----:B------:R-:W4:Y:S04]  /*1067f0*/  LDL.LU R25, [R1+0xb4] ;  /* 0x0000b40001197983 */ /* 0x000f280000300800 */
[----:B------:R-:W5:Y:S04]  /*106800*/  LDL.LU R26, [R1+0xb8] ;  /* 0x0000b800011a7983 */ /* 0x000f680000300800 */
[----:B------:R-:W5:Y:S04]  /*106810*/  LDL.LU R27, [R1+0xbc] ;  /* 0x0000bc00011b7983 */ /* 0x000f680000300800 */
[----:B-----5:R-:W-:Y:S04]  /*106820*/  STL.64 [R1+0x55d8], R26 ;  /* 0x0055d81a01007387 */ /* 0x020fe80000100a00 */
[----:B----4-:R0:W-:Y:S04]  /*106830*/  STL.64 [R1+0x55d0], R24 ;  /* 0x0055d01801007387 */ /* 0x0101e80000100a00 */
[----:B0-----:R-:W4:Y:S04]  /*106840*/  LDL.LU R24, [R1+0xa0] ;  /* 0x0000a00001187983 */ /* 0x001f280000300800 */
[----:B------:R-:W4:Y:S04]  /*106850*/  LDL.LU R25, [R1+0xa4] ;  /* 0x0000a40001197983 */ /* 0x000f280000300800 */
[----:B------:R-:W4:Y:S04]  /*106860*/  LDL.LU R26, [R1+0xa8] ;  /* 0x0000a800011a7983 */ /* 0x000f280000300800 */
[----:B------:R-:W4:Y:S04]  /*106870*/  LDL.LU R27, [R1+0xac] ;  /* 0x0000ac00011b7983 */ /* 0x000f280000300800 */
[----:B---3--:R-:W-:Y:S04]  /*106880*/  STL.64 [R1+0x55a0], R10 ;  /* 0x0055a00a01007387 */ /* 0x008fe80000100a00 */
[----:B--2---:R0:W-:Y:S04]  /*106890*/  STL.64 [R1+0x5598], R8 ;  /* 0x0055980801007387 */ /* 0x0041e80000100a00 */
[----:B0-----:R-:W2:Y:S04]  /*1068a0*/  LDL.LU R8, [R1+0xe0] ;  /* 0x0000e00001087983 */ /* 0x001ea80000300800 */
[----:B------:R-:W2:Y:S04]  /*1068b0*/  LDL.LU R9, [R1+0xe4] ;  /* 0x0000e40001097983 */ /* 0x000ea80000300800 */
[----:B------:R-:W3:Y:S04]  /*1068c0*/  LDL.LU R10, [R1+0xe8] ;  /* 0x0000e800010a7983 */ /* 0x000ee80000300800 */
[----:B------:R-:W3:Y:S04]  /*1068d0*/  LDL.LU R11, [R1+0xec] ;  /* 0x0000ec00010b7983 */ /* 0x000ee80000300800 */
[----:B----4-:R-:W-:Y:S04]  /*1068e0*/  STS.128 [R0], R24 ;  /* 0x0000001800007388 */ /* 0x010fe80000000c00 */
[----:B---3--:R-:W-:Y:S04]  /*1068f0*/  STL.64 [R1+0x55b0], R10 ;  /* 0x0055b00a01007387 */ /* 0x008fe80000100a00 */
[----:B--2---:R0:W-:Y:S04]  /*106900*/  STL.64 [R1+0x55a8], R8 ;  /* 0x0055a80801007387 */ /* 0x0041e80000100a00 */
[----:B0-----:R-:W2:Y:S04]  /*106910*/  LDL.LU R8, [R1+0xd0] ;  /* 0x0000d00001087983 */ /* 0x001ea80000300800 */
        /* <DEDUP_REMOVED lines=11> */
[----:B------:R-:W5:Y:S04]  /*1069d0*/  LDL.LU R4, [R1+0x120] ;  /* 0x0001200001047983 */ /* 0x000f680000300800 */
[----:B------:R-:W5:Y:S04]  /*1069e0*/  LDL.LU R5, [R1+0x124] ;  /* 0x0001240001057983 */ /* 0x000f680000300800 */
[----:B------:R-:W5:Y:S04]  /*1069f0*/  LDL.LU R6, [R1+0x128] ;  /* 0x0001280001067983 */ /* 0x000f680000300800 */
[----:B------:R-:W5:Y:S04]  /*106a00*/  LDL.LU R7, [R1+0x12c] ;  /* 0x00012c0001077983 */ /* 0x000f680000300800 */
[----:B------:R-:W2:Y:S04]  /*106a10*/  LDL.LU R20, [R1+0x150] ;  /* 0x0001500001147983 */ /* 0x000ea80000300800 */
[----:B------:R-:W2:Y:S04]  /*106a20*/  LDL.LU R21, [R1+0x154] ;  /* 0x0001540001157983 */ /* 0x000ea80000300800 */
[----:B------:R-:W2:Y:S04]  /*106a30*/  LDL.LU R22, [R1+0x158] ;  /* 0x0001580001167983 */ /* 0x000ea80000300800 */
[----:B------:R-:W2:Y:S04]  /*106a40*/  LDL.LU R23, [R1+0x15c] ;  /* 0x00015c0001177983 */ /* 0x000ea80000300800 */
[----:B------:R-:W2:Y:S04]  /*106a50*/  LDL.LU.64 R26, [R1+0x55d8] ;  /* 0x0055d800011a7983 */ /* 0x000ea80000300a00 */
[----:B------:R-:W2:Y:S04]  /*106a60*/  LDL.LU.64 R24, [R1+0x55d0] ;  /* 0x0055d00001187983 */ /* 0x000ea80000300a00 */
[----:B--2---:R0:W-:Y:S04]  /*106a70*/  STS.128 [R0+0x80], R24 ;  /* 0x0000801800007388 */ /* 0x0041e80000000c00 */
[----:B0-----:R-:W2:Y:S04]  /*106a80*/  LDL.LU.64 R26, [R1+0x55c8] ;  /* 0x0055c800011a7983 */ /* 0x001ea80000300a00 */
[----:B------:R-:W2:Y:S04]  /*106a90*/  LDL.LU.64 R24, [R1+0x55c0] ;  /* 0x0055c00001187983 */ /* 0x000ea80000300a00 */
[----:B------:R-:W-:Y:S04]  /*106aa0*/  STS.128 [R0+0x280], R8 ;  /* 0x0002800800007388 */ /* 0x000fe80000000c00 */
[----:B--2---:R0:W-:Y:S04]  /*106ab0*/  STS.128 [R0+0x200], R24 ;  /* 0x0002001800007388 */ /* 0x0041e80000000c00 */
[----:B------:R-:W-:Y:S06]  /*106ac0*/  BAR.SYNC.DEFER_BLOCKING 0x0 ;  /* 0x0000000000007b1d */ /* 0x000fec0000010000 */
[----:B0-----:R-:W2:Y:S04]  /*106ad0*/  LDL.LU R24, [R1+0x55b8] ;  /* 0x0055b80001187983 */ /* 0x001ea80000300800 */
[----:B------:R-:W0:Y:S02]  /*106ae0*/  LDS.128 R8, [R29] ;  /* 0x000000001d087984 */ /* 0x000e240000000c00 */
[----:B0-----:R-:W-:-:S02]  /*106af0*/  IMAD.MOV.U32 R27, RZ, RZ, R8 ;  /* 0x000000ffff1b7224 */ /* 0x001fc400078e0008 */
[----:B------:R-:W-:Y:S01]  /*106b00*/  STL.64 [R1+0x48], R10 ;  /* 0x0000480a01007387 */ /* 0x000fe20000100a00 */
[----:B------:R-:W-:-:S03]  /*106b10*/  IMAD.MOV.U32 R26, RZ, RZ, R9 ;  /* 0x000000ffff1a7224 */ /* 0x000fc600078e0009 */
[----:B------:R-:W0:Y:S04]  /*106b20*/  LDS.128 R8, [R28] ;  /* 0x000000001c087984 */ /* 0x000e280000000c00 */
[----:B------:R-:W-:Y:S04]  /*106b30*/  STL [R1+0x5178], R26 ;  /* 0x0051781a01007387 */ /* 0x000fe80000100800 */
[----:B0-----:R-:W-:Y:S04]  /*106b40*/  STL.64 [R1+0x70], R8 ;  /* 0x0000700801007387 */ /* 0x001fe80000100a00 */
[----:B------:R-:W-:Y:S04]  /*106b50*/  STL.64 [R1+0x78], R10 ;  /* 0x0000780a01007387 */ /* 0x000fe80000100a00 */
[----:B--2---:R-:W0:Y:S04]  /*106b60*/  LDS.128 R8, [R24] ;  /* 0x0000000018087984 */ /* 0x004e280000000c00 */
[----:B0-----:R-:W-:Y:S04]  /*106b70*/  STL.64 [R1+0xc0], R8 ;  /* 0x0000c00801007387 */ /* 0x001fe80000100a00 */
[----:B------:R-:W-:Y:S04]  /*106b80*/  STL.64 [R1+0xc8], R10 ;  /* 0x0000c80a01007387 */ /* 0x000fe80000100a00 */
[----:B------:R-:W0:Y:S04]  /*106b90*/  LDS.128 R8, [R3] ;  /* 0x0000000003087984 */ /* 0x000e280000000c00 */
[----:B0-----:R-:W-:Y:S04]  /*106ba0*/  STL.64 [R1+0x840], R8 ;  /* 0x0008400801007387 */ /* 0x001fe80000100a00 */
[----:B------:R0:W-:Y:S04]  /*106bb0*/  STL.64 [R1+0x848], R10 ;  /* 0x0008480a01007387 */ /* 0x0001e80000100a00 */
[----:B0-----:R-:W2:Y:S04]  /*106bc0*/  LDL.LU.64 R10, [R1+0x55b0] ;  /* 0x0055b000010a7983 */ /* 0x001ea80000300a00 */
[----:B------:R-:W2:Y:S04]  /*106bd0*/  LDL.LU.64 R8, [R1+0x55a8] ;  /* 0x0055a80001087983 */ /* 0x000ea80000300a00 */
[----:B------:R-:W-:Y:S06]  /*106be0*/  BAR.SYNC.DEFER_BLOCKING 0x0 ;  /* 0x0000000000007b1d */ /* 0x000fec0000010000 */
[----:B--2---:R0:W-:Y:S04]  /*106bf0*/  STS.128 [R0], R8 ;  /* 0x0000000800007388 */ /* 0x0041e80000000c00 */
[----:B0-----:R-:W2:Y:S04]  /*106c00*/  LDL.LU.64 R10, [R1+0x55a0] ;  /* 0x0055a000010a7983 */ /* 0x001ea80000300a00 */
[----:B------:R-:W2:Y:S04]  /*106c10*/  LDL.LU.64 R8, [R1+0x5598] ;  /* 0x0055980001087983 */ /* 0x000ea80000300a00 */
[----:B--2---:R0:W-:Y:S04]  /*106c20*/  STS.128 [R0+0x80], R8 ;  /* 0x0000800800007388 */ /* 0x0041e80000000c00 */
[----:B0-----:R-:W2:Y:S04]  /*106c30*/  LDL.LU.64 R10, [R1+0x5590] ;  /* 0x00559000010a7983 */ /* 0x001ea80000300a00 */
[----:B------:R-:W2:Y:S04]  /*106c40*/  LDL.LU.64 R8, [R1+0x5588] ;  /* 0x0055880001087983 */ /* 0x000ea80000300a00 */
[----:B--2---:R0:W-:Y:S04]  /*106c50*/  STS.128 [R0+0x200], R8 ;  /* 0x0002000800007388 */ /* 0x0041e80000000c00 */
[----:B0-----:R-:W2:Y:S04]  /*106c60*/  LDL.LU.64 R10, [R1+0x5580] ;  /* 0x00558000010a7983 */ /* 0x001ea80000300a00 */
[----:B------:R-:W2:Y:S04]  /*106c70*/  LDL.LU.64 R8, [R1+0x5578] ;  /* 0x0055780001087983 */ /* 0x000ea80000300a00 */
[----:B--2---:R-:W-:Y:S04]  /*106c80*/  STS.128 [R0+0x280], R8 ;  /* 0x0002800800007388 */ /* 0x004fe80000000c00 */
[----:B------:R-:W-:Y:S06]  /*106c90*/  BAR.SYNC.DEFER_BLOCKING 0x0 ;  /* 0x0000000000007b1d */ /* 0x000fec0000010000 */
[----:B------:R-:W0:Y:S04]  /*106ca0*/  LDS.128 R8, [R29] ;  /* 0x000000001d087984 */ /* 0x000e280000000c00 */
[----:B0-----:R-:W-:Y:S01]  /*106cb0*/  STL [R1+0x30], R8 ;  /* 0x0000300801007387 */ /* 0x001fe20000100800 */
[----:B------:R-:W-:-:S03]  /*106cc0*/  IMAD.MOV.U32 R25, RZ, RZ, R9 ;  /* 0x000000ffff197224 */ /* 0x000fc600078e0009 */
[----:B------:R-:W-:Y:S04]  /*106cd0*/  STL.64 [R1+0x38], R10 ;  /* 0x0000380a01007387 */ /* 0x000fe80000100a00 */
[----:B------:R-:W0:Y:S04]  /*106ce0*/  LDS.128 R8, [R28] ;  /* 0x000000001c087984 */ /* 0x000e280000000c00 */
[----:B------:R-:W-:Y:S04]  /*106cf0*/  STL [R1+0x5180], R25 ;  /* 0x0051801901007387 */ /* 0x000fe80000100800 */
[----:B------:R-:W-:Y:S04]  /*106d00*/  STL [R1+0x51c8], R27 ;  /* 0x0051c81b01007387 */ /* 0x000fe80000100800 */
[----:B0-----:R-:W-:Y:S04]  /*106d10*/  STL.64 [R1+0x60], R8 ;  /* 0x0000600801007387 */ /* 0x001fe80000100a00 */
[----:B------:R-:W-:Y:S04]  /*106d20*/  STL.64 [R1+0x68], R10 ;  /* 0x0000680a01007387 */ /* 0x000fe80000100a00 */
[----:B------:R-:W0:Y:S04]  /*106d30*/  LDS.128 R8, [R24] ;  /* 0x0000000018087984 */ /* 0x000e280000000c00 */
[----:B0-----:R-:W-:Y:S04]  /*106d40*/  STL.64 [R1+0xb0], R8 ;  /* 0x0000b00801007387 */ /* 0x001fe80000100a00 */
[----:B------:R-:W-:Y:S04]  /*106d50*/  STL.64 [R1+0xb8], R10 ;  /* 0x0000b80a01007387 */ /* 0x000fe80000100a00 */
[----:B------:R-:W0:Y:S04]  /*106d60*/  LDS.128 R8, [R3] ;  /* 0x0000000003087984 */ /* 0x000e280000000c00 */
[----:B------:R-:W-:Y:S06]  /*106d70*/  BAR.SYNC.DEFER_BLOCKING 0x0 ;  /* 0x0000000000007b1d */ /* 0x000fec0000010000 */
[----:B-----5:R1:W-:Y:S04]  /*106d80*/  STS.128 [R0], R4 ;  /* 0x0000000400007388 */ /* 0x0203e80000000c00 */
[----:B----4-:R-:W-:Y:S04]  /*106d90*/  STS.128 [R0+0x80], R12 ;  /* 0x0000800c00007388 */ /* 0x010fe80000000c00 */
[----:B---3--:R-:W-:Y:S04]  /*106da0*/  STS.128 [R0+0x200], R16 ;  /* 0x0002001000007388 */ /* 0x008fe80000000c00 */
[----:B0-----:R-:W-:Y:S04]  /*106db0*/  STL.64 [R1+0xf0], R8 ;  /* 0x0000f00801007387 */ /* 0x001fe80000100a00 */
[----:B------:R-:W-:Y:S04]  /*106dc0*/  STL.64 [R1+0xf8], R10 ;  /* 0x0000f80a01007387 */ /* 0x000fe80000100a00 */
[----:B-1----:R-:W2:Y:S04]  /*106dd0*/  LDL.LU R4, [R1+0x190] ;  /* 0x0001900001047983 */ /* 0x002ea80000300800 */
[----:B------:R-:W2:Y:S04]  /*106de0*/  LDL.LU R5, [R1+0x194] ;  /* 0x0001940001057983 */ /* 0x000ea80000300800 */
[----:B------:R-:W3:Y:S04]  /*106df0*/  LDL.LU R6, [R1+0x198] ;  /* 0x0001980001067983 */ /* 0x000ee80000300800 */
[----:B------:R-:W3:Y:S04]  /*106e00*/  LDL.LU R7, [R1+0x19c] ;  /* 0x00019c0001077983 */ /* 0x000ee80000300800 */
[----:B------:R-:W-:Y:S04]  /*106e10*/  STS.128 [R0+0x280], R20 ;  /* 0x0002801400007388 */ /* 0x000fe80000000c00 */
[----:B------:R-:W-:Y:S06]  /*106e20*/  BAR.SYNC.DEFER_BLOCKING 0x0 ;  /* 0x0000000000007b1d */ /* 0x000fec0000010000 */
        /* <DEDUP_REMOVED lines=20> */
[----:B--2---:R-:W-:Y:S04]  /*106f70*/  STL.64 [R1+0x5568], R4 ;  /* 0x0055680401007387 */ /* 0x004fe80000100a00 */
[----:B------:R-:W1:Y:S04]  /*106f80*/  LDS.128 R4, [R28] ;  /* 0x000000001c047984 */ /* 0x000e680000000c00 */
[----:B------:R-:W2:Y:S04]  /*106f90*/  LDL.LU R8, [R1+0x1c0] ;  /* 0x0001c00001087983 */ /* 0x000ea80000300800 */
[----:B0-----:R0:W-:Y:S04]  /*106fa0*/  STL.64 [R1+0x20], R12 ;  /* 0x0000200c01007387 */ /* 0x0011e80000100a00 */
[----:B------:R3:W-:Y:S04]  /*106fb0*/  STL.64 [R1+0x28], R14 ;  /* 0x0000280e01007387 */ /* 0x0007e80000100a00 */
[----:B-1----:R-:W-:Y:S04]  /*106fc0*/  STL.64 [R1+0x10], R4 ;  /* 0x0000100401007387 */ /* 0x002fe80000100a00 */
[----:B------:R-:W-:Y:S04]  /*106fd0*/  STL.64 [R1+0x18], R6 ;  /* 0x0000180601007387 */ /* 0x000fe80000100a00 */
[----:B------:R-:W2:Y:S04]  /*106fe0*/  LDL.LU R9, [R1+0x1c4] ;  /* 0x0001c40001097983 */ /* 0x000ea80000300800 */
[----:B------:R-:W4:Y:S04]  /*106ff0*/  LDL.LU R10, [R1+0x1c8] ;  /* 0x0001c800010a7983 */ /* 0x000f280000300800 */
[----:B------:R-:W4:Y:S04]  /*107000*/  LDL.LU R11, [R1+0x1cc] ;  /* 0x0001cc00010b7983 */ /* 0x000f280000300800 */
[----:B------:R-:W1:Y:S04]  /*107010*/  LDS.128 R4, [R24] ;  /* 0x0000000018047984 */ /* 0x000e680000000c00 */
[----:B----4-:R-:W-:Y:S04]  /*107020*/  STL.64 [R1+0x5530], R10 ;  /* 0x0055300a01007387 */ /* 0x010fe80000100a00 */
[----:B--2---:R2:W-:Y:S04]  /*107030*/  STL.64 [R1+0x5528], R8 ;  /* 0x0055280801007387 */ /* 0x0045e80000100a00 */
[----:B0-----:R-:W4:Y:S04]  /*107040*/  LDL.LU R12, [R1+0x1d0] ;  /* 0x0001d000010c7983 */ /* 0x001f280000300800 */
[----:B------:R-:W4:Y:S04]  /*107050*/  LDL.LU R13, [R1+0x1d4] ;  /* 0x0001d400010d7983 */ /* 0x000f280000300800 */
[----:B---3--:R-:W4:Y:S04]  /*107060*/  LDL.LU R14, [R1+0x1d8] ;  /* 0x0001d800010e7983 */ /* 0x008f280000300800 */
[----:B------:R-:W4:Y:S04]  /*107070*/  LDL.LU R15, [R1+0x1dc] ;  /* 0x0001dc00010f7983 */ /* 0x000f280000300800 */
[----:B--2---:R-:W2:Y:S04]  /*107080*/  LDL.LU R8, [R1+0x1a0] ;  /* 0x0001a00001087983 */ /* 0x004ea80000300800 */
[----:B-1----:R-:W-:Y:S04]  /*107090*/  STL.64 [R1+0xa0], R4 ;  /* 0x0000a00401007387 */ /* 0x002fe80000100a00 */
[----:B------:R-:W-:Y:S04]  /*1070a0*/  STL.64 [R1+0xa8], R6 ;  /* 0x0000a80601007387 */ /* 0x000fe80000100a00 */
[----:B------:R-:W0:Y:S04]  /*1070b0*/  LDS.128 R4, [R3] ;  /* 0x0000000003047984 */ /* 0x000e280000000c00 */
[----:B------:R-:W2:Y:S04]  /*1070c0*/  LDL.LU R9, [R1+0x1a4] ;  /* 0x0001a40001097983 */ /* 0x000ea80000300800 */
[----:B------:R-:W2:Y:S04]  /*1070d0*/  LDL.LU R10, [R1+0x1a8] ;  /* 0x0001a800010a7983 */ /* 0x000ea80000300800 */
[----:B------:R-:W2:Y:S04]  /*1070e0*/  LDL.LU R11, [R1+0x1ac] ;  /* 0x0001ac00010b7983 */ /* 0x000ea80000300800 */
[----:B------:R-:W3:Y:S04]  /*1070f0*/  LDL.LU R16, [R1+0x1e0] ;  /* 0x0001e00001107983 */ /* 0x000ee80000300800 */
[----:B------:R-:W3:Y:S04]  /*107100*/  LDL.LU R17, [R1+0x1e4] ;  /* 0x0001e40001117983 */ /* 0x000ee80000300800 */
[----:B------:R-:W3:Y:S04]  /*107110*/  LDL.LU R18, [R1+0x1e8] ;  /* 0x0001e80001127983 */ /* 0x000ee80000300800 */
[----:B------:R-:W3:Y:S04]  /*107120*/  LDL.LU R19, [R1+0x1ec] ;  /* 0x0001ec0001137983 */ /* 0x000ee80000300800 */
[----:B------:R-:W5:Y:S04]  /*107130*/  LDL.LU R20, [R1+0x1f0] ;  /* 0x0001f00001147983 */ /* 0x000f680000300800 */
[----:B------:R-:W5:Y:S04]  /*107140*/  LDL.LU R21, [R1+0x1f4] ;  /* 0x0001f40001157983 */ /* 0x000f680000300800 */
[----:B------:R-:W5:Y:S04]  /*107150*/  LDL.LU R22, [R1+0x1f8] ;  /* 0x0001f80001167983 */ /* 0x000f680000300800 */
[----:B------:R-:W5:Y:S04]  /*107160*/  LDL.LU R23, [R1+0x1fc] ;  /* 0x0001fc0001177983 */ /* 0x000f680000300800 */
[----:B0-----:R-:W-:Y:S04]  /*107170*/  STL.64 [R1+0xe0], R4 ;  /* 0x0000e00401007387 */ /* 0x001fe80000100a00 */
[----:B------:R0:W-:Y:S04]  /*107180*/  STL.64 [R1+0xe8], R6 ;  /* 0x0000e80601007387 */ /* 0x0001e80000100a00 */
[----:B------:R-:W-:Y:S06]  /*107190*/  BAR.SYNC.DEFER_BLOCKING 0x0 ;  /* 0x0000000000007b1d */ /* 0x000fec0000010000 */
[----:B0-----:R-:W2:Y:S04]  /*1071a0*/  LDL.LU.64 R6, [R1+0x5570] ;  /* 0x0055700001067983 */ /* 0x001ea80000300a00 */
[----:B------:R-:W2:Y:S04]  /*1071b0*/  LDL.LU.64 R4, [R1+0x5568] ;  /* 0x0055680001047983 */ /* 0x000ea80000300a00 */
        /* <DEDUP_REMOVED lines=12> */
[----:B0-----:R-:W-:Y:S04]  /*107280*/  STL.64 [R1], R4 ;  /* 0x0000000401007387 */ /* 0x001fe80000100a00 */
[----:B------:R-:W-:Y:S04]  /*107290*/  STL.64 [R1+0x8], R6 ;  /* 0x0000080601007387 */ /* 0x000fe80000100a00 */
[----:B------:R-:W0:Y:S04]  /*1072a0*/  LDS.128 R4, [R28] ;  /* 0x000000001c047984 */ /* 0x000e280000000c00 */
[----:B0-----:R-:W-:Y:S04]  /*1072b0*/  STL [R1+0x51ac], R4 ;  /* 0x0051ac0401007387 */ /* 0x001fe80000100800 */
[----:B------:R-:W-:Y:S04]  /*1072c0*/  STL [R1+0x5154], R5 ;  /* 0x0051540501007387 */ /* 0x000fe80000100800 */
[----:B------:R-:W-:Y:S04]  /*1072d0*/  STL [R1+0x50dc], R6 ;  /* 0x0050dc0601007387 */ /* 0x000fe80000100800 */
[----:B------:R-:W-:Y:S04]  /*1072e0*/  STL [R1+0x5044], R7 ;  /* 0x0050440701007387 */ /* 0x000fe80000100800 */
[----:B------:R-:W0:Y:S04]  /*1072f0*/  LDS.128 R4, [R24] ;  /* 0x0000000018047984 */ /* 0x000e280000000c00 */
[----:B0-----:R-:W-:Y:S04]  /*107300*/  STL.64 [R1+0x80], R4 ;  /* 0x0000800401007387 */ /* 0x001fe80000100a00 */
[----:B------:R-:W-:Y:S04]  /*107310*/  STL.64 [R1+0x88], R6 ;  /* 0x0000880601007387 */ /* 0x000fe80000100a00 */
[----:B------:R-:W0:Y:S04]  /*107320*/  LDS.128 R4, [R3] ;  /* 0x0000000003047984 */ /* 0x000e280000000c00 */
[----:B------:R-:W-:Y:S06]  /*107330*/  BAR.SYNC.DEFER_BLOCKING 0x0 ;  /* 0x0000000000007b1d */ /* 0x000fec0000010000 */
[----:B------:R-:W-:Y:S04]  /*107340*/  STS.128 [R0], R8 ;  /* 0x0000000800007388 */ /* 0x000fe80000000c00 */
[----:B0-----:R-:W-:Y:S04]  /*107350*/  STL [R1+0xd0], R4 ;  /* 0x0000d00401007387 */ /* 0x001fe80000100800 */
[----:B------:R0:W-:Y:S02]  /*107360*/  STL.64 [R1+0xd8], R6 ;  /* 0x0000d80601007387 */ /* 0x0001e40000100a00 */
[----:B0-----:R-:W-:-:S05]  /*107370*/  IMAD.MOV.U32 R6, RZ, RZ, R5 ;  /* 0x000000ffff067224 */ /* 0x001fca00078e0005 */
[----:B------:R0:W-:Y:S04]  /*107380*/  STL [R1+0x5114], R6 ;  /* 0x0051140601007387 */ /* 0x0001e80000100800 */
[----:B------:R-:W2:Y:S04]  /*107390*/  LDL.LU R4, [R1+0x1b0] ;  /* 0x0001b00001047983 */ /* 0x000ea80000300800 */
[----:B------:R-:W2:Y:S04]  /*1073a0*/  LDL.LU R5, [R1+0x1b4] ;  /* 0x0001b40001057983 */ /* 0x000ea80000300800 */
[----:B0-----:R-:W2:Y:S04]  /*1073b0*/  LDL.LU R6, [R1+0x1b8] ;  /* 0x0001b80001067983 */ /* 0x001ea80000300800 */
[----:B------:R-:W2:Y:S04]  /*1073c0*/  LDL.LU R7, [R1+0x1bc] ;  /* 0x0001bc0001077983 */ /* 0x000ea80000300800 */
[----:B------:R-:W3:Y:S04]  /*1073d0*/  LDL.LU.64 R10, [R1+0x5530] ;  /* 0x00553000010a7983 */ /* 0x000ee80000300a00 */
[----:B------:R-:W3:Y:S04]  /*1073e0*/  LDL.LU.64 R8, [R1+0x5528] ;  /* 0x0055280001087983 */ /* 0x000ee80000300a00 */
[----:B----4-:R-:W-:Y:S04]  /*1073f0*/  STS.128 [R0+0x280], R12 ;  /* 0x0002800c00007388 */ /* 0x010fe80000000c00 */
[----:B--2---:R-:W-:Y:S04]  /*107400*/  STS.128 [R0+0x80], R4 ;  /* 0x0000800400007388 */ /* 0x004fe80000000c00 */
[----:B---3--:R-:W-:Y:S04]  /*107410*/  STS.128 [R0+0x200], R8 ;  /* 0x0002000800007388 */ /* 0x008fe80000000c00 */
[----:B------:R-:W-:Y:S06]  /*107420*/  BAR.SYNC.DEFER_BLOCKING 0x0 ;  /* 0x0000000000007b1d */ /* 0x000fec0000010000 */
[----:B------:R-:W0:Y:S04]  /*107430*/  LDS.128 R12, [R29] ;  /* 0x000000001d0c7984 */ /* 0x000e280000000c00 */
[----:B------:R-:W1:Y:S04]  /*107440*/  LDS.128 R4, [R28] ;  /* 0x000000001c047984 */ /* 0x000e680000000c00 */
[----:B------:R-:W2:Y:S04]  /*107450*/  LDS.128 R8, [R24] ;  /* 0x0000000018087984 */ /* 0x000ea80000000c00 */
[----:B0-----:R-:W-:Y:S04]  /*107460*/  STL.64 [R1+0x170], R12 ;  /* 0x0001700c01007387 */ /* 0x001fe80000100a00 */
[----:B------:R-:W-:Y:S04]  /*107470*/  STL.64 [R1+0x178], R14 ;  /* 0x0001780e01007387 */ /* 0x000fe80000100a00 */
[----:B------:R-:W-:Y:S04]  /*107480*/  STL [R1+0x5520], R24 ;  /* 0x0055201801007387 */ /* 0x000fe80000100800 */
[----:B-1----:R-:W-:Y:S04]  /*107490*/  STL.64 [R1+0x890], R4 ;  /* 0x0008900401007387 */ /* 0x002fe80000100a00 */
[----:B------:R-:W-:Y:S04]  /*1074a0*/  STL.64 [R1+0x898], R6 ;  /* 0x0008980601007387 */ /* 0x000fe80000100a00 */
[----:B------:R-:W0:Y:S04]  /*1074b0*/  LDS.128 R4, [R3] ;  /* 0x0000000003047984 */ /* 0x000e280000000c00 */
[----:B--2---:R1:W-:Y:S04]  /*1074c0*/  STL.64 [R1+0x8b0], R8 ;  /* 0x0008b00801007387 */ /* 0x0043e80000100a00 */
[----:B------:R2:W-:Y:S04]  /*1074d0*/  STL.64 [R1+0x8b8], R10 ;  /* 0x0008b80a01007387 */ /* 0x0005e80000100a00 */
[----:B------:R-:W-:Y:S06]  /*1074e0*/  BAR.SYNC.DEFER_BLOCKING 0x0 ;  /* 0x0000000000007b1d */ /* 0x000fec0000010000 */
[----:B0-----:R0:W-:Y:S04]  /*1074f0*/  STL.64 [R1+0x8e0], R4 ;  /* 0x0008e00401007387 */ /* 0x0011e80000100a00 */
[----:B------:R3:W-:Y:S04]  /*107500*/  STL.64 [R1+0x8e8], R6 ;  /* 0x0008e80601007387 */ /* 0x0007e80000100a00 */
[----:B-1----:R-:W4:Y:S04]  /*107510*/  LDL.LU R8, [R1+0x290] ;  /* 0x0002900001087983 */ /* 0x002f280000300800 */
[----:B------:R-:W4:Y:S04]  /*107520*/  LDL.LU R9, [R1+0x294] ;  /* 0x0002940001097983 */ /* 0x000f280000300800 */
[----:B--2---:R-:W2:Y:S04]  /*107530*/  LDL.LU R10, [R1+0x298] ;  /* 0x00029800010a7983 */ /* 0x004ea80000300800 */
[----:B------:R-:W2:Y:S04]  /*107540*/  LDL.LU R11, [R1+0x29c] ;  /* 0x00029c00010b7983 */ /* 0x000ea80000300800 */
[----:B--2---:R-:W-:Y:S04]  /*107550*/  STL.64 [R1+0x54b8], R10 ;  /* 0x0054b80a01007387 */ /* 0x004fe80000100a00 */
[----:B----4-:R1:W-:Y:S04]  /*107560*/  STL.64 [R1+0x54b0], R8 ;  /* 0x0054b00801007387 */ /* 0x0103e80000100a00 */
[----:B0-----:R-:W2:Y:S04]  /*107570*/  LDL.LU R4, [R1+0x280] ;  /* 0x0002800001047983 */ /* 0x001ea80000300800 */
[----:B------:R-:W2:Y:S04]  /*107580*/  LDL.LU R5, [R1+0x284] ;  /* 0x0002840001057983 */ /* 0x000ea80000300800 */
[----:B---3--:R-:W3:Y:S04]  /*107590*/  LDL.LU R6, [R1+0x288] ;  /* 0x0002880001067983 */ /* 0x008ee80000300800 */
[----:B------:R-:W3:Y:S04]  /*1075a0*/  LDL.LU R7, [R1+0x28c] ;  /* 0x00028c0001077983 */ /* 0x000ee80000300800 */
[----:B---3--:R-:W-:Y:S04]  /*1075b0*/  STL.64 [R1+0x54c8], R6 ;  /* 0x0054c80601007387 */ /* 0x008fe80000100a00 */
[----:B--2---:R-:W-:Y:S04]  /*1075c0*/  STL.64 [R1+0x54c0], R4 ;  /* 0x0054c00401007387 */ /* 0x004fe80000100a00 */
[----:B-1----:R-:W2:Y:S04]  /*1075d0*/  LDL.LU R8, [R1+0x270] ;  /* 0x0002700001087983 */ /* 0x002ea80000300800 */
        /* <DEDUP_REMOVED lines=31> */
[----:B------:R-:W-:Y:S04]  /*1077d0*/  STS.128 [R0], R16 ;  /* 0x0000001000007388 */ /* 0x000fe80000000c00 */
[----:B-----5:R-:W-:Y:S04]  /*1077e0*/  STS.128 [R0+0x80], R20 ;  /* 0x0000801400007388 */ /* 0x020fe80000000c00 */
[----:B----4-:R-:W-:Y:S04]  /*1077f0*/  STS.128 [R0+0x200], R24 ;  /* 0x0002001800007388 */ /* 0x010fe80000000c00 */
        /* <DEDUP_REMOVED lines=18> */
[----:B------:R-:W3:Y:S04]  /*107920*/  LDL.LU R20, [R1+0x2c0] ;  /* 0x0002c00001147983 */ /* 0x000ee80000300800 */
[----:B------:R-:W3:Y:S04]  /*107930*/  LDL.LU R21, [R1+0x2c4] ;  /* 0x0002c40001157983 */ /* 0x000ee80000300800 */
[----:B------:R-:W3:Y:S04]  /*107940*/  LDL.LU R22, [R1+0x2c8] ;  /* 0x0002c80001167983 */ /* 0x000ee80000300800 */
[----:B------:R-:W3:Y:S04]  /*107950*/  LDL.LU R23, [R1+0x2cc] ;  /* 0x0002cc0001177983 */ /* 0x000ee80000300800 */
[----:B------:R-:W3:Y:S04]  /*107960*/  LDL.LU R24, [R1+0x5520] ;  /* 0x0055200001187983 */ /* 0x000ee80000300800 */
[----:B--2---:R-:W-:Y:S04]  /*107970*/  STS.128 [R0+0x280], R8 ;  /* 0x0002800800007388 */ /* 0x004fe80000000c00 */
[----:B------:R-:W-:Y:S06]  /*107980*/  BAR.SYNC.DEFER_BLOCKING 0x0 ;  /* 0x0000000000007b1d */ /* 0x000fec0000010000 */
[----:B------:R-:W0:Y:S04]  /*107990*/  LDS.128 R8, [R29] ;  /* 0x000000001d087984 */ /* 0x000e280000000c00 */
[----:B0-----:R-:W-:Y:S04]  /*1079a0*/  STL.64 [R1+0x160], R8 ;  /* 0x0001600801007387 */ /* 0x001fe80000100a00 */
[----:B------:R-:W-:Y:S04]  /*1079b0*/  STL.64 [R1+0x168], R10 ;  /* 0x0001680a01007387 */ /* 0x000fe80000100a00 */
[----:B------:R-:W0:Y:S04]  /*1079c0*/  LDS.128 R8, [R28] ;  /* 0x000000001c087984 */ /* 0x000e280000000c00 */
[----:B0-----:R-:W-:Y:S04]  /*1079d0*/  STL.64 [R1+0x1e0], R8 ;  /* 0x0001e00801007387 */ /* 0x001fe80000100a00 */
[----:B------:R-:W-:Y:S04]  /*1079e0*/  STL.64 [R1+0x1e8], R10 ;  /* 0x0001e80a01007387 */ /* 0x000fe80000100a00 */
[----:B---3--:R-:W0:Y:S04]  /*1079f0*/  LDS.128 R8, [R24] ;  /* 0x0000000018087984 */ /* 0x008e280000000c00 */
        /* <DEDUP_REMOVED lines=30> */
[----:B0-----:R-:W-:Y:S04]  /*107be0*/  STL.64 [R1+0x8c0], R8 ;  /* 0x0008c00801007387 */ /* 0x001fe80000100a00 */
[----:B------:R0:W-:Y:S04]  /*107bf0*/  STL.64 [R1+0x8c8], R10 ;  /* 0x0008c80a01007387 */ /* 0x0001e80000100a00 */
[----:B0-----:R-:W2:Y:S04]  /*107c00*/  LDL.LU.64 R10, [R1+0x54d8] ;  /* 0x0054d800010a7983 */ /* 0x001ea80000300a00 */
[----:B------:R-:W2:Y:S04]  /*107c10*/  LDL.LU.64 R8, [R1+0x54d0] ;  /* 0x0054d00001087983 */ /* 0x000ea80000300a00 */
[----:B------:R0:W-:Y:S04]  /*107c20*/  STS.128 [R0], R4 ;  /* 0x0000000400007388 */ /* 0x0001e80000000c00 */
[----:B0-----:R-:W3:Y:S04]  /*107c30*/  LDL.LU.64 R6, [R1+0x54c8] ;  /* 0x0054c80001067983 */ /* 0x001ee80000300a00 */
[----:B------:R-:W3:Y:S04]  /*107c40*/  LDL.LU.64 R4, [R1+0x54c0] ;  /* 0x0054c00001047983 */ /* 0x000ee80000300a00 */
[----:B--2---:R0:W-:Y:S04]  /*107c50*/  STS.128 [R0+0x80], R8 ;  /* 0x0000800800007388 */ /* 0x0041e80000000c00 */
[----:B0-----:R-:W2:Y:S04]  /*107c60*/  LDL.LU.64 R10, [R1+0x54b8] ;  /* 0x0054b800010a7983 */ /* 0x001ea80000300a00 */
[----:B------:R-:W2:Y:S04]  /*107c70*/  LDL.LU.64 R8, [R1+0x54b0] ;  /* 0x0054b00001087983 */ /* 0x000ea80000300a00 */
[----:B---3--:R-:W-:Y:S04]  /*107c80*/  STS.128 [R0+0x200], R4 ;  /* 0x0002000400007388 */ /* 0x008fe80000000c00 */
[----:B--2---:R-:W-:Y:S04]  /*107c90*/  STS.128 [R0+0x280], R8 ;  /* 0x0002800800007388 */ /* 0x004fe80000000c00 */
[----:B------:R-:W-:Y:S06]  /*107ca0*/  BAR.SYNC.DEFER_BLOCKING 0x0 ;  /* 0x0000000000007b1d */ /* 0x000fec0000010000 */
[----:B------:R-:W0:Y:S04]  /*107cb0*/  LDS.128 R8, [R29] ;  /* 0x000000001d087984 */ /* 0x000e280000000c00 */
[----:B------:R-:W1:Y:S04]  /*107cc0*/  LDS.128 R4, [R28] ;  /* 0x000000001c047984 */ /* 0x000e680000000c00 */
[----:B0-----:R-:W-:Y:S04]  /*107cd0*/  STL.64 [R1+0x140], R8 ;  /* 0x0001400801007387 */ /* 0x001fe80000100a00 */
[----:B------:R-:W-:Y:S04]  /*107ce0*/  STL.64 [R1+0x148], R10 ;  /* 0x0001480a01007387 */ /* 0x000fe80000100a00 */
[----:B------:R-:W0:Y:S04]  /*107cf0*/  LDS.128 R8, [R24] ;  /* 0x0000000018087984 */ /* 0x000e280000000c00 */
[----:B-1----:R-:W-:Y:S04]  /*107d00*/  STL.64 [R1+0x1c0], R4 ;  /* 0x0001c00401007387 */ /* 0x002fe80000100a00 */
[----:B------:R-:W-:Y:S04]  /*107d10*/  STL.64 [R1+0x1c8], R6 ;  /* 0x0001c80601007387 */ /* 0x000fe80000100a00 */
[----:B------:R-:W1:Y:S04]  /*107d20*/  LDS.128 R4, [R3] ;  /* 0x0000000003047984 */ /* 0x000e680000000c00 */
[----:B------:R-:W-:Y:S06]  /*107d30*/  BAR.SYNC.DEFER_BLOCKING 0x0 ;  /* 0x0000000000007b1d */ /* 0x000fec0000010000 */
[----:B0-----:R-:W-:Y:S04]  /*107d40*/  STL.64 [R1+0x230], R8 ;  /* 0x0002300801007387 */ /* 0x001fe80000100a00 */
[----:B------:R-:W-:Y:S04]  /*107d50*/  STL.64 [R1+0x238], R10 ;  /* 0x0002380a01007387 */ /* 0x000fe80000100a00 */
[----:B----4-:R0:W-:Y:S04]  /*107d60*/  STS.128 [R0+0x80], R16 ;  /* 0x0000801000007388 */ /* 0x0101e80000000c00 */
[----:B-1----:R1:W-:Y:S04]  /*107d70*/  STL.64 [R1+0x290], R4 ;  /* 0x0002900401007387 */ /* 0x0023e80000100a00 */
[----:B------:R2:W-:Y:S04]  /*107d80*/  STL.64 [R1+0x298], R6 ;  /* 0x0002980601007387 */ /* 0x0005e80000100a00 */
[----:B0-----:R-:W3:Y:S04]  /*107d90*/  LDL.LU R16, [R1+0x380] ;  /* 0x0003800001107983 */ /* 0x001ee80000300800 */
[----:B------:R-:W3:Y:S04]  /*107da0*/  LDL.LU R17, [R1+0x384] ;  /* 0x0003840001117983 */ /* 0x000ee80000300800 */
[----:B------:R-:W4:Y:S04]  /*107db0*/  LDL.LU R18, [R1+0x388] ;  /* 0x0003880001127983 */ /* 0x000f280000300800 */
[----:B------:R-:W4:Y:S04]  /*107dc0*/  LDL.LU R19, [R1+0x38c] ;  /* 0x00038c0001137983 */ /* 0x000f280000300800 */
[----:B----4-:R-:W-:Y:S04]  /*107dd0*/  STL.64 [R1+0x5438], R18 ;  /* 0x0054381201007387 */ /* 0x010fe80000100a00 */
[----:B---3--:R0:W-:Y:S04]  /*107de0*/  STL.64 [R1+0x5430], R16 ;  /* 0x0054301001007387 */ /* 0x0081e80000100a00 */
[----:B-1----:R-:W3:Y:S04]  /*107df0*/  LDL.LU R4, [R1+0x350] ;  /* 0x0003500001047983 */ /* 0x002ee80000300800 */
[----:B------:R-:W3:Y:S04]  /*107e00*/  LDL.LU R5, [R1+0x354] ;  /* 0x0003540001057983 */ /* 0x000ee80000300800 */
[----:B--2---:R-:W2:Y:S04]  /*107e10*/  LDL.LU R6, [R1+0x358] ;  /* 0x0003580001067983 */ /* 0x004ea80000300800 */
[----:B------:R-:W2:Y:S04]  /*107e20*/  LDL.LU R7, [R1+0x35c] ;  /* 0x00035c0001077983 */ /* 0x000ea80000300800 */
[----:B--2---:R-:W-:Y:S04]  /*107e30*/  STL.64 [R1+0x5448], R6 ;  /* 0x0054480601007387 */ /* 0x004fe80000100a00 */
[----:B---3--:R-:W-:Y:S04]  /*107e40*/  STL.64 [R1+0x5440], R4 ;  /* 0x0054400401007387 */ /* 0x008fe80000100a00 */
        /* <DEDUP_REMOVED lines=38> */
[----:B------:R-:W2:Y:S04]  /*1080b0*/  LDL.LU R18, [R1+0x2d8] ;  /* 0x0002d80001127983 */ /* 0x000ea80000300800 */
[----:B------:R-:W2:Y:S04]  /*1080c0*/  LDL.LU R19, [R1+0x2dc] ;  /* 0x0002dc0001137983 */ /* 0x000ea80000300800 */
[----:B-----5:R0:W-:Y:S04]  /*1080d0*/  STS.128 [R0], R12 ;  /* 0x0000000c00007388 */ /* 0x0201e80000000c00 */
[----:B------:R1:W-:Y:S04]  /*1080e0*/  STS.128 [R0+0x200], R20 ;  /* 0x0002001400007388 */ /* 0x0003e80000000c00 */
[----:B------:R-:W3:Y:S04]  /*1080f0*/  LDL.LU R4, [R1+0x330] ;  /* 0x0003300001047983 */ /* 0x000ee80000300800 */
[----:B------:R-:W3:Y:S04]  /*108100*/  LDL.LU R5, [R1+0x334] ;  /* 0x0003340001057983 */ /* 0x000ee80000300800 */
[----:B------:R-:W3:Y:S04]  /*108110*/  LDL.LU R6, [R1+0x338] ;  /* 0x0003380001067983 */ /* 0x000ee80000300800 */
[----:B------:R-:W3:Y:S04]  /*108120*/  LDL.LU R7, [R1+0x33c] ;  /* 0x00033c0001077983 */ /* 0x000ee80000300800 */
[----:B0-----:R-:W4:Y:S04]  /*108130*/  LDL.LU R12, [R1+0x370] ;  /* 0x00037000010c7983 */ /* 0x001f280000300800 */
[----:B------:R-:W4:Y:S04]  /*108140*/  LDL.LU R13, [R1+0x374] ;  /* 0x00037400010d7983 */ /* 0x000f280000300800 */
[----:B------:R-:W4:Y:S04]  /*108150*/  LDL.LU R14, [R1+0x378] ;  /* 0x00037800010e7983 */ /* 0x000f280000300800 */
[----:B------:R-:W4:Y:S04]  /*108160*/  LDL.LU R15, [R1+0x37c] ;  /* 0x00037c00010f7983 */ /* 0x000f280000300800 */
[----:B------:R-:W5:Y:S04]  /*108170*/  LDL.LU R8, [R1+0x360] ;  /* 0x0003600001087983 */ /* 0x000f680000300800 */
[----:B------:R-:W5:Y:S04]  /*108180*/  LDL.LU R9, [R1+0x364] ;  /* 0x0003640001097983 */ /* 0x000f680000300800 */
[----:B------:R-:W5:Y:S04]  /*108190*/  LDL.LU R10, [R1+0x368] ;  /* 0x00036800010a7983 */ /* 0x000f680000300800 */
[----:B------:R-:W5:Y:S04]  /*1081a0*/  LDL.LU R11, [R1+0x36c] ;  /* 0x00036c00010b7983 */ /* 0x000f680000300800 */
[----:B-1----:R-:W3:Y:S04]  /*1081b0*/  LDL.LU R20, [R1+0x390] ;  /* 0x0003900001147983 */ /* 0x002ee80000300800 */
        /* <DEDUP_REMOVED lines=46> */
[----:B---3--:R-:W-:Y:S04]  /*1084a0*/  STS.128 [R0+0x80], R4 ;  /* 0x0000800400007388 */ /* 0x008fe80000000c00 */
[----:B--2---:R0:W-:Y:S04]  /*1084b0*/  STS.128 [R0], R16 ;  /* 0x0000001000007388 */ /* 0x0041e80000000c00 */
[----:B0-----:R-:W2:Y:S04]  /*1084c0*/  LDL.LU.64 R18, [R1+0x5458] ;  /* 0x0054580001127983 */ /* 0x001ea80000300a00 */
[----:B------:R-:W2:Y:S04]  /*1084d0*/  LDL.LU.64 R16, [R1+0x5450] ;  /* 0x0054500001107983 */ /* 0x000ea80000300a00 */
[----:B------:R-:W3:Y:S04]  /*1084e0*/  LDL.LU.64 R6, [R1+0x5448] ;  /* 0x0054480001067983 */ /* 0x000ee80000300a00 */
[----:B------:R-:W3:Y:S04]  /*1084f0*/  LDL.LU.64 R4, [R1+0x5440] ;  /* 0x0054400001047983 */ /* 0x000ee80000300a00 */
[----:B--2---:R0:W-:Y:S04]  /*108500*/  STS.128 [R0+0x200], R16 ;  /* 0x0002001000007388 */ /* 0x0041e80000000c00 */
[----:B0-----:R-:W2:Y:S04]  /*108510*/  LDL.LU.64 R18, [R1+0x5438] ;  /* 0x0054380001127983 */ /* 0x001ea80000300a00 */
[----:B------:R-:W2:Y:S04]  /*108520*/  LDL.LU.64 R16, [R1+0x5430] ;  /* 0x0054300001107983 */ /* 0x000ea80000300a00 */
[----:B---3--:R-:W-:Y:S04]  /*108530*/  STS.128 [R0+0x280], R4 ;  /* 0x0002800400007388 */ /* 0x008fe80000000c00 */
        /* <DEDUP_REMOVED lines=12> */
[----:B-----5:R-:W-:Y:S04]  /*108600*/  STS.128 [R0], R8 ;  /* 0x0000000800007388 */ /* 0x020fe80000000c00 */
[----:B----4-:R1:W-:Y:S04]  /*108610*/  STS.128 [R0+0x80], R12 ;  /* 0x0000800c00007388 */ /* 0x0103e80000000c00 */
[----:B------:R-:W-:Y:S04]  /*108620*/  STS.128 [R0+0x280], R20 ;  /* 0x0002801400007388 */ /* 0x000fe80000000c00 */
[----:B0-----:R-:W-:Y:S04]  /*108630*/  STL.64 [R1+0x260], R4 ;  /* 0x0002600401007387 */ /* 0x001fe80000100a00 */
[----:B------:R-:W-:Y:S04]  /*108640*/  STL.64 [R1+0x268], R6 ;  /* 0x0002680601007387 */ /* 0x000fe80000100a00 */
[----:B-1----:R-:W3:Y:S04]  /*108650*/  LDL.LU R12, [R1+0x440] ;  /* 0x00044000010c7983 */ /* 0x002ee80000300800 */
[----:B--2---:R-:W-:Y:S04]  /*108660*/  STS.128 [R0+0x200], R16 ;  /* 0x0002001000007388 */ /* 0x004fe80000000c00 */
[----:B------:R-:W-:Y:S06]  /*108670*/  BAR.SYNC.DEFER_BLOCKING 0x0 ;  /* 0x0000000000007b1d */ /* 0x000fec0000010000 */
[----:B------:R-:W0:Y:S04]  /*108680*/  LDS.128 R8, [R29] ;  /* 0x000000001d087984 */ /* 0x000e280000000c00 */
[----:B------:R-:W1:Y:S04]  /*108690*/  LDS.128 R4, [R28] ;  /* 0x000000001c047984 */ /* 0x000e680000000c00 */
[----:B0-----:R-:W-:Y:S04]  /*1086a0*/  STL.64 [R1+0x100], R8 ;  /* 0x0001000801007387 */ /* 0x001fe80000100a00 */
[----:B------:R-:W-:Y:S04]  /*1086b0*/  STL.64 [R1+0x108], R10 ;  /* 0x0001080a01007387 */ /* 0x000fe80000100a00 */
[----:B-1----:R-:W-:Y:S04]  /*1086c0*/  STL.64 [R1+0x180], R4 ;  /* 0x0001800401007387 */ /* 0x002fe80000100a00 */
[----:B------:R-:W-:Y:S04]  /*1086d0*/  STL.64 [R1+0x188], R6 ;  /* 0x0001880601007387 */ /* 0x000fe80000100a00 */
[----:B------:R-:W3:Y:S04]  /*1086e0*/  LDL.LU R13, [R1+0x444] ;  /* 0x00044400010d7983 */ /* 0x000ee80000300800 */
[----:B------:R-:W2:Y:S04]  /*1086f0*/  LDL.LU R14, [R1+0x448] ;  /* 0x00044800010e7983 */ /* 0x000ea80000300800 */
[----:B------:R-:W2:Y:S04]  /*108700*/  LDL.LU R15, [R1+0x44c] ;  /* 0x00044c00010f7983 */ /* 0x000ea80000300800 */
[----:B--2---:R-:W-:Y:S04]  /*108710*/  STL.64 [R1+0x53b8], R14 ;  /* 0x0053b80e01007387 */ /* 0x004fe80000100a00 */
[----:B---3--:R0:W-:Y:S04]  /*108720*/  STL.64 [R1+0x53b0], R12 ;  /* 0x0053b00c01007387 */ /* 0x0081e80000100a00 */
        /* <DEDUP_REMOVED lines=27> */
[----:B----4-:R-:W-:Y:S04]  /*1088e0*/  STL.64 [R1+0x5420], R20 ;  /* 0x0054201401007387 */ /* 0x010fe80000100a00 */
[----:B---3--:R-:W-:Y:S04]  /*1088f0*/  STL.64 [R1+0x53f8], R14 ;  /* 0x0053f80e01007387 */ /* 0x008fe80000100a00 */
[----:B--2---:R0:W-:Y:S04]  /*108900*/  STL.64 [R1+0x53f0], R12 ;  /* 0x0053f00c01007387 */ /* 0x0041e80000100a00 */
[----:B------:R-:W1:Y:S04]  /*108910*/  LDS.128 R20, [R24] ;  /* 0x0000000018147984 */ /* 0x000e680000000c00 */
        /* <DEDUP_REMOVED lines=28> */
[----:B-1----:R-:W-:Y:S04]  /*108ae0*/  STL.64 [R1+0x1f0], R20 ;  /* 0x0001f01401007387 */ /* 0x002fe80000100a00 */
[----:B------:R-:W-:Y:S04]  /*108af0*/  STL.64 [R1+0x1f8], R22 ;  /* 0x0001f81601007387 */ /* 0x000fe80000100a00 */
[----:B------:R-:W0:Y:S04]  /*108b00*/  LDS.128 R20, [R3] ;  /* 0x0000000003147984 */ /* 0x000e280000000c00 */
[----:B------:R-:W-:Y:S06]  /*108b10*/  BAR.SYNC.DEFER_BLOCKING 0x0 ;  /* 0x0000000000007b1d */ /* 0x000fec0000010000 */
[----:B0-----:R-:W-:Y:S04]  /*108b20*/  STL.64 [R1+0x250], R20 ;  /* 0x0002501401007387 */ /* 0x001fe80000100a00 */
[----:B------:R0:W-:Y:S04]  /*108b30*/  STL.64 [R1+0x258], R22 ;  /* 0x0002581601007387 */ /* 0x0001e80000100a00 */
[----:B0-----:R-:W3:Y:S04]  /*108b40*/  LDL.LU.64 R22, [R1+0x5428] ;  /* 0x0054280001167983 */ /* 0x001ee80000300a00 */
[----:B------:R-:W3:Y:S04]  /*108b50*/  LDL.LU.64 R20, [R1+0x5420] ;  /* 0x0054200001147983 */ /* 0x000ee80000300a00 */
[----:B--2---:R-:W-:Y:S04]  /*108b60*/  STS.128 [R0+0x80], R12 ;  /* 0x0000800c00007388 */ /* 0x004fe80000000c00 */
[----:B---3--:R0:W-:Y:S04]  /*108b70*/  STS.128 [R0], R20 ;  /* 0x0000001400007388 */ /* 0x0081e80000000c00 */
[----:B0-----:R-:W2:Y:S04]  /*108b80*/  LDL.LU R20, [R1+0x460] ;  /* 0x0004600001147983 */ /* 0x001ea80000300800 */
[----:B------:R-:W2:Y:S04]  /*108b90*/  LDL.LU R21, [R1+0x464] ;  /* 0x0004640001157983 */ /* 0x000ea80000300800 */
[----:B------:R-:W2:Y:S04]  /*108ba0*/  LDL.LU R22, [R1+0x468] ;  /* 0x0004680001167983 */ /* 0x000ea80000300800 */
[----:B------:R-:W2:Y:S04]  /*108bb0*/  LDL.LU R23, [R1+0x46c] ;  /* 0x00046c0001177983 */ /* 0x000ea80000300800 */
[----:B------:R-:W3:Y:S04]  /*108bc0*/  LDL.LU.64 R14, [R1+0x5418] ;  /* 0x00541800010e7983 */ /* 0x000ee80000300a00 */
[----:B------:R-:W3:Y:S04]  /*108bd0*/  LDL.LU.64 R12, [R1+0x5410] ;  /* 0x00541000010c7983 */ /* 0x000ee80000300a00 */
[----:B---3--:R0:W-:Y:S04]  /*108be0*/  STS.128 [R0+0x200], R12 ;  /* 0x0002000c00007388 */ /* 0x0081e80000000c00 */
[----:B0-----:R-:W3:Y:S04]  /*108bf0*/  LDL.LU.64 R14, [R1+0x5408] ;  /* 0x00540800010e7983 */ /* 0x001ee80000300a00 */
[----:B------:R-:W3:Y:S04]  /*108c00*/  LDL.LU.64 R12, [R1+0x5400] ;  /* 0x00540000010c7983 */ /* 0x000ee80000300a00 */
        /* <DEDUP_REMOVED lines=41> */
[----:B0-----:R-:W3:Y:S04]  /*108ea0*/  LDL.LU.64 R14, [R1+0x53b8] ;  /* 0x0053b800010e7983 */ /* 0x001ee80000300a00 */
[----:B------:R-:W3:Y:S04]  /*108eb0*/  LDL.LU.64 R12, [R1+0x53b0] ;  /* 0x0053b000010c7983 */ /* 0x000ee80000300a00 */
[----:B----4-:R-:W-:Y:S04]  /*108ec0*/  STS.128 [R0], R4 ;  /* 0x0000000400007388 */ /* 0x010fe80000000c00 */
[----:B------:R-:W-:Y:S04]  /*108ed0*/  STS.128 [R0+0x80], R8 ;  /* 0x0000800800007388 */ /* 0x000fe80000000c00 */
[----:B-----5:R-:W-:Y:S04]  /*108ee0*/  STS.128 [R0+0x280], R16 ;  /* 0x0002801000007388 */ /* 0x020fe80000000c00 */
[----:B---3--:R-:W-:Y:S04]  /*108ef0*/  STS.128 [R0+0x200], R12 ;  /* 0x0002000c00007388 */ /* 0x008fe80000000c00 */
[----:B------:R-:W-:Y:S06]  /*108f00*/  BAR.SYNC.DEFER_BLOCKING 0x0 ;  /* 0x0000000000007b1d */ /* 0x000fec0000010000 */
[----:B------:R-:W0:Y:S04]  /*108f10*/  LDS.128 R12, [R29] ;  /* 0x000000001d0c7984 */ /* 0x000e280000000c00 */
[----:B------:R-:W1:Y:S04]  /*108f20*/  LDS.128 R4, [R28] ;  /* 0x000000001c047984 */ /* 0x000e680000000c00 */
[----:B------:R-:W3:Y:S04]  /*108f30*/  LDS.128 R8, [R24] ;  /* 0x0000000018087984 */ /* 0x000ee80000000c00 */
[----:B0-----:R-:W-:Y:S04]  /*108f40*/  STL.64 [R1+0x2f0], R12 ;  /* 0x0002f00c01007387 */ /* 0x001fe80000100a00 */
[----:B------:R-:W-:Y:S04]  /*108f50*/  STL.64 [R1+0x2f8], R14 ;  /* 0x0002f80e01007387 */ /* 0x000fe80000100a00 */
[----:B------:R-:W-:Y:S04]  /*108f60*/  STL [R1+0x53a8], R24 ;  /* 0x0053a81801007387 */ /* 0x000fe80000100800 */
[----:B-1----:R-:W-:Y:S04]  /*108f70*/  STL.64 [R1+0x370], R4 ;  /* 0x0003700401007387 */ /* 0x002fe80000100a00 */
[----:B------:R-:W-:Y:S04]  /*108f80*/  STL.64 [R1+0x378], R6 ;  /* 0x0003780601007387 */ /* 0x000fe80000100a00 */
[----:B------:R-:W0:Y:S04]  /*108f90*/  LDS.128 R4, [R3] ;  /* 0x0000000003047984 */ /* 0x000e280000000c00 */
[----:B---3--:R1:W-:Y:S04]  /*108fa0*/  STL.64 [R1+0x3f0], R8 ;  /* 0x0003f00801007387 */ /* 0x0083e80000100a00 */
[----:B------:R3:W-:Y:S04]  /*108fb0*/  STL.64 [R1+0x3f8], R10 ;  /* 0x0003f80a01007387 */ /* 0x0007e80000100a00 */
[----:B------:R-:W-:Y:S06]  /*108fc0*/  BAR.SYNC.DEFER_BLOCKING 0x0 ;  /* 0x0000000000007b1d */ /* 0x000fec0000010000 */
[----:B0-----:R0:W-:Y:S04]  /*108fd0*/  STL.64 [R1+0x900], R4 ;  /* 0x0009000401007387 */ /* 0x0011e80000100a00 */
[----:B------:R4:W-:Y:S04]  /*108fe0*/  STL.64 [R1+0x908], R6 ;  /* 0x0009080601007387 */ /* 0x0009e80000100a00 */
[----:B-1----:R-:W5:Y:S04]  /*108ff0*/  LDL.LU R8, [R1+0x500] ;  /* 0x0005000001087983 */ /* 0x002f680000300800 */
[----:B------:R-:W5:Y:S04]  /*109000*/  LDL.LU R9, [R1+0x504] ;  /* 0x0005040001097983 */ /* 0x000f680000300800 */
[----:B---3--:R-:W3:Y:S04]  /*109010*/  LDL.LU R10, [R1+0x508] ;  /* 0x00050800010a7983 */ /* 0x008ee80000300800 */
[----:B------:R-:W3:Y:S04]  /*109020*/  LDL.LU R11, [R1+0x50c] ;  /* 0x00050c00010b7983 */ /* 0x000ee80000300800 */
[----:B---3--:R-:W-:Y:S04]  /*109030*/  STL.64 [R1+0x5350], R10 ;  /* 0x0053500a01007387 */ /* 0x008fe80000100a00 */
[----:B-----5:R-:W-:Y:S04]  /*109040*/  STL.64 [R1+0x5348], R8 ;  /* 0x0053480801007387 */ /* 0x020fe80000100a00 */
[----:B0-----:R-:W3:Y:S04]  /*109050*/  LDL.LU R4, [R1+0x4f0] ;  /* 0x0004f00001047983 */ /* 0x001ee80000300800 */
[----:B------:R-:W3:Y:S04]  /*109060*/  LDL.LU R5, [R1+0x4f4] ;  /* 0x0004f40001057983 */ /* 0x000ee80000300800 */
[----:B----4-:R-:W4:Y:S04]  /*109070*/  LDL.LU R6, [R1+0x4f8] ;  /* 0x0004f80001067983 */ /* 0x010f280000300800 */
[----:B------:R-:W4:Y:S04]  /*109080*/  LDL.LU R7, [R1+0x4fc] ;  /* 0x0004fc0001077983 */ /* 0x000f280000300800 */
[----:B----4-:R-:W-:Y:S04]  /*109090*/  STL.64 [R1+0x5360], R6 ;  /* 0x0053600601007387 */ /* 0x010fe80000100a00 */
[----:B---3--:R0:W-:Y:S04]  /*1090a0*/  STL.64 [R1+0x5358], R4 ;  /* 0x0053580401007387 */ /* 0x0081e80000100a00 */
[----:B0-----:R-:W3:Y:S04]  /*1090b0*/  LDL.LU R4, [R1+0x4d0] ;  /* 0x0004d00001047983 */ /* 0x001ee80000300800 */
[----:B------:R-:W3:Y:S04]  /*1090c0*/  LDL.LU R5, [R1+0x4d4] ;  /* 0x0004d40001057983 */ /* 0x000ee80000300800 */
[----:B------:R-:W4:Y:S04]  /*1090d0*/  LDL.LU R6, [R1+0x4d8] ;  /* 0x0004d80001067983 */ /* 0x000f280000300800 */
[----:B------:R-:W4:Y:S04]  /*1090e0*/  LDL.LU R7, [R1+0x4dc] ;  /* 0x0004dc0001077983 */ /* 0x000f280000300800 */
[----:B--2---:R-:W-:Y:S04]  /*1090f0*/  STS.128 [R0], R20 ;  /* 0x0000001400007388 */ /* 0x004fe80000000c00 */
[----:B----4-:R-:W-:Y:S04]  /*109100*/  STL.64 [R1+0x5370], R6 ;  /* 0x0053700601007387 */ /* 0x010fe80000100a00 */
[----:B---3--:R0:W-:Y:S04]  /*109110*/  STL.64 [R1+0x5368], R4 ;  /* 0x0053680401007387 */ /* 0x0081e80000100a00 */
        /* <DEDUP_REMOVED lines=24> */
[----:B----4-:R-:W-:Y:S04]  /*1092a0*/  STS.128 [R0+0x80], R20 ;  /* 0x0000801400007388 */ /* 0x010fe80000000c00 */
[----:B-----5:R-:W-:Y:S04]  /*1092b0*/  STS.128 [R0+0x200], R24 ;  /* 0x0002001800007388 */ /* 0x020fe80000000c00 */
        /* <DEDUP_REMOVED lines=62> */
[----:B------:R-:W-:Y:S04]  /*1096a0*/  STS.128 [R0], R8 ;  /* 0x0000000800007388 */ /* 0x000fe80000000c00 */
[----:B0-----:R-:W-:Y:S04]  /*1096b0*/  STL.64 [R1+0x440], R4 ;  /* 0x0004400401007387 */ /* 0x001fe80000100a00 */
[----:B------:R0:W-:Y:S04]  /*1096c0*/  STL.64 [R1+0x448], R6 ;  /* 0x0004480601007387 */ /* 0x0001e80000100a00 */
[----:B0-----:R-:W2:Y:S04]  /*1096d0*/  LDL.LU.64 R6, [R1+0x5360] ;  /* 0x0053600001067983 */ /* 0x001ea80000300a00 */
[----:B------:R-:W2:Y:S04]  /*1096e0*/  LDL.LU.64 R4, [R1+0x5358] ;  /* 0x0053580001047983 */ /* 0x000ea80000300a00 */
        /* <DEDUP_REMOVED lines=64> */
[----:B-----5:R-:W-:Y:S04]  /*109af0*/  STS.128 [R0], R16 ;  /* 0x0000001000007388 */ /* 0x020fe80000000c00 */
[----:B------:R-:W-:Y:S04]  /*109b00*/  STS.128 [R0+0x80], R20 ;  /* 0x0000801400007388 */ /* 0x000fe80000000c00 */
        /* <DEDUP_REMOVED lines=226> */
[----:B----4-:R-:W-:Y:S04]  /*10a930*/  STS.128 [R0+0x80], R12 ;  /* 0x0000800c00007388 */ /* 0x010fe80000000c00 */
[----:B------:R-:W-:Y:S04]  /*10a940*/  STS.128 [R0+0x280], R20 ;  /* 0x0002801400007388 */ /* 0x000fe80000000c00 */
[----:B0-----:R-:W-:Y:S04]  /*10a950*/  STL.64 [R1+0x5e0], R4 ;  /* 0x0005e00401007387 */ /* 0x001fe80000100a00 */
[----:B------:R-:W-:Y:S04]  /*10a960*/  STL.64 [R1+0x5e8], R6 ;  /* 0x0005e80601007387 */ /* 0x000fe80000100a00 */
[----:B--2---:R0:W-:Y:S04]  /*10a970*/  STS.128 [R0+0x200], R16 ;  /* 0x0002001000007388 */ /* 0x0041e80000000c00 */
[----:B------:R-:W-:Y:S06]  /*10a980*/  BAR.SYNC.DEFER_BLOCKING 0x0 ;  /* 0x0000000000007b1d */ /* 0x000fec0000010000 */
[----:B0-----:R-:W2:Y:S04]  /*10a990*/  LDL.LU R16, [R1+0x810] ;  /* 0x0008100001107983 */ /* 0x001ea80000300800 */
[----:B------:R-:W0:Y:S04]  /*10a9a0*/  LDS.128 R4, [R29] ;  /* 0x000000001d047984 */ /* 0x000e280000000c00 */
[----:B0-----:R-:W-:Y:S04]  /*10a9b0*/  STL.64 [R1+0x480], R4 ;  /* 0x0004800401007387 */ /* 0x001fe80000100a00 */
[----:B------:R-:W-:Y:S04]  /*10a9c0*/  STL.64 [R1+0x488], R6 ;  /* 0x0004880601007387 */ /* 0x000fe80000100a00 */
        /* <DEDUP_REMOVED lines=100> */
[----:B0-----:R-:W2:Y:S04]  /*10b010*/  LDL R6, [R1+0x2000] ;  /* 0x0020000001067983 */ /* 0x001ea80000100800 */
[----:B------:R-:W2:Y:S04]  /*10b020*/  LDL.LU.64 R18, [R1+0x5208] ;  /* 0x0052080001127983 */ /* 0x000ea80000300a00 */
[----:B------:R-:W2:Y:S04]  /*10b030*/  LDL.LU.64 R16, [R1+0x5200] ;  /* 0x0052000001107983 */ /* 0x000ea80000300a00 */
[----:B--2---:R0:W-:Y:S04]  /*10b040*/  STS.128 [R0+0x80], R16 ;  /* 0x0000801000007388 */ /* 0x0041e80000000c00 */
[----:B0-----:R-:W2:Y:S04]  /*10b050*/  LDL.LU.64 R18, [R1+0x51f8] ;  /* 0x0051f80001127983 */ /* 0x001ea80000300a00 */
[----:B------:R-:W2:Y:S04]  /*10b060*/  LDL.LU.64 R16, [R1+0x51f0] ;  /* 0x0051f00001107983 */ /* 0x000ea80000300a00 */
[----:B--2---:R0:W-:Y:S04]  /*10b070*/  STS.128 [R0+0x200], R16 ;  /* 0x0002001000007388 */ /* 0x0041e80000000c00 */
[----:B0-----:R-:W2:Y:S04]  /*10b080*/  LDL.LU.64 R18, [R1+0x51e8] ;  /* 0x0051e80001127983 */ /* 0x001ea80000300a00 */
[----:B------:R-:W2:Y:S04]  /*10b090*/  LDL.LU.64 R16, [R1+0x51e0] ;  /* 0x0051e00001107983 */ /* 0x000ea80000300a00 */
[----:B------:R-:W3:Y:S04]  /*10b0a0*/  LDL R2, [R1+0x2004] ;  /* 0x0020040001027983 */ /* 0x000ee80000100800 */
[----:B------:R-:W3:Y:S04]  /*10b0b0*/  LDL.LU R4, [R1+0x1ffc] ;  /* 0x001ffc0001047983 */ /* 0x000ee80000300800 */
[----:B--2---:R-:W-:Y:S04]  /*10b0c0*/  STS.128 [R0+0x280], R16 ;  /* 0x0002801000007388 */ /* 0x004fe80000000c00 */
[----:B------:R-:W-:Y:S06]  /*10b0d0*/  BAR.SYNC.DEFER_BLOCKING 0x0 ;  /* 0x0000000000007b1d */ /* 0x000fec0000010000 */
[----:B------:R-:W0:Y:S04]  /*10b0e0*/  LDS.128 R16, [R29] ;  /* 0x000000001d107984 */ /* 0x000e280000000c00 */
[----:B------:R-:W-:Y:S04]  /*10b0f0*/  LDS.128 R24, [R24] ;  /* 0x0000000018187984 */ /* 0x000fe80000000c00 */
[----:B0-----:R-:W-:Y:S04]  /*10b100*/  STL.64 [R1+0x460], R16 ;  /* 0x0004601001007387 */ /* 0x001fe80000100a00 */
[----:B------:R-:W-:Y:S04]  /*10b110*/  STL.64 [R1+0x468], R18 ;  /* 0x0004681201007387 */ /* 0x000fe80000100a00 */
[----:B------:R-:W0:Y:S04]  /*10b120*/  LDS.128 R16, [R28] ;  /* 0x000000001c107984 */ /* 0x000e280000000c00 */
[----:B0-----:R-:W-:Y:S04]  /*10b130*/  STL.64 [R1+0x4d0], R16 ;  /* 0x0004d01001007387 */ /* 0x001fe80000100a00 */
[----:B------:R0:W-:Y:S04]  /*10b140*/  STL.64 [R1+0x4d8], R18 ;  /* 0x0004d81201007387 */ /* 0x0001e80000100a00 */
[----:B0-----:R-:W2:Y:S04]  /*10b150*/  LDL.LU.64 R18, [R1+0x51d8] ;  /* 0x0051d80001127983 */ /* 0x001ea80000300a00 */
[----:B------:R-:W2:Y:S04]  /*10b160*/  LDL.LU.64 R16, [R1+0x51d0] ;  /* 0x0051d00001107983 */ /* 0x000ea80000300a00 */
[----:B------:R-:W-:Y:S04]  /*10b170*/  STL.64 [R1+0x550], R24 ;  /* 0x0005501801007387 */ /* 0x000fe80000100a00 */
[----:B------:R-:W-:Y:S04]  /*10b180*/  STL.64 [R1+0x558], R26 ;  /* 0x0005581a01007387 */ /* 0x000fe80000100a00 */
[----:B------:R-:W0:Y:S04]  /*10b190*/  LDS.128 R24, [R3] ;  /* 0x0000000003187984 */ /* 0x000e280000000c00 */
[----:B------:R-:W-:Y:S06]  /*10b1a0*/  BAR.SYNC.DEFER_BLOCKING 0x0 ;  /* 0x0000000000007b1d */ /* 0x000fec0000010000 */
[----:B----4-:R-:W-:Y:S04]  /*10b1b0*/  STS.128 [R0], R8 ;  /* 0x0000000800007388 */ /* 0x010fe80000000c00 */
[----:B---3--:R-:W-:Y:S04]  /*10b1c0*/  STS.128 [R0+0x80], R12 ;  /* 0x0000800c00007388 */ /* 0x008fe80000000c00 */
[----:B0-----:R-:W-:Y:S04]  /*10b1d0*/  STL.64 [R1+0x5b0], R24 ;  /* 0x0005b01801007387 */ /* 0x001fe80000100a00 */
[----:B------:R0:W-:Y:S04]  /*10b1e0*/  STL.64 [R1+0x5b8], R26 ;  /* 0x0005b81a01007387 */ /* 0x0001e80000100a00 */
[----:B0-----:R-:W3:Y:S04]  /*10b1f0*/  LDL.LU R27, [R1+0x51c8] ;  /* 0x0051c800011b7983 */ /* 0x001ee80000300800 */
[----:B------:R-:W4:Y:S04]  /*10b200*/  LDL.LU R10, [R1+0x51c4] ;  /* 0x0051c400010a7983 */ /* 0x000f280000300800 */
[----:B------:R-:W3:Y:S04]  /*10b210*/  LDL.LU R8, [R1+0x51c0] ;  /* 0x0051c00001087983 */ /* 0x000ee80000300800 */
[----:B------:R-:W3:Y:S04]  /*10b220*/  LDL.LU R12, [R1+0x51bc] ;  /* 0x0051bc00010c7983 */ /* 0x000ee80000300800 */
[----:B------:R-:W4:Y:S04]  /*10b230*/  LDL.LU R25, [R1+0x50] ;  /* 0x0000500001197983 */ /* 0x000f280000300800 */
[----:B------:R-:W4:Y:S04]  /*10b240*/  LDL.LU R5, [R1+0x30] ;  /* 0x0000300001057983 */ /* 0x000f280000300800 */
[----:B-----5:R-:W-:Y:S04]  /*10b250*/  STS.128 [R0+0x280], R20 ;  /* 0x0002801400007388 */ /* 0x020fe80000000c00 */
[----:B------:R-:W5:Y:S01]  /*10b260*/  LDL R7, [R1+0x2008] ;  /* 0x0020080001077983 */ /* 0x000f620000100800 */
[----:B------:R-:W-:-:S02]  /*10b270*/  ISETP.GE.AND P0, PT, R6, c[0x0][0x178], PT ;  /* 0x00005e0006007a0c */ /* 0x000fc40003f06270 */
[C---:B------:R-:W-:Y:S01]  /*10b280*/  ISETP.GE.AND P1, PT, R2.reuse, c[0x0][0x178], PT ;  /* 0x00005e0002007a0c */ /* 0x040fe20003f26270 */
[----:B------:R-:W-:Y:S01]  /*10b290*/  IMAD R2, R2, c[0x0][0x194], RZ ;  /* 0x0000650002027a24 */ /* 0x000fe200078e02ff */
[C---:B------:R-:W-:Y:S01]  /*10b2a0*/  ISETP.LT.AND P0, PT, R4.reuse, c[0x0][0x17c], !P0 ;  /* 0x00005f0004007a0c */ /* 0x040fe20004701270 */
[----:B------:R-:W4:Y:S01]  /*10b2b0*/  LDL R26, [R1+0x200c] ;  /* 0x00200c00011a7983 */ /* 0x000f220000100800 */
[C---:B------:R-:W-:Y:S01]  /*10b2c0*/  IMAD R24, R4.reuse, c[0x0][0x198], RZ ;  /* 0x0000660004187a24 */ /* 0x040fe200078e02ff */
[----:B------:R-:W-:Y:S02]  /*10b2d0*/  ISETP.LT.AND P1, PT, R4, c[0x0][0x17c], !P1 ;  /* 0x00005f0004007a0c */ /* 0x000fe40004f21270 */
[----:B--2---:R0:W-:Y:S02]  /*10b2e0*/  STS.128 [R0+0x200], R16 ;  /* 0x0002001000007388 */ /* 0x0041e40000000c00 */
[----:B0-----:R-:W-:Y:S02]  /*10b2f0*/  IMAD R0, R6, c[0x0][0x194], RZ ;  /* 0x0000650006007a24 */ /* 0x001fe400078e02ff */
[----:B------:R-:W-:Y:S03]  /*10b300*/  BAR.SYNC.DEFER_BLOCKING 0x0 ;  /* 0x0000000000007b1d */ /* 0x000fe60000010000 */
[----:B------:R-:W-:-:S02]  /*10b310*/  LEA R20, P2, R0, c[0x0][0x170], 0x1 ;  /* 0x00005c0000147a11 */ /* 0x000fc400078408ff */
[----:B------:R-:W-:Y:S02]  /*10b320*/  LEA R18, P3, R2, c[0x0][0x170], 0x1 ;  /* 0x00005c0002127a11 */ /* 0x000fe400078608ff */
[----:B------:R-:W-:Y:S02]  /*10b330*/  LEA.HI.X.SX32 R21, R0, c[0x0][0x174], 0x1, P2 ;  /* 0x00005d0000157a11 */ /* 0x000fe400010f0eff */
[----:B------:R-:W-:-:S03]  /*10b340*/  LEA.HI.X.SX32 R19, R2, c[0x0][0x174], 0x1, P3 ;  /* 0x00005d0002137a11 */ /* 0x000fc600018f0eff */
[----:B------:R-:W-:-:S05]  /*10b350*/  IMAD.WIDE R2, R24, 0x2, R20 ;  /* 0x0000000218027825 */ /* 0x000fca00078e0214 */
[----:B---3--:R0:W-:Y:S01]  /*10b360*/  @P0 STG.E.U16 [R2.64], R12 ;  /* 0x0000000c02000986 */ /* 0x0081e2000c101504 */
[----:B------:R-:W-:-:S03]  /*10b370*/  ISETP.GE.AND P0, PT, R4, c[0x0][0x17c], PT ;  /* 0x00005f0004007a0c */ /* 0x000fc60003f06270 */
[----:B------:R-:W2:Y:S04]  /*10b380*/  LDL.LU R4, [R1+0x20] ;  /* 0x0000200001047983 */ /* 0x000ea80000300800 */
[----:B------:R-:W3:Y:S04]  /*10b390*/  LDL R29, [R1+0x2010] ;  /* 0x00201000011d7983 */ /* 0x000ee80000100800 */
[----:B------:R-:W2:Y:S01]  /*10b3a0*/  LDL R28, [R1+0x2014] ;  /* 0x00201400011c7983 */ /* 0x000ea20000100800 */
[----:B------:R-:W-:Y:S02]  /*10b3b0*/  IMAD.MOV.U32 R22, RZ, RZ, c[0x0][0x194] ;  /* 0x00006500ff167624 */ /* 0x000fe400078e00ff */
[----:B0-----:R-:W-:Y:S01]  /*10b3c0*/  IMAD.WIDE R2, R24, 0x2, R18 ;  /* 0x0000000218027825 */ /* 0x001fe200078e0212 */
[----:B-----5:R-:W-:Y:S01]  /*10b3d0*/  ISETP.LT.AND P2, PT, R7, c[0x0][0x178], !P0 ;  /* 0x00005e0007007a0c */ /* 0x020fe20004741270 */
[----:B------:R-:W5:Y:S02]  /*10b3e0*/  LDL.LU R23, [R1+0x480c] ;  /* 0x00480c0001177983 */ /* 0x000f640000300800 */
[----:B------:R-:W-:-:S02]  /*10b3f0*/  IMAD R0, R22, 0x80, R0 ;  /* 0x0000008016007824 */ /* 0x000fc400078e0200 */
[----:B------:R0:W-:Y:S03]  /*10b400*/  @P1 STG.E.U16 [R2.64], R8 ;  /* 0x0000000802001986 */ /* 0x0001e6000c101504 */
[----:B0-----:R-:W-:-:S04]  /*10b410*/  LEA R2, P1, R0, c[0x0][0x170], 0x1 ;  /* 0x00005c0000027a11 */ /* 0x001fc800078208ff */
[----:B------:R-:W-:Y:S01]  /*10b420*/  LEA.HI.X.SX32 R3, R0, c[0x0][0x174], 0x1, P1 ;  /* 0x00005d0000037a11 */ /* 0x000fe200008f0eff */
[----:B------:R-:W-:-:S04]  /*10b430*/  IMAD R0, R22, 0x40, R0 ;  /* 0x0000004016007824 */ /* 0x000fc800078e0200 */
[----:B------:R-:W-:Y:S01]  /*10b440*/  IMAD.WIDE R8, R24, 0x2, R2 ;  /* 0x0000000218087825 */ /* 0x000fe200078e0202 */
[----:B------:R-:W-:-:S04]  /*10b450*/  LEA R16, P1, R0, c[0x0][0x170], 0x1 ;  /* 0x00005c0000107a11 */ /* 0x000fc800078208ff */
[----:B----4-:R0:W-:Y:S01]  /*10b460*/  @P2 STG.E.U16 [R8.64], R10 ;  /* 0x0000000a08002986 */ /* 0x0101e2000c101504 */
[----:B------:R-:W-:Y:S02]  /*10b470*/  ISETP.LT.AND P2, PT, R26, c[0x0][0x178], !P0 ;  /* 0x00005e001a007a0c */ /* 0x000fe40004741270 */
[----:B------:R-:W-:Y:S01]  /*10b480*/  LEA.HI.X.SX32 R17, R0, c[0x0][0x174], 0x1, P1 ;  /* 0x00005d0000117a11 */ /* 0x000fe200008f0eff */
[----:B------:R-:W-:-:S04]  /*10b490*/  IMAD R0, R22, 0x40, R0 ;  /* 0x0000004016007824 */ /* 0x000fc800078e0200 */
[----:B0-----:R-:W-:Y:S01]  /*10b4a0*/  IMAD.WIDE R8, R24, 0x2, R16 ;  /* 0x0000000218087825 */ /* 0x001fe200078e0210 */
[----:B------:R-:W-:-:S05]  /*10b4b0*/  LEA R14, P1, R0, c[0x0][0x170], 0x1 ;  /* 0x00005c00000e7a11 */ /* 0x000fca00078208ff */
[----:B------:R0:W-:Y:S01]  /*10b4c0*/  @P2 STG.E.U16 [R8.64], R25 ;  /* 0x0000001908002986 */ /* 0x0001e2000c101504 */
[----:B------:R-:W-:Y:S01]  /*10b4d0*/  LEA.HI.X.SX32 R15, R0, c[0x0][0x174], 0x1, P1 ;  /* 0x00005d00000f7a11 */ /* 0x000fe200008f0eff */
[----:B------:R-:W-:-:S05]  /*10b4e0*/  IMAD R0, R22, 0x40, R0 ;  /* 0x0000004016007824 */ /* 0x000fca00078e0200 */
[----:B------:R-:W-:Y:S01]  /*10b4f0*/  LEA R12, P1, R0, c[0x0][0x170], 0x1 ;  /* 0x00005c00000c7a11 */ /* 0x000fe200078208ff */
[----:B0-----:R-:W-:-:S03]  /*10b500*/  IMAD.WIDE R8, R24, 0x2, R14 ;  /* 0x0000000218087825 */ /* 0x001fc600078e020e */
[----:B------:R-:W-:Y:S02]  /*10b510*/  LEA.HI.X.SX32 R13, R0, c[0x0][0x174], 0x1, P1 ;  /* 0x00005d00000d7a11 */ /* 0x000fe400008f0eff */
[----:B---3--:R-:W-:-:S13]  /*10b520*/  ISETP.LT.AND P2, PT, R29, c[0x0][0x178], !P0 ;  /* 0x00005e001d007a0c */ /* 0x008fda0004741270 */
[----:B------:R0:W-:Y:S01]  /*10b530*/  @P2 STG.E.U16 [R8.64], R27 ;  /* 0x0000001b08002986 */ /* 0x0001e2000c101504 */
[----:B--2---:R-:W-:Y:S01]  /*10b540*/  ISETP.LT.AND P2, PT, R28, c[0x0][0x178], !P0 ;  /* 0x00005e001c007a0c */ /* 0x004fe20004741270 */
[----:B0-----:R-:W-:-:S12]  /*10b550*/  IMAD.WIDE R8, R24, 0x2, R12 ;  /* 0x0000000218087825 */ /* 0x001fd800078e020c */
[----:B------:R0:W-:Y:S04]  /*10b560*/  @P2 STG.E.U16 [R8.64], R5 ;  /* 0x0000000508002986 */ /* 0x0001e8000c101504 */
[----:B0-----:R-:W2:Y:S01]  /*10b570*/  LDL R9, [R1+0x2018] ;  /* 0x0020180001097983 */ /* 0x001ea20000100800 */
[----:B------:R-:W-:-:S05]  /*10b580*/  IMAD R0, R22, 0x40, R0 ;  /* 0x0000004016007824 */ /* 0x000fca00078e0200 */
[----:B------:R-:W-:-:S04]  /*10b590*/  LEA R10, P1, R0, c[0x0][0x170], 0x1 ;  /* 0x00005c00000a7a11 */ /* 0x000fc800078208ff */
[----:B------:R-:W-:Y:S01]  /*10b5a0*/  LEA.HI.X.SX32 R11, R0, c[0x0][0x174], 0x1, P1 ;  /* 0x00005d00000b7a11 */ /* 0x000fe200008f0eff */
[----:B------:R-:W-:Y:S02]  /*10b5b0*/  IMAD R0, R22, 0x40, R0 ;  /* 0x0000004016007824 */ /* 0x000fe400078e0200 */
[----:B------:R-:W3:Y:S01]  /*10b5c0*/  LDL R22, [R1+0x201c] ;  /* 0x00201c0001167983 */ /* 0x000ee20000100800 */
[----:B--2---:R-:W-:Y:S01]  /*10b5d0*/  ISETP.LT.AND P2, PT, R9, c[0x0][0x178], !P0 ;  /* 0x00005e0009007a0c */ /* 0x004fe20004741270 */
[----:B------:R-:W-:-:S12]  /*10b5e0*/  IMAD.WIDE R8, R24, 0x2, R10 ;  /* 0x0000000218087825 */ /* 0x000fd800078e020a */
[----:B------:R0:W-:Y:S02]  /*10b5f0*/  @P2 STG.E.U16 [R8.64], R4 ;  /* 0x0000000408002986 */ /* 0x0001e4000c101504 */
[----:B0-----:R-:W-:-:S04]  /*10b600*/  LEA R8, P2, R0, c[0x0][0x170], 0x1 ;  /* 0x00005c0000087a11 */ /* 0x001fc800078408ff */
[----:B------:R-:W-:Y:S02]  /*10b610*/  LEA.HI.X.SX32 R9, R0, c[0x0][0x174], 0x1, P2 ;  /* 0x00005d0000097a11 */ /* 0x000fe400010f0eff */
[----:B------:R-:W2:Y:S01]  /*10b620*/  LDL R0, [R1] ;  /* 0x0000000001007983 */ /* 0x000ea20000100800 */
[----:B---3--:R-:W-:Y:S02]  /*10b630*/  ISETP.LT.AND P1, PT, R22, c[0x0][0x178], !P0 ;  /* 0x00005e0016007a0c */ /* 0x008fe40004721270 */
[----:B-----5:R-:W-:Y:S01]  /*10b640*/  ISETP.GE.AND P0, PT, R23, c[0x0][0x17c], PT ;  /* 0x00005f0017007a0c */ /* 0x020fe20003f06270 */
[----:B------:R-:W-:-:S10]  /*10b650*/  IMAD.WIDE R22, R24, 0x2, R8 ;  /* 0x0000000218167825 */ /* 0x000fd400078e0208 */
[----:B--2---:R0:W-:Y:S04]  /*10b660*/  @P1 STG.E.U16 [R22.64], R0 ;  /* 0x0000000016001986 */ /* 0x0041e8000c101504 */
[----:B0-----:R-:W2:Y:S01]  /*10b670*/  LDL.LU R23, [R1+0x710] ;  /* 0x0007100001177983 */ /* 0x001ea20000300800 */
[----:B------:R-:W-:Y:S02]  /*10b680*/  ISETP.LT.AND P1, PT, R6, c[0x0][0x178], !P0 ;  /* 0x00005e0006007a0c */ /* 0x000fe40004721270 */
[----:B------:R-:W-:Y:S02]  /*10b690*/  IADD3 R0, R24, c[0x0][0x198], RZ ;  /* 0x0000660018007a10 */ /* 0x000fe40007ffe0ff */
[----:B--2---:R-:W-:-:S03]  /*10b6a0*/  PRMT R24, R23, 0x7632, R24 ;  /* 0x0000763217187816 */ /* 0x004fc60000000018 */
[----:B------:R-:W-:-:S06]  /*10b6b0*/  IMAD.WIDE R22, R0, 0x2, R20 ;  /* 0x0000000200167825 */ /* 0x000fcc00078e0214 */
[----:B------:R0:W-:Y:S04]  /*10b6c0*/  @P1 STG.E.U16 [R22.64], R24 ;  /* 0x0000001816001986 */ /* 0x0001e8000c101504 */
[----:B0-----:R-:W2:Y:S04]  /*10b6d0*/  LDL R22, [R1+0x2004] ;  /* 0x0020040001167983 */ /* 0x001ea80000100800 */
[----:B------:R-:W3:Y:S04]  /*10b6e0*/  LDL.LU R23, [R1+0x6e0] ;  /* 0x0006e00001177983 */ /* 0x000ee80000300800 */
[----:B------:R0:W-:Y:S01]  /*10b6f0*/  STL [R1+0x51b8], R19 ;  /* 0x0051b81301007387 */ /* 0x0001e20000100800 */
[----:B--2---:R-:W-:-:S02]  /*10b700*/  ISETP.LT.AND P1, PT, R22, c[0x0][0x178], !P0 ;  /* 0x00005e0016007a0c */ /* 0x004fc40004721270 */
[----:B---3--:R-:W-:Y:S01]  /*10b710*/  PRMT R24, R23, 0x7632, R24 ;  /* 0x0000763217187816 */ /* 0x008fe20000000018 */
[C---:B------:R-:W-:Y:S02]  /*10b720*/  IMAD.WIDE R22, R0.reuse, 0x2, R18 ;  /* 0x0000000200167825 */ /* 0x040fe400078e0212 */
[----:B0-----:R-:W2:Y:S08]  /*10b730*/  LDL.LU R19, [R1+0x610] ;  /* 0x0006100001137983 */ /* 0x001eb00000300800 */
[----:B------:R0:W-:Y:S01]  /*10b740*/  @P1 STG.E.U16 [R22.64], R24 ;  /* 0x0000001816001986 */ /* 0x0001e2000c101504 */
[----:B------:R-:W-:Y:S01]  /*10b750*/  ISETP.LT.AND P1, PT, R7, c[0x0][0x178], !P0 ;  /* 0x00005e0007007a0c */ /* 0x000fe20004721270 */
[----:B0-----:R-:W-:-:S02]  /*10b760*/  IMAD.WIDE R22, R0, 0x2, R2 ;  /* 0x0000000200167825 */ /* 0x001fc400078e0202 */
[----:B------:R0:W-:Y:S04]  /*10b770*/  STL [R1+0x51b4], R3 ;  /* 0x0051b40301007387 */ /* 0x0001e80000100800 */
[----:B0-----:R-:W3:Y:S01]  /*10b780*/  LDL R3, [R1+0x7c0] ;  /* 0x0007c00001037983 */ /* 0x001ee20000100800 */
[----:B--2---:R-:W-:-:S03]  /*10b790*/  PRMT R24, R19, 0x7632, R24 ;  /* 0x0000763213187816 */ /* 0x004fc60000000018 */
[----:B------:R-:W2:Y:S04]  /*10b7a0*/  LDL R19, [R1+0x7d0] ;  /* 0x0007d00001137983 */ /* 0x000ea80000100800 */
[----:B------:R0:W-:Y:S01]  /*10b7b0*/  @P1 STG.E.U16 [R22.64], R24 ;  /* 0x0000001816001986 */ /* 0x0001e2000c101504 */
[----:B------:R-:W-:Y:S02]  /*10b7c0*/  ISETP.LT.AND P1, PT, R26, c[0x0][0x178], !P0 ;  /* 0x00005e001a007a0c */ /* 0x000fe40004721270 */
[----:B0-----:R-:W-:Y:S01]  /*10b7d0*/  PRMT R24, R25, 0x7632, R24 ;  /* 0x0000763219187816 */ /* 0x001fe20000000018 */
[----:B------:R-:W-:Y:S01]  /*10b7e0*/  IMAD.WIDE R22, R0, 0x2, R16 ;  /* 0x0000000200167825 */ /* 0x000fe200078e0210 */
[----:B------:R-:W4:Y:S09]  /*10b7f0*/  LDL.LU R25, [R1+0x720] ;  /* 0x0007200001197983 */ /* 0x000f320000300800 */
[----:B------:R0:W-:Y:S01]  /*10b800*/  @P1 STG.E.U16 [R22.64], R24 ;  /* 0x0000001816001986 */ /* 0x0001e2000c101504 */
[----:B------:R-:W-:-:S02]  /*10b810*/  ISETP.LT.AND P1, PT, R29, c[0x0][0x178], !P0 ;  /* 0x00005e001d007a0c */ /* 0x000fc40004721270 */
[----:B0-----:R-:W-:Y:S01]  /*10b820*/  PRMT R24, R27, 0x7632, R24 ;  /* 0x000076321b187816 */ /* 0x001fe20000000018 */
[----:B------:R-:W-:Y:S01]  /*10b830*/  IMAD.WIDE R22, R0, 0x2, R14 ;  /* 0x0000000200167825 */ /* 0x000fe200078e020e */
[----:B------:R-:W5:Y:S09]  /*10b840*/  LDL.LU R27, [R1+0x90] ;  /* 0x00009000011b7983 */ /* 0x000f720000300800 */
[----:B------:R0:W-:Y:S02]  /*10b850*/  @P1 STG.E.U16 [R22.64], R24 ;  /* 0x0000001816001986 */ /* 0x0001e4000c101504 */
[----:B0-----:R-:W-:-:S02]  /*10b860*/  PRMT R24, R5, 0x7632, R24 ;  /* 0x0000763205187816 */ /* 0x001fc40000000018 */
[----:B------:R-:W2:Y:S01]  /*10b870*/  LDL.LU R5, [R1+0x60] ;  /* 0x0000600001057983 */ /* 0x000ea20000300800 */
[----:B------:R-:W-:Y:S01]  /*10b880*/  ISETP.LT.AND P1, PT, R28, c[0x0][0x178], !P0 ;  /* 0x00005e001c007a0c */ /* 0x000fe20004721270 */
[----:B------:R-:W-:-:S12]  /*10b890*/  IMAD.WIDE R22, R0, 0x2, R12 ;  /* 0x0000000200167825 */ /* 0x000fd800078e020c */
[----:B------:R0:W-:Y:S04]  /*10b8a0*/  @P1 STG.E.U16 [R22.64], R24 ;  /* 0x0000001816001986 */ /* 0x0001e8000c101504 */
[----:B--2---:R1:W-:Y:S04]  /*10b8b0*/  STL [R1+0x51b0], R5 ;  /* 0x0051b00501007387 */ /* 0x0043e80000100800 */
[----:B0-----:R-:W2:Y:S01]  /*10b8c0*/  LDL R23, [R1+0x2018] ;  /* 0x0020180001177983 */ /* 0x001ea20000100800 */
[----:B------:R-:W-:-:S03]  /*10b8d0*/  PRMT R24, R4, 0x7632, R24 ;  /* 0x0000763204187816 */ /* 0x000fc60000000018 */
[----:B------:R-:W3:Y:S04]  /*10b8e0*/  LDL R4, [R1+0x10] ;  /* 0x0000100001047983 */ /* 0x000ee80000100800 */
[----:B-1----:R-:W3:Y:S01]  /*10b8f0*/  LDL R5, [R1+0x70] ;  /* 0x0000700001057983 */ /* 0x002ee20000100800 */
[----:B--2---:R-:W-:Y:S01]  /*10b900*/  ISETP.LT.AND P1, PT, R23, c[0x0][0x178], !P0 ;  /* 0x00005e0017007a0c */ /* 0x004fe20004721270 */
[----:B------:R-:W-:-:S12]  /*10b910*/  IMAD.WIDE R22, R0, 0x2, R10 ;  /* 0x0000000200167825 */ /* 0x000fd800078e020a */
[----:B------:R0:W-:Y:S04]  /*10b920*/  @P1 STG.E.U16 [R22.64], R24 ;  /* 0x0000001816001986 */ /* 0x0001e8000c101504 */
[----:B0-----:R-:W2:Y:S04]  /*10b930*/  LDL R22, [R1+0x201c] ;  /* 0x00201c0001167983 */ /* 0x001ea80000100800 */
[----:B------:R-:W3:Y:S01]  /*10b940*/  LDL.LU R23, [R1] ;  /* 0x0000000001177983 */ /* 0x000ee20000300800 */
[----:B--2---:R-:W-:Y:S02]  /*10b950*/  ISETP.LT.AND P0, PT, R22, c[0x0][0x178], !P0 ;  /* 0x00005e0016007a0c */ /* 0x004fe40004701270 */
[----:B---3--:R-:W-:Y:S01]  /*10b960*/  PRMT R24, R23, 0x7632, R24 ;  /* 0x0000763217187816 */ /* 0x008fe20000000018 */
[----:B------:R-:W-:-:S10]  /*10b970*/  IMAD.WIDE R22, R0, 0x2, R8 ;  /* 0x0000000200167825 */ /* 0x000fd400078e0208 */
[----:B------:R0:W-:Y:S04]  /*10b980*/  @P0 STG.E.U16 [R22.64], R24 ;  /* 0x0000001816000986 */ /* 0x0001e8000c101504 */
[----:B0-----:R-:W2:Y:S04]  /*10b990*/  LDL.LU R22, [R1+0x4810] ;  /* 0x0048100001167983 */ /* 0x001ea80000300800 */
[----:B------:R-:W3:Y:S01]  /*10b9a0*/  LDL R23, [R1+0x2004] ;  /* 0x0020040001177983 */ /* 0x000ee20000100800 */
[----:B------:R-:W-:-:S03]  /*10b9b0*/  IADD3 R0, R0, c[0x0][0x198], RZ ;  /* 0x0000660000007a10 */ /* 0x000fc60007ffe0ff */
[----:B------:R0:W-:Y:S04]  /*10b9c0*/  STL [R1+0x5174], R24 ;  /* 0x0051741801007387 */ /* 0x0001e80000100800 */
[----:B0-----:R-:W4:Y:S01]  /*10b9d0*/  LDL R24, [R1+0x201c] ;  /* 0x00201c0001187983 */ /* 0x001f220000100800 */
[----:B--2---:R-:W-:-:S04]  /*10b9e0*/  ISETP.GE.AND P0, PT, R22, c[0x0][0x17c], PT ;  /* 0x00005f0016007a0c */ /* 0x004fc80003f06270 */
[----:B------:R-:W-:Y:S02]  /*10b9f0*/  ISETP.LT.AND P2, PT, R6, c[0x0][0x178], !P0 ;  /* 0x00005e0006007a0c */ /* 0x000fe40004741270 */
[----:B---3--:R-:W-:Y:S01]  /*10ba00*/  ISETP.LT.AND P1, PT, R23, c[0x0][0x178], !P0 ;  /* 0x00005e0017007a0c */ /* 0x008fe20004721270 */
[----:B------:R-:W-:-:S10]  /*10ba10*/  IMAD.WIDE R22, R0, 0x2, R20 ;  /* 0x0000000200167825 */ /* 0x000fd400078e0214 */
[----:B------:R0:W-:Y:S04]  /*10ba20*/  @P2 STG.E.U16 [R22.64], R19 ;  /* 0x0000001316002986 */ /* 0x0001e8000c101504 */
[----:B0-----:R-:W2:Y:S01]  /*10ba30*/  LDL.LU R19, [R1+0x51b8] ;  /* 0x0051b80001137983 */ /* 0x001ea20000300800 */
[----:B------:R-:W-:Y:S01]  /*10ba40*/  ISETP.LT.AND P2, PT, R7, c[0x0][0x178], !P0 ;  /* 0x00005e0007007a0c */ /* 0x000fe20004741270 */
[----:B--2---:R-:W-:-:S05]  /*10ba50*/  IMAD.WIDE R22, R0, 0x2, R18 ;  /* 0x0000000200167825 */ /* 0x004fca00078e0212 */
[----:B------:R0:W-:Y:S04]  /*10ba60*/  @P1 STG.E.U16 [R22.64], R3 ;  /* 0x0000000316001986 */ /* 0x0001e8000c101504 */
[----:B0-----:R-:W2:Y:S01]  /*10ba70*/  LDL.LU R3, [R1+0x51b4] ;  /* 0x0051b40001037983 */ /* 0x001ea20000300800 */
[----:B------:R-:W-:Y:S01]  /*10ba80*/  ISETP.LT.AND P1, PT, R26, c[0x0][0x178], !P0 ;  /* 0x00005e001a007a0c */ /* 0x000fe20004721270 */
[----:B--2---:R-:W-:-:S05]  /*10ba90*/  IMAD.WIDE R22, R0, 0x2, R2 ;  /* 0x0000000200167825 */ /* 0x004fca00078e0202 */
[----:B----4-:R0:W-:Y:S01]  /*10baa0*/  @P2 STG.E.U16 [R22.64], R25 ;  /* 0x0000001916002986 */ /* 0x0101e2000c101504 */
[----:B------:R-:W-:Y:S01]  /*10bab0*/  ISETP.LT.AND P2, PT, R29, c[0x0][0x178], !P0 ;  /* 0x00005e001d007a0c */ /* 0x000fe20004741270 */
[----:B0-----:R-:W-:-:S05]  /*10bac0*/  IMAD.WIDE R22, R0, 0x2, R16 ;  /* 0x0000000200167825 */ /* 0x001fca00078e0210 */
[----:B-----5:R0:W-:Y:S02]  /*10bad0*/  @P1 STG.E.U16 [R22.64], R27 ;  /* 0x0000001b16001986 */ /* 0x0201e4000c101504 */
[----:B0-----:R-:W-:-:S05]  /*10bae0*/  IMAD.WIDE R22, R0, 0x2, R14 ;  /* 0x0000000200167825 */ /* 0x001fca00078e020e */
[----:B------:R0:W-:Y:S04]  /*10baf0*/  @P2 STG.E.U16 [R22.64], R5 ;  /* 0x0000000516002986 */ /* 0x0001e8000c101504 */
[----:B0-----:R-:W2:Y:S04]  /*10bb00*/  LDL.LU R5, [R1+0x51b0] ;  /* 0x0051b00001057983 */ /* 0x001ea80000300800 */
[----:B------:R-:W3:Y:S01]  /*10bb10*/  LDL R23, [R1+0x2018] ;  /* 0x0020180001177983 */ /* 0x000ee20000100800 */
[----:B------:R-:W-:Y:S02]  /*10bb20*/  ISETP.LT.AND P1, PT, R28, c[0x0][0x178], !P0 ;  /* 0x00005e001c007a0c */ /* 0x000fe40004721270 */
[----:B---3--:R-:W-:Y:S01]  /*10bb30*/  ISETP.LT.AND P2, PT, R23, c[0x0][0x178], !P0 ;  /* 0x00005e0017007a0c */ /* 0x008fe20004741270 */
[----:B------:R-:W-:-:S10]  /*10bb40*/  IMAD.WIDE R22, R0, 0x2, R12 ;  /* 0x0000000200167825 */ /* 0x000fd400078e020c */
[----:B--2---:R0:W-:Y:S02]  /*10bb50*/  @P1 STG.E.U16 [R22.64], R5 ;  /* 0x0000000516001986 */ /* 0x0041e4000c101504 */
[----:B0-----:R-:W-:-:S05]  /*10bb60*/  IMAD.WIDE R22, R0, 0x2, R10 ;  /* 0x0000000200167825 */ /* 0x001fca00078e020a */
[----:B------:R0:W-:Y:S04]  /*10bb70*/  @P2 STG.E.U16 [R22.64], R4 ;  /* 0x0000000416002986 */ /* 0x0001e8000c101504 */
[----:B0-----:R-:W2:Y:S04]  /*10bb80*/  LDL.LU R4, [R1+0x51ac] ;  /* 0x0051ac0001047983 */ /* 0x001ea80000300800 */
[----:B------:R-:W3:Y:S01]  /*10bb90*/  LDL.LU R23, [R1+0x4814] ;  /* 0x0048140001177983 */ /* 0x000ee20000300800 */
[----:B------:R-:W-:Y:S02]  /*10bba0*/  ISETP.LT.AND P1, PT, R24, c[0x0][0x178], !P0 ;  /* 0x00005e0018007a0c */ /* 0x000fe40004721270 */
[----:B---3--:R-:W-:Y:S01]  /*10bbb0*/  ISETP.GE.AND P0, PT, R23, c[0x0][0x17c], PT ;  /* 0x00005f0017007a0c */ /* 0x008fe20003f06270 */
        /* <DEDUP_REMOVED lines=13> */
[----:B------:R-:W-:Y:S02]  /*10bc90*/  IMAD.WIDE R22, R0, 0x2, R18 ;  /* 0x0000000200167825 */ /* 0x000fe400078e0212 */
[----:B0-----:R-:W2:Y:S08]  /*10bca0*/  LDL R19, [R1+0x830] ;  /* 0x0008300001137983 */ /* 0x001eb00000100800 */
[----:B------:R0:W-:Y:S01]  /*10bcb0*/  @P1 STG.E.U16 [R22.64], R4 ;  /* 0x0000000416001986 */ /* 0x0001e2000c101504 */
[----:B------:R-:W-:-:S02]  /*10bcc0*/  ISETP.LT.AND P1, PT, R7, c[0x0][0x178], !P0 ;  /* 0x00005e0007007a0c */ /* 0x000fc40004721270 */
[----:B0-----:R-:W-:Y:S01]  /*10bcd0*/  PRMT R4, R25, 0x7632, R4 ;  /* 0x0000763219047816 */ /* 0x001fe20000000004 */
[----:B------:R-:W-:-:S10]  /*10bce0*/  IMAD.WIDE R22, R0, 0x2, R2 ;  /* 0x0000000200167825 */ /* 0x000fd400078e0202 */
[----:B------:R0:W-:Y:S01]  /*10bcf0*/  @P1 STG.E.U16 [R22.64], R4 ;  /* 0x0000000416001986 */ /* 0x0001e2000c101504 */
[----:B------:R-:W-:Y:S02]  /*10bd00*/  ISETP.LT.AND P1, PT, R26, c[0x0][0x178], !P0 ;  /* 0x00005e001a007a0c */ /* 0x000fe40004721270 */
[----:B0-----:R-:W-:Y:S01]  /*10bd10*/  PRMT R4, R27, 0x7632, R4 ;  /* 0x000076321b047816 */ /* 0x001fe20000000004 */
[----:B------:R-:W-:Y:S01]  /*10bd20*/  IMAD.WIDE R22, R0, 0x2, R16 ;  /* 0x0000000200167825 */ /* 0x000fe200078e0210 */
[----:B------:R-:W3:Y:S04]  /*10bd30*/  LDL R27, [R1+0x800] ;  /* 0x00080000011b7983 */ /* 0x000ee80000100800 */
[----:B------:R-:W4:Y:S05]  /*10bd40*/  LDL.LU R25, [R1+0x7f0] ;  /* 0x0007f00001197983 */ /* 0x000f2a0000300800 */
[----:B------:R0:W-:Y:S04]  /*10bd50*/  @P1 STG.E.U16 [R22.64], R4 ;  /* 0x0000000416001986 */ /* 0x0001e8000c101504 */
[----:B0-----:R-:W5:Y:S01]  /*10bd60*/  LDL.LU R23, [R1+0x70] ;  /* 0x0000700001177983 */ /* 0x001f620000300800 */
[----:B------:R-:W-:-:S02]  /*10bd70*/  ISETP.LT.AND P1, PT, R29, c[0x0][0x178], !P0 ;  /* 0x00005e001d007a0c */ /* 0x000fc40004721270 */
[----:B-----5:R-:W-:Y:S01]  /*10bd80*/  PRMT R4, R23, 0x7632, R4 ;  /* 0x0000763217047816 */ /* 0x020fe20000000004 */
[----:B------:R-:W-:-:S10]  /*10bd90*/  IMAD.WIDE R22, R0, 0x2, R14 ;  /* 0x0000000200167825 */ /* 0x000fd400078e020e */
[----:B------:R0:W-:Y:S02]  /*10bda0*/  @P1 STG.E.U16 [R22.64], R4 ;  /* 0x0000000416001986 */ /* 0x0001e4000c101504 */
[----:B0-----:R-:W-:Y:S02]  /*10bdb0*/  PRMT R4, R5, 0x7632, R4 ;  /* 0x0000763205047816 */ /* 0x001fe40000000004 */
[----:B------:R-:W5:Y:S01]  /*10bdc0*/  LDL.LU R5, [R1+0xb0] ;  /* 0x0000b00001057983 */ /* 0x000f620000300800 */
[----:B------:R-:W-:Y:S01]  /*10bdd0*/  ISETP.LT.AND P1, PT, R28, c[0x0][0x178], !P0 ;  /* 0x00005e001c007a0c */ /* 0x000fe20004721270 */
[----:B------:R-:W-:-:S12]  /*10bde0*/  IMAD.WIDE R22, R0, 0x2, R12 ;  /* 0x0000000200167825 */ /* 0x000fd800078e020c */
[----:B------:R0:W-:Y:S04]  /*10bdf0*/  @P1 STG.E.U16 [R22.64], R4 ;  /* 0x0000000416001986 */ /* 0x0001e8000c101504 */
[----:B-----5:R1:W-:Y:S04]  /*10be00*/  STL [R1+0x51a0], R5 ;  /* 0x0051a00501007387 */ /* 0x0203e80000100800 */
[----:B0-----:R-:W5:Y:S04]  /*10be10*/  LDL R22, [R1+0x2018] ;  /* 0x0020180001167983 */ /* 0x001f680000100800 */
[----:B-1----:R-:W2:Y:S04]  /*10be20*/  LDL R5, [R1+0xc0] ;  /* 0x0000c00001057983 */ /* 0x002ea80000100800 */
[----:B------:R-:W2:Y:S04]  /*10be30*/  LDL.LU R23, [R1+0x10] ;  /* 0x0000100001177983 */ /* 0x000ea80000300800 */
[----:B------:R-:W-:Y:S01]  /*10be40*/  STL [R1+0x519c], R9 ;  /* 0x00519c0901007387 */ /* 0x000fe20000100800 */
[----:B-----5:R-:W-:-:S02]  /*10be50*/  ISETP.LT.AND P1, PT, R22, c[0x0][0x178], !P0 ;  /* 0x00005e0016007a0c */ /* 0x020fc40004721270 */
[----:B------:R-:W-:Y:S02]  /*10be60*/  ISETP.LT.AND P0, PT, R24, c[0x0][0x178], !P0 ;  /* 0x00005e0018007a0c */ /* 0x000fe40004701270 */
[----:B--2---:R-:W-:Y:S01]  /*10be70*/  PRMT R4, R23, 0x7632, R4 ;  /* 0x0000763217047816 */ /* 0x004fe20000000004 */
[----:B------:R-:W-:-:S08]  /*10be80*/  IMAD.WIDE R22, R0, 0x2, R10 ;  /* 0x0000000200167825 */ /* 0x000fd000078e020a */
[----:B------:R0:W-:Y:S02]  /*10be90*/  @P1 STG.E.U16 [R22.64], R4 ;  /* 0x0000000416001986 */ /* 0x0001e4000c101504 */
[----:B0-----:R-:W-:Y:S01]  /*10bea0*/  PRMT R4, R4, 0x7632, R4 ;  /* 0x0000763204047816 */ /* 0x001fe20000000004 */
[C---:B------:R-:W-:Y:S02]  /*10beb0*/  IMAD.WIDE R22, R0.reuse, 0x2, R8 ;  /* 0x0000000200167825 */ /* 0x040fe400078e0208 */
[----:B------:R-:W2:Y:S04]  /*10bec0*/  LDL R9, [R1+0xa0] ;  /* 0x0000a00001097983 */ /* 0x000ea80000100800 */
[----:B------:R0:W-:Y:S04]  /*10bed0*/  @P0 STG.E.U16 [R22.64], R4 ;  /* 0x0000000416000986 */ /* 0x0001e8000c101504 */
[----:B0-----:R-:W5:Y:S04]  /*10bee0*/  LDL.LU R22, [R1+0x4818] ;  /* 0x0048180001167983 */ /* 0x001f680000300800 */
[----:B------:R-:W2:Y:S01]  /*10bef0*/  LDL R23, [R1+0x2004] ;  /* 0x0020040001177983 */ /* 0x000ea20000100800 */
[----:B------:R-:W-:-:S03]  /*10bf00*/  IADD3 R0, R0, c[0x0][0x198], RZ ;  /* 0x0000660000007a10 */ /* 0x000fc60007ffe0ff */
[----:B------:R0:W-:Y:S04]  /*10bf10*/  STL [R1+0x5198], R4 ;  /* 0x0051980401007387 */ /* 0x0001e80000100800 */
[----:B0-----:R-:W3:Y:S01]  /*10bf20*/  LDL R4, [R1+0x80] ;  /* 0x0000800001047983 */ /* 0x001ee20000100800 */
[----:B-----5:R-:W-:-:S04]  /*10bf30*/  ISETP.GE.AND P0, PT, R22, c[0x0][0x17c], PT ;  /* 0x00005f0016007a0c */ /* 0x020fc80003f06270 */
[----:B------:R-:W-:Y:S02]  /*10bf40*/  ISETP.LT.AND P2, PT, R6, c[0x0][0x178], !P0 ;  /* 0x00005e0006007a0c */ /* 0x000fe40004741270 */
[----:B--2---:R-:W-:Y:S01]  /*10bf50*/  ISETP.LT.AND P1, PT, R23, c[0x0][0x178], !P0 ;  /* 0x00005e0017007a0c */ /* 0x004fe20004721270 */
[----:B------:R-:W-:-:S10]  /*10bf60*/  IMAD.WIDE R22, R0, 0x2, R20 ;  /* 0x0000000200167825 */ /* 0x000fd400078e0214 */
[----:B------:R0:W-:Y:S04]  /*10bf70*/  @P2 STG.E.U16 [R22.64], R19 ;  /* 0x0000001316002986 */ /* 0x0001e8000c101504 */
[----:B0-----:R-:W2:Y:S01]  /*10bf80*/  LDL.LU R19, [R1+0x51a8] ;  /* 0x0051a80001137983 */ /* 0x001ea20000300800 */
[----:B------:R-:W-:Y:S01]  /*10bf90*/  ISETP.LT.AND P2, PT, R7, c[0x0][0x178], !P0 ;  /* 0x00005e0007007a0c */ /* 0x000fe20004741270 */
[----:B--2---:R-:W-:-:S05]  /*10bfa0*/  IMAD.WIDE R22, R0, 0x2, R18 ;  /* 0x0000000200167825 */ /* 0x004fca00078e0212 */
[----:B---3--:R0:W-:Y:S04]  /*10bfb0*/  @P1 STG.E.U16 [R22.64], R27 ;  /* 0x0000001b16001986 */ /* 0x0081e8000c101504 */
[----:B0-----:R-:W2:Y:S01]  /*10bfc0*/  LDL.LU R27, [R1+0x51a4] ;  /* 0x0051a400011b7983 */ /* 0x001ea20000300800 */
[----:B------:R-:W-:Y:S01]  /*10bfd0*/  ISETP.LT.AND P1, PT, R26, c[0x0][0x178], !P0 ;  /* 0x00005e001a007a0c */ /* 0x000fe20004721270 */
[----:B------:R-:W-:-:S05]  /*10bfe0*/  IMAD.WIDE R22, R0, 0x2, R2 ;  /* 0x0000000200167825 */ /* 0x000fca00078e0202 */
[----:B----4-:R0:W-:Y:S01]  /*10bff0*/  @P2 STG.E.U16 [R22.64], R25 ;  /* 0x0000001916002986 */ /* 0x0101e2000c101504 */
[----:B------:R-:W-:Y:S01]  /*10c000*/  ISETP.LT.AND P2, PT, R29, c[0x0][0x178], !P0 ;  /* 0x00005e001d007a0c */ /* 0x000fe20004741270 */
[----:B0-----:R-:W-:-:S05]  /*10c010*/  IMAD.WIDE R22, R0, 0x2, R16 ;  /* 0x0000000200167825 */ /* 0x001fca00078e0210 */
[----:B--2---:R0:W-:Y:S02]  /*10c020*/  @P1 STG.E.U16 [R22.64], R27 ;  /* 0x0000001b16001986 */ /* 0x0041e4000c101504 */
        /* <DEDUP_REMOVED lines=14> */
[----:B--2---:R-:W-:-:S10]  /*10c110*/  IMAD.WIDE R22, R0, 0x2, R8 ;  /* 0x0000000200167825 */ /* 0x004fd400078e0208 */
[----:B------:R0:W-:Y:S04]  /*10c120*/  @P1 STG.E.U16 [R22.64], R4 ;  /* 0x0000000416001986 */ /* 0x0001e8000c101504 */
[----:B0-----:R-:W2:Y:S04]  /*10c130*/  LDL.LU R4, [R1+0x5198] ;  /* 0x0051980001047983 */ /* 0x001ea80000300800 */
[----:B------:R-:W2:Y:S01]  /*10c140*/  LDL.LU R23, [R1+0x830] ;  /* 0x0008300001177983 */ /* 0x000ea20000300800 */
[----:B------:R-:W-:Y:S02]  /*10c150*/  ISETP.LT.AND P1, PT, R6, c[0x0][0x178], !P0 ;  /* 0x00005e0006007a0c */ /* 0x000fe40004721270 */
[----:B------:R-:W-:-:S02]  /*10c160*/  IADD3 R0, R0, c[0x0][0x198], RZ ;  /* 0x0000660000007a10 */ /* 0x000fc40007ffe0ff */
[----:B--2---:R-:W-:-:S03]  /*10c170*/  PRMT R4, R23, 0x7632, R4 ;  /* 0x0000763217047816 */ /* 0x004fc60000000004 */
[----:B------:R-:W-:-:S06]  /*10c180*/  IMAD.WIDE R22, R0, 0x2, R20 ;  /* 0x0000000200167825 */ /* 0x000fcc00078e0214 */
[----:B------:R0:W-:Y:S04]  /*10c190*/  @P1 STG.E.U16 [R22.64], R4 ;  /* 0x0000000416001986 */ /* 0x0001e8000c101504 */
[----:B0-----:R-:W2:Y:S04]  /*10c1a0*/  LDL R22, [R1+0x2004] ;  /* 0x0020040001167983 */ /* 0x001ea80000100800 */
[----:B------:R-:W3:Y:S04]  /*10c1b0*/  LDL.LU R23, [R1+0x800] ;  /* 0x0008000001177983 */ /* 0x000ee80000300800 */
[----:B------:R-:W-:Y:S01]  /*10c1c0*/  STL [R1+0x5194], R19 ;  /* 0x0051941301007387 */ /* 0x000fe20000100800 */
[----:B--2---:R-:W-:-:S02]  /*10c1d0*/  ISETP.LT.AND P1, PT, R22, c[0x0][0x178], !P0 ;  /* 0x00005e0016007a0c */ /* 0x004fc40004721270 */
[----:B---3--:R-:W-:Y:S01]  /*10c1e0*/  PRMT R4, R23, 0x7632, R4 ;  /* 0x0000763217047816 */ /* 0x008fe20000000004 */
[----:B------:R-:W-:-:S10]  /*10c1f0*/  IMAD.WIDE R22, R0, 0x2, R18 ;  /* 0x0000000200167825 */ /* 0x000fd400078e0212 */
[----:B------:R0:W-:Y:S01]  /*10c200*/  @P1 STG.E.U16 [R22.64], R4 ;  /* 0x0000000416001986 */ /* 0x0001e2000c101504 */
[----:B------:R-:W-:Y:S02]  /*10c210*/  ISETP.LT.AND P1, PT, R7, c[0x0][0x178], !P0 ;  /* 0x00005e0007007a0c */ /* 0x000fe40004721270 */
[----:B0-----:R-:W-:Y:S01]  /*10c220*/  PRMT R4, R25, 0x7632, R4 ;  /* 0x0000763219047816 */ /* 0x001fe20000000004 */
[----:B------:R-:W-:Y:S01]  /*10c230*/  IMAD.WIDE R22, R0, 0x2, R2 ;  /* 0x0000000200167825 */ /* 0x000fe200078e0202 */
[----:B------:R-:W2:Y:S09]  /*10c240*/  LDL.LU R25, [R1+0x870] ;  /* 0x0008700001197983 */ /* 0x000eb20000300800 */
[----:B------:R0:W-:Y:S01]  /*10c250*/  @P1 STG.E.U16 [R22.64], R4 ;  /* 0x0000000416001986 */ /* 0x0001e2000c101504 */
[----:B------:R-:W-:-:S03]  /*10c260*/  ISETP.LT.AND P1, PT, R26, c[0x0][0x178], !P0 ;  /* 0x00005e001a007a0c */ /* 0x000fc60004721270 */
[----:B------:R-:W3:Y:S01]  /*10c270*/  LDL R19, [R1+0x880] ;  /* 0x0008800001137983 */ /* 0x000ee20000100800 */
[----:B0-----:R-:W-:Y:S01]  /*10c280*/  PRMT R4, R27, 0x7632, R4 ;  /* 0x000076321b047816 */ /* 0x001fe20000000004 */
[----:B------:R-:W-:Y:S02]  /*10c290*/  IMAD.WIDE R22, R0, 0x2, R16 ;  /* 0x0000000200167825 */ /* 0x000fe400078e0210 */
[----:B------:R-:W4:Y:S06]  /*10c2a0*/  LDL.LU R27, [R1+0x860] ;  /* 0x00086000011b7983 */ /* 0x000f2c0000300800 */
[----:B------:R0:W-:Y:S04]  /*10c2b0*/  @P1 STG.E.U16 [R22.64], R4 ;  /* 0x0000000416001986 */ /* 0x0001e8000c101504 */
[----:B0-----:R-:W5:Y:S01]  /*10c2c0*/  LDL.LU R23, [R1+0xc0] ;  /* 0x0000c00001177983 */ /* 0x001f620000300800 */
[----:B------:R-:W-:-:S03]  /*10c2d0*/  ISETP.LT.AND P1, PT, R29, c[0x0][0x178], !P0 ;  /* 0x00005e001d007a0c */ /* 0x000fc60004721270 */
[----:B------:R0:W-:Y:S01]  /*10c2e0*/  STL [R1+0x5190], R15 ;  /* 0x0051900f01007387 */ /* 0x0001e20000100800 */
[----:B-----5:R-:W-:Y:S01]  /*10c2f0*/  PRMT R4, R23, 0x7632, R4 ;  /* 0x0000763217047816 */ /* 0x020fe20000000004 */
[----:B------:R-:W-:Y:S02]  /*10c300*/  IMAD.WIDE R22, R0, 0x2, R14 ;  /* 0x0000000200167825 */ /* 0x000fe400078e020e */
[----:B0-----:R-:W5:Y:S06]  /*10c310*/  LDL R15, [R1+0x850] ;  /* 0x00085000010f7983 */ /* 0x001f6c0000100800 */
[----:B------:R0:W-:Y:S02]  /*10c320*/  @P1 STG.E.U16 [R22.64], R4 ;  /* 0x0000000416001986 */ /* 0x0001e4000c101504 */
[----:B0-----:R-:W-:-:S02]  /*10c330*/  PRMT R4, R5, 0x7632, R4 ;  /* 0x0000763205047816 */ /* 0x001fc40000000004 */
[----:B------:R-:W2:Y:S01]  /*10c340*/  LDL.LU R5, [R1+0xe0] ;  /* 0x0000e00001057983 */ /* 0x000ea20000300800 */
[----:B------:R-:W-:Y:S01]  /*10c350*/  ISETP.LT.AND P1, PT, R28, c[0x0][0x178], !P0 ;  /* 0x00005e001c007a0c */ /* 0x000fe20004721270 */
[----:B------:R-:W-:Y:S02]  /*10c360*/  IMAD.WIDE R22, R0, 0x2, R12 ;  /* 0x0000000200167825 */ /* 0x000fe400078e020c */
[----:B--2---:R0:W-:Y:S04]  /*10c370*/  STL [R1+0x5188], R5 ;  /* 0x0051880501007387 */ /* 0x0041e80000100800 */
[----:B0-----:R-:W2:Y:S06]  /*10c380*/  LDL R5, [R1+0xf0] ;  /* 0x0000f00001057983 */ /* 0x001eac0000100800 */
[----:B------:R0:W-:Y:S04]  /*10c390*/  @P1 STG.E.U16 [R22.64], R4 ;  /* 0x0000000416001986 */ /* 0x0001e8000c101504 */
[----:B--2---:R1:W-:Y:S04]  /*10c3a0*/  STL [R1+0x518c], R5 ;  /* 0x00518c0501007387 */ /* 0x0043e80000100800 */
[----:B0-----:R-:W2:Y:S04]  /*10c3b0*/  LDL R22, [R1+0x2018] ;  /* 0x0020180001167983 */ /* 0x001ea80000100800 */
[----:B-1----:R-:W3:Y:S04]  /*10c3c0*/  LDL R5, [R1+0x840] ;  /* 0x0008400001057983 */ /* 0x002ee80000100800 */
[----:B------:R-:W3:Y:S01]  /*10c3d0*/  LDL.LU R23, [R1+0xa0] ;  /* 0x0000a00001177983 */ /* 0x000ee20000300800 */
[----:B--2---:R-:W-:-:S02]  /*10c3e0*/  ISETP.LT.AND P1, PT, R22, c[0x0][0x178], !P0 ;  /* 0x00005e0016007a0c */ /* 0x004fc40004721270 */
[----:B---3--:R-:W-:Y:S01]  /*10c3f0*/  PRMT R4, R23, 0x7632, R4 ;  /* 0x0000763217047816 */ /* 0x008fe20000000004 */
[----:B------:R-:W-:-:S10]  /*10c400*/  IMAD.WIDE R22, R0, 0x2, R10 ;  /* 0x0000000200167825 */ /* 0x000fd400078e020a */
[----:B------:R0:W-:Y:S04]  /*10c410*/  @P1 STG.E.U16 [R22.64], R4 ;  /* 0x0000000416001986 */ /* 0x0001e8000c101504 */
[----:B0-----:R-:W2:Y:S01]  /*10c420*/  LDL.LU R23, [R1+0x80] ;  /* 0x0000800001177983 */ /* 0x001ea20000300800 */
[----:B------:R-:W-:Y:S02]  /*10c430*/  ISETP.LT.AND P0, PT, R24, c[0x0][0x178], !P0 ;  /* 0x00005e0018007a0c */ /* 0x000fe40004701270 */
[----:B--2---:R-:W-:Y:S01]  /*10c440*/  PRMT R4, R23, 0x7632, R4 ;  /* 0x0000763217047816 */ /* 0x004fe20000000004 */
        /* <DEDUP_REMOVED lines=15> */
[----:B------:R0:W-:Y:S01]  /*10c540*/  @P1 STG.E.U16 [R22.64], R25 ;  /* 0x0000001916001986 */ /* 0x0001e2000c101504 */
[----:B------:R-:W-:Y:S01]  /*10c550*/  ISETP.LT.AND P1, PT, R26, c[0x0][0x178], !P0 ;  /* 0x00005e001a007a0c */ /* 0x000fe20004721270 */
[----:B0-----:R-:W-:-:S05]  /*10c560*/  IMAD.WIDE R22, R0, 0x2, R2 ;  /* 0x0000000200167825 */ /* 0x001fca00078e0202 */
[----:B----4-:R0:W-:Y:S02]  /*10c570*/  @P2 STG.E.U16 [R22.64], R27 ;  /* 0x0000001b16002986 */ /* 0x0101e4000c101504 */
[----:B0-----:R-:W-:-:S05]  /*10c580*/  IMAD.WIDE R22, R0, 0x2, R16 ;  /* 0x0000000200167825 */ /* 0x001fca00078e0210 */
[----:B-----5:R0:W-:Y:S04]  /*10c590*/  @P1 STG.E.U16 [R22.64], R15 ;  /* 0x0000000f16001986 */ /* 0x0201e8000c101504 */
[----:B0-----:R-:W2:Y:S01]  /*10c5a0*/  LDL.LU R15, [R1+0x5190] ;  /* 0x00519000010f7983 */ /* 0x001ea20000300800 */
[----:B------:R-:W-:Y:S01]  /*10c5b0*/  ISETP.LT.AND P2, PT, R29, c[0x0][0x178], !P0 ;  /* 0x00005e001d007a0c */ /* 0x000fe20004741270 */
[----:B--2---:R-:W-:-:S12]  /*10c5c0*/  IMAD.WIDE R22, R0, 0x2, R14 ;  /* 0x0000000200167825 */ /* 0x004fd800078e020e */
[----:B------:R0:W-:Y:S04]  /*10c5d0*/  @P2 STG.E.U16 [R22.64], R5 ;  /* 0x0000000516002986 */ /* 0x0001e8000c101504 */
[----:B0-----:R-:W2:Y:S04]  /*10c5e0*/  LDL.LU R5, [R1+0x518c] ;  /* 0x00518c0001057983 */ /* 0x001ea80000300800 */
[----:B------:R-:W3:Y:S01]  /*10c5f0*/  LDL R23, [R1+0x2018] ;  /* 0x0020180001177983 */ /* 0x000ee20000100800 */
[----:B------:R-:W-:Y:S02]  /*10c600*/  ISETP.LT.AND P1, PT, R28, c[0x0][0x178], !P0 ;  /* 0x00005e001c007a0c */ /* 0x000fe40004721270 */
[----:B---3--:R-:W-:Y:S01]  /*10c610*/  ISETP.LT.AND P2, PT, R23, c[0x0][0x178], !P0 ;  /* 0x00005e0017007a0c */ /* 0x008fe20004741270 */
[----:B------:R-:W-:-:S10]  /*10c620*/  IMAD.WIDE R22, R0, 0x2, R12 ;  /* 0x0000000200167825 */ /* 0x000fd400078e020c */
[----:B--2---:R0:W-:Y:S04]  /*10c630*/  @P1 STG.E.U16 [R22.64], R5 ;  /* 0x0000000516001986 */ /* 0x0041e8000c101504 */
[----:B0-----:R-:W2:Y:S01]  /*10c640*/  LDL.LU R5, [R1+0x5188] ;  /* 0x0051880001057983 */ /* 0x001ea20000300800 */
[----:B------:R-:W-:Y:S01]  /*10c650*/  IMAD.WIDE R22, R0, 0x2, R10 ;  /* 0x0000000200167825 */ /* 0x000fe200078e020a */
[----:B------:R-:W-:-:S04]  /*10c660*/  ISETP.LT.AND P1, PT, R24, c[0x0][0x178], !P0 ;  /* 0x00005e0018007a0c */ /* 0x000fc80004721270 */
[----:B--2---:R0:W-:Y:S04]  /*10c670*/  @P2 STG.E.U16 [R22.64], R5 ;  /* 0x0000000516002986 */ /* 0x0041e8000c101504 */
[----:B0-----:R-:W2:Y:S02]  /*10c680*/  LDL.LU R23, [R1+0x4824] ;  /* 0x0048240001177983 */ /* 0x001ea40000300800 */
[----:B--2---:R-:W-:Y:S01]  /*10c690*/  ISETP.GE.AND P0, PT, R23, c[0x0][0x17c], PT ;  /* 0x00005f0017007a0c */ /* 0x004fe20003f06270 */
[----:B------:R-:W-:-:S05]  /*10c6a0*/  IMAD.WIDE R22, R0, 0x2, R8 ;  /* 0x0000000200167825 */ /* 0x000fca00078e0208 */
        /* <DEDUP_REMOVED lines=8> */
[----:B0-----:R-:W2:Y:S01]  /*10c730*/  LDL R23, [R1+0x2004] ;  /* 0x0020040001177983 */ /* 0x001ea20000100800 */
[----:B------:R-:W-:-:S03]  /*10c740*/  PRMT R4, R25, 0x7632, R4 ;  /* 0x0000763219047816 */ /* 0x000fc60000000004 */
[----:B------:R-:W3:Y:S01]  /*10c750*/  LDL R25, [R1+0x714] ;  /* 0x0007140001197983 */ /* 0x000ee20000100800 */
[----:B--2---:R-:W-:Y:S01]  /*10c760*/  ISETP.LT.AND P1, PT, R23, c[0x0][0x178], !P0 ;  /* 0x00005e0017007a0c */ /* 0x004fe20004721270 */
[----:B------:R-:W-:-:S12]  /*10c770*/  IMAD.WIDE R22, R0, 0x2, R18 ;  /* 0x0000000200167825 */ /* 0x000fd800078e0212 */
[----:B------:R0:W-:Y:S01]  /*10c780*/  @P1 STG.E.U16 [R22.64], R4 ;  /* 0x0000000416001986 */ /* 0x0001e2000c101504 */
[----:B------:R-:W-:Y:S02]  /*10c790*/  ISETP.LT.AND P1, PT, R7, c[0x0][0x178], !P0 ;  /* 0x00005e0007007a0c */ /* 0x000fe40004721270 */
[----:B0-----:R-:W-:Y:S01]  /*10c7a0*/  PRMT R4, R27, 0x7632, R4 ;  /* 0x000076321b047816 */ /* 0x001fe20000000004 */
[----:B------:R-:W-:Y:S01]  /*10c7b0*/  IMAD.WIDE R22, R0, 0x2, R2 ;  /* 0x0000000200167825 */ /* 0x000fe200078e0202 */
[----:B------:R-:W2:Y:S09]  /*10c7c0*/  LDL R27, [R1+0x6e4] ;  /* 0x0006e400011b7983 */ /* 0x000eb20000100800 */
[----:B------:R0:W-:Y:S04]  /*10c7d0*/  @P1 STG.E.U16 [R22.64], R4 ;  /* 0x0000000416001986 */ /* 0x0001e8000c101504 */
[----:B0-----:R-:W4:Y:S01]  /*10c7e0*/  LDL.LU R23, [R1+0x850] ;  /* 0x0008500001177983 */ /* 0x001f220000300800 */
[----:B------:R-:W-:-:S02]  /*10c7f0*/  ISETP.LT.AND P1, PT, R26, c[0x0][0x178], !P0 ;  /* 0x00005e001a007a0c */ /* 0x000fc40004721270 */
[----:B----4-:R-:W-:Y:S01]  /*10c800*/  PRMT R4, R23, 0x7632, R4 ;  /* 0x0000763217047816 */ /* 0x010fe20000000004 */
[----:B------:R-:W-:-:S10]  /*10c810*/  IMAD.WIDE R22, R0, 0x2, R16 ;  /* 0x0000000200167825 */ /* 0x000fd400078e0210 */
[----:B------:R0:W-:Y:S04]  /*10c820*/  @P1 STG.E.U16 [R22.64], R4 ;  /* 0x0000000416001986 */ /* 0x0001e8000c101504 */
[----:B0-----:R-:W4:Y:S01]  /*10c830*/  LDL.LU R23, [R1+0x840] ;  /* 0x0008400001177983 */ /* 0x001f220000300800 */
[----:B------:R-:W-:Y:S02]  /*10c840*/  ISETP.LT.AND P1, PT, R29, c[0x0][0x178], !P0 ;  /* 0x00005e001d007a0c */ /* 0x000fe40004721270 */
        /* <DEDUP_REMOVED lines=8> */
[----:B0-----:R-:W4:Y:S01]  /*10c8d0*/  LDL R23, [R1+0x2018] ;  /* 0x0020180001177983 */ /* 0x001f220000100800 */
[----:B------:R-:W-:-:S03]  /*10c8e0*/  PRMT R4, R5, 0x7632, R4 ;  /* 0x0000763205047816 */ /* 0x000fc60000000004 */
[----:B------:R-:W5:Y:S01]  /*10c8f0*/  LDL.LU R5, [R1+0x4] ;  /* 0x0000040001057983 */ /* 0x000f620000300800 */
[----:B----4-:R-:W-:Y:S01]  /*10c900*/  ISETP.LT.AND P1, PT, R23, c[0x0][0x178], !P0 ;  /* 0x00005e0017007a0c */ /* 0x010fe20004721270 */
[----:B------:R-:W-:-:S12]  /*10c910*/  IMAD.WIDE R22, R0, 0x2, R10 ;  /* 0x0000000200167825 */ /* 0x000fd800078e020a */
[----:B------:R0:W-:Y:S04]  /*10c920*/  @P1 STG.E.U16 [R22.64], R4 ;  /* 0x0000000416001986 */ /* 0x0001e8000c101504 */
[----:B0-----:R-:W4:Y:S01]  /*10c930*/  LDL.LU R23, [R1+0xd0] ;  /* 0x0000d00001177983 */ /* 0x001f220000300800 */
[----:B------:R-:W-:Y:S02]  /*10c940*/  ISETP.LT.AND P0, PT, R24, c[0x0][0x178], !P0 ;  /* 0x00005e0018007a0c */ /* 0x000fe40004701270 */
[----:B----4-:R-:W-:Y:S01]  /*10c950*/  PRMT R4, R23, 0x7632, R4 ;  /* 0x0000763217047816 */ /* 0x010fe20000000004 */
[----:B------:R-:W-:-:S10]  /*10c960*/  IMAD.WIDE R22, R0, 0x2, R8 ;  /* 0x0000000200167825 */ /* 0x000fd400078e0208 */
[----:B------:R0:W-:Y:S04]  /*10c970*/  @P0 STG.E.U16 [R22.64], R4 ;  /* 0x0000000416000986 */ /* 0x0001e8000c101504 */
[----:B0-----:R-:W4:Y:S04]  /*10c980*/  LDL.LU R22, [R1+0x4828] ;  /* 0x0048280001167983 */ /* 0x001f280000300800 */
[----:B------:R-:W2:Y:S01]  /*10c990*/  LDL R23, [R1+0x2004] ;  /* 0x0020040001177983 */ /* 0x000ea20000100800 */
[----:B------:R-:W-:Y:S02]  /*10c9a0*/  IADD3 R0, R0, c[0x0][0x198], RZ ;  /* 0x0000660000007a10 */ /* 0x000fe40007ffe0ff */
[----:B----4-:R-:W-:-:S04]  /*10c9b0*/  ISETP.GE.AND P0, PT, R22, c[0x0][0x17c], PT ;  /* 0x00005f0016007a0c */ /* 0x010fc80003f06270 */
[----:B------:R-:W-:Y:S02]  /*10c9c0*/  ISETP.LT.AND P1, PT, R6, c[0x0][0x178], !P0 ;  /* 0x00005e0006007a0c */ /* 0x000fe40004721270 */
[----:B--2---:R-:W-:Y:S01]  /*10c9d0*/  ISETP.LT.AND P2, PT, R23, c[0x0][0x178], !P0 ;  /* 0x00005e0017007a0c */ /* 0x004fe20004741270 */
[----:B------:R-:W-:-:S10]  /*10c9e0*/  IMAD.WIDE R22, R0, 0x2, R20 ;  /* 0x0000000200167825 */ /* 0x000fd400078e0214 */
[----:B---3--:R0:W-:Y:S02]  /*10c9f0*/  @P1 STG.E.U16 [R22.64], R25 ;  /* 0x0000001916001986 */ /* 0x0081e4000c101504 */
[----:B0-----:R-:W-:Y:S02]  /*10ca00*/  IMAD.WIDE R22, R0, 0x2, R18 ;  /* 0x0000000200167825 */ /* 0x001fe400078e0212 */
[----:B------:R-:W2:Y:S04]  /*10ca10*/  LDL.LU R25, [R1+0x5180] ;  /* 0x0051800001197983 */ /* 0x000ea80000300800 */
[----:B------:R0:W-:Y:S01]  /*10ca20*/  @P2 STG.E.U16 [R22.64], R27 ;  /* 0x0000001b16002986 */ /* 0x0001e2000c101504 */
[----:B------:R-:W-:-:S03]  /*10ca30*/  ISETP.LT.AND P2, PT, R26, c[0x0][0x178], !P0 ;  /* 0x00005e001a007a0c */ /* 0x000fc60004741270 */
[----:B0-----:R-:W3:Y:S01]  /*10ca40*/  LDL.LU R27, [R1+0x517c] ;  /* 0x00517c00011b7983 */ /* 0x001ee20000300800 */
[----:B------:R-:W-:-:S03]  /*10ca50*/  IMAD.WIDE R22, R0, 0x2, R2 ;  /* 0x0000000200167825 */ /* 0x000fc600078e0202 */
[----:B------:R-:W4:Y:S04]  /*10ca60*/  LDL.LU R26, [R1+0x5178] ;  /* 0x00517800011a7983 */ /* 0x000f280000300800 */
[----:B------:R0:W-:Y:S04]  /*10ca70*/  STL [R1+0x5170], R3 ;  /* 0x0051700301007387 */ /* 0x0001e80000100800 */
[----:B0-----:R-:W2:Y:S01]  /*10ca80*/  LDL.LU R3, [R1+0x614] ;  /* 0x0006140001037983 */ /* 0x001ea20000300800 */
[----:B------:R-:W-:-:S03]  /*10ca90*/  ISETP.LT.AND P1, PT, R7, c[0x0][0x178], !P0 ;  /* 0x00005e0007007a0c */ /* 0x000fc60004721270 */
[----:B------:R0:W-:Y:S10]  /*10caa0*/  STL [R1+0x516c], R29 ;  /* 0x00516c1d01007387 */ /* 0x0001f40000100800 */
[----:B--2---:R1:W-:Y:S01]  /*10cab0*/  @P1 STG.E.U16 [R22.64], R3 ;  /* 0x0000000316001986 */ /* 0x0043e2000c101504 */
[----:B------:R-:W-:-:S03]  /*10cac0*/  ISETP.LT.AND P1, PT, R29, c[0x0][0x178], !P0 ;  /* 0x00005e001d007a0c */ /* 0x000fc60004721270 */
[----:B0-----:R-:W2:Y:S01]  /*10cad0*/  LDL.LU R29, [R1+0x482c] ;  /* 0x00482c00011d7983 */ /* 0x001ea20000300800 */
[----:B-1----:R-:W-:-:S05]  /*10cae0*/  IMAD.WIDE R22, R0, 0x2, R16 ;  /* 0x0000000200167825 */ /* 0x002fca00078e0210 */
[----:B---3--:R0:W-:Y:S02]  /*10caf0*/  @P2 STG.E.U16 [R22.64], R27 ;  /* 0x0000001b16002986 */ /* 0x0081e4000c101504 */
[----:B0-----:R-:W-:-:S05]  /*10cb00*/  IMAD.WIDE R22, R0, 0x2, R14 ;  /* 0x0000000200167825 */ /* 0x001fca00078e020e */
[----:B----4-:R0:W-:Y:S04]  /*10cb10*/  @P1 STG.E.U16 [R22.64], R26 ;  /* 0x0000001a16001986 */ /* 0x0101e8000c101504 */
[----:B0-----:R-:W3:Y:S01]  /*10cb20*/  LDL R23, [R1+0x2018] ;  /* 0x0020180001177983 */ /* 0x001ee20000100800 */
[----:B------:R-:W-:Y:S02]  /*10cb30*/  ISETP.LT.AND P2, PT, R28, c[0x0][0x178], !P0 ;  /* 0x00005e001c007a0c */ /* 0x000fe40004741270 */
[----:B---3--:R-:W-:Y:S01]  /*10cb40*/  ISETP.LT.AND P1, PT, R23, c[0x0][0x178], !P0 ;  /* 0x00005e0017007a0c */ /* 0x008fe20004721270 */
[----:B------:R-:W-:Y:S01]  /*10cb50*/  IMAD.WIDE R22, R0, 0x2, R12 ;  /* 0x0000000200167825 */ /* 0x000fe200078e020c */
[----:B------:R-:W-:Y:S02]  /*10cb60*/  ISETP.LT.AND P0, PT, R24, c[0x0][0x178], !P0 ;  /* 0x00005e0018007a0c */ /* 0x000fe40004701270 */
[----:B------:R-:W3:Y:S07]  /*10cb70*/  LDL.LU R24, [R1+0x5174] ;  /* 0x0051740001187983 */ /* 0x000eee0000300800 */
[----:B------:R0:W-:Y:S04]  /*10cb80*/  @P2 STG.E.U16 [R22.64], R25 ;  /* 0x0000001916002986 */ /* 0x0001e8000c101504 */
[----:B------:R1:W-:Y:S01]  /*10cb90*/  STL [R1+0x5160], R11 ;  /* 0x0051600b01007387 */ /* 0x0003e20000100800 */
[----:B0-----:R-:W-:-:S03]  /*10cba0*/  IMAD.WIDE R22, R0, 0x2, R10 ;  /* 0x0000000200167825 */ /* 0x001fc600078e020a */
[----:B-1----:R-:W4:Y:S01]  /*10cbb0*/  LDL R11, [R1+0x24] ;  /* 0x00002400010b7983 */ /* 0x002f220000100800 */
[----:B--2---:R-:W-:-:S03]  /*10cbc0*/  ISETP.GE.AND P4, PT, R29, c[0x0][0x17c], PT ;  /* 0x00005f001d007a0c */ /* 0x004fc60003f86270 */
[----:B------:R-:W2:Y:S04]  /*10cbd0*/  LDL.LU R29, [R1+0x4830] ;  /* 0x00483000011d7983 */ /* 0x000ea80000300800 */
[----:B----4-:R0:W-:Y:S02]  /*10cbe0*/  @P1 STG.E.U16 [R22.64], R11 ;  /* 0x0000000b16001986 */ /* 0x0101e4000c101504 */
[----:B0-----:R-:W-:Y:S02]  /*10cbf0*/  IMAD.WIDE R22, R0, 0x2, R8 ;  /* 0x0000000200167825 */ /* 0x001fe400078e0208 */
[----:B------:R-:W4:Y:S04]  /*10cc00*/  LDL R11, [R1+0x2018] ;  /* 0x00201800010b7983 */ /* 0x000f280000100800 */
[----:B-----5:R0:W-:Y:S04]  /*10cc10*/  @P0 STG.E.U16 [R22.64], R5 ;  /* 0x0000000516000986 */ /* 0x0201e8000c101504 */
[----:B0-----:R-:W5:Y:S04]  /*10cc20*/  LDL.LU R22, [R1+0x714] ;  /* 0x0007140001167983 */ /* 0x001f680000300800 */
[----:B------:R-:W2:Y:S01]  /*10cc30*/  LDL R23, [R1+0x2004] ;  /* 0x0020040001177983 */ /* 0x000ea20000100800 */
[----:B------:R-:W-:-:S02]  /*10cc40*/  ISETP.LT.AND P1, PT, R6, c[0x0][0x178], !P4 ;  /* 0x00005e0006007a0c */ /* 0x000fc40006721270 */
[----:B------:R-:W-:Y:S02]  /*10cc50*/  IADD3 R0, R0, c[0x0][0x198], RZ ;  /* 0x0000660000007a10 */ /* 0x000fe40007ffe0ff */
[----:B-----5:R-:W-:Y:S02]  /*10cc60*/  PRMT R4, R22, 0x7632, R4 ;  /* 0x0000763216047816 */ /* 0x020fe40000000004 */
[----:B--2---:R-:W-:Y:S01]  /*10cc70*/  ISETP.LT.AND P0, PT, R23, c[0x0][0x178], !P4 ;  /* 0x00005e0017007a0c */ /* 0x004fe20006701270 */
[----:B------:R-:W-:-:S06]  /*10cc80*/  IMAD.WIDE R22, R0, 0x2, R20 ;  /* 0x0000000200167825 */ /* 0x000fcc00078e0214 */
[----:B------:R0:W-:Y:S04]  /*10cc90*/  @P1 STG.E.U16 [R22.64], R4 ;  /* 0x0000000416001986 */ /* 0x0001e8000c101504 */
[----:B0-----:R-:W2:Y:S01]  /*10cca0*/  LDL.LU R23, [R1+0x6e4] ;  /* 0x0006e40001177983 */ /* 0x001ea20000300800 */
[----:B---3--:R-:W-:-:S03]  /*10ccb0*/  PRMT R24, R3, 0x7632, R24 ;  /* 0x0000763203187816 */ /* 0x008fc60000000018 */
[----:B------:R-:W3:Y:S01]  /*10ccc0*/  LDL.LU R3, [R1+0x5170] ;  /* 0x0051700001037983 */ /* 0x000ee20000300800 */
[----:B--2---:R-:W-:Y:S01]  /*10ccd0*/  PRMT R4, R23, 0x7632, R4 ;  /* 0x0000763217047816 */ /* 0x004fe20000000004 */
[----:B------:R-:W-:-:S05]  /*10cce0*/  IMAD.WIDE R22, R0, 0x2, R18 ;  /* 0x0000000200167825 */ /* 0x000fca00078e0212 */
[----:B------:R0:W-:Y:S04]  /*10ccf0*/  @P0 STG.E.U16 [R22.64], R4 ;  /* 0x0000000416000986 */ /* 0x0001e8000c101504 */
[----:B0-----:R-:W2:Y:S01]  /*10cd00*/  LDL R23, [R1+0x200c] ;  /* 0x00200c0001177983 */ /* 0x001ea20000100800 */
[----:B------:R-:W-:-:S03]  /*10cd10*/  ISETP.GE.AND P0, PT, R29, c[0x0][0x17c], PT ;  /* 0x00005f001d007a0c */ /* 0x000fc60003f06270 */
[----:B---3--:R0:W-:Y:S01]  /*10cd20*/  STL [R1+0x515c], R3 ;  /* 0x00515c0301007387 */ /* 0x0081e20000100800 */
[----:B--2---:R-:W-:Y:S01]  /*10cd30*/  ISETP.LT.AND P6, PT, R23, c[0x0][0x178], !P4 ;  /* 0x00005e0017007a0c */ /* 0x004fe200067c1270 */
[----:B------:R-:W-:Y:S02]  /*10cd40*/  IMAD.WIDE R22, R0, 0x2, R2 ;  /* 0x0000000200167825 */ /* 0x000fe400078e0202 */
[----:B0-----:R-:W2:Y:S04]  /*10cd50*/  LDL.LU R3, [R1+0x4834] ;  /* 0x0048340001037983 */ /* 0x001ea80000300800 */
[----:B------:R-:W3:Y:S01]  /*10cd60*/  LDL.LU R29, [R1+0x516c] ;  /* 0x00516c00011d7983 */ /* 0x000ee20000300800 */
[----:B------:R-:W-:Y:S02]  /*10cd70*/  ISETP.LT.AND P5, PT, R28, c[0x0][0x178], !P4 ;  /* 0x00005e001c007a0c */ /* 0x000fe400067a1270 */
[----:B------:R-:W-:-:S02]  /*10cd80*/  ISETP.LT.AND P3, PT, R7, c[0x0][0x178], !P4 ;  /* 0x00005e0007007a0c */ /* 0x000fc40006761270 */
[----:B---3--:R-:W-:Y:S02]  /*10cd90*/  ISETP.LT.AND P2, PT, R29, c[0x0][0x178], !P4 ;  /* 0x00005e001d007a0c */ /* 0x008fe40006741270 */
[----:B------:R-:W3:Y:S04]  /*10cda0*/  LDL.LU R29, [R1+0x5168] ;  /* 0x00516800011d7983 */ /* 0x000ee80000300800 */
[----:B------:R-:W5:Y:S01]  /*10cdb0*/  LDL.LU R28, [R1+0x5164] ;  /* 0x00516400011c7983 */ /* 0x000f620000300800 */
[----:B--2---:R-:W-:-:S04]  /*10cdc0*/  ISETP.GE.AND P1, PT, R3, c[0x0][0x17c], PT ;  /* 0x00005f0003007a0c */ /* 0x004fc80003f26270 */
[----:B------:R0:W-:Y:S01]  /*10cdd0*/  @P3 STG.E.U16 [R22.64], R24 ;  /* 0x0000001816003986 */ /* 0x0001e2000c101504 */
[----:B------:R-:W-:-:S03]  /*10cde0*/  PRMT R4, R25, 0x7632, R4 ;  /* 0x0000763219047816 */ /* 0x000fc60000000004 */
[----:B------:R-:W2:Y:S01]  /*10cdf0*/  LDL R3, [R1+0x7d4] ;  /* 0x0007d40001037983 */ /* 0x000ea20000100800 */
[----:B----4-:R-:W-:-:S03]  /*10ce00*/  ISETP.LT.AND P3, PT, R11, c[0x0][0x178], !P4 ;  /* 0x00005e000b007a0c */ /* 0x010fc60006761270 */
[----:B------:R1:W-:Y:S01]  /*10ce10*/  STL [R1+0x5158], R17 ;  /* 0x0051581101007387 */ /* 0x0003e20000100800 */
[----:B0-----:R-:W-:-:S04]  /*10ce20*/  IMAD.WIDE R22, R0, 0x2, R16 ;  /* 0x0000000200167825 */ /* 0x001fc800078e0210 */
[----:B------:R-:W-:Y:S01]  /*10ce30*/  IMAD.WIDE R24, R0, 0x2, R14 ;  /* 0x0000000200187825 */ /* 0x000fe200078e020e */
[----:B-1----:R-:W4:Y:S01]  /*10ce40*/  LDL R17, [R1+0x7c4] ;  /* 0x0007c40001117983 */ /* 0x002f220000100800 */
[----:B---3--:R-:W-:Y:S02]  /*10ce50*/  PRMT R29, R27, 0x7632, R29 ;  /* 0x000076321b1d7816 */ /* 0x008fe4000000001d */
[----:B-----5:R-:W-:-:S03]  /*10ce60*/  PRMT R28, R26, 0x7632, R28 ;  /* 0x000076321a1c7816 */ /* 0x020fc6000000001c */
[----:B------:R0:W-:Y:S04]  /*10ce70*/  @P6 STG.E.U16 [R22.64], R29 ;  /* 0x0000001d16006986 */ /* 0x0001e8000c101504 */
[----:B------:R1:W-:Y:S04]  /*10ce80*/  @P2 STG.E.U16 [R24.64], R28 ;  /* 0x0000001c18002986 */ /* 0x0003e8000c101504 */
[----:B0-----:R-:W3:Y:S04]  /*10ce90*/  LDL.LU R22, [R1+0x24] ;  /* 0x0000240001167983 */ /* 0x001ee80000300800 */
[----:B------:R-:W5:Y:S04]  /*10cea0*/  LDL R23, [R1+0x2004] ;  /* 0x0020040001177983 */ /* 0x000f680000100800 */
[----:B------:R-:W2:Y:S04]  /*10ceb0*/  LDL.LU R11, [R1+0x5160] ;  /* 0x00516000010b7983 */ /* 0x000ea80000300800 */
[----:B-1----:R-:W2:Y:S01]  /*10cec0*/  LDL R25, [R1+0x201c] ;  /* 0x00201c0001197983 */ /* 0x002ea20000100800 */
[----:B------:R-:W-:-:S02]  /*10ced0*/  PRMT R29, R5, 0x7632, R29 ;  /* 0x00007632051d7816 */ /* 0x000fc4000000001d */
[----:B------:R-:W-:Y:S01]  /*10cee0*/  ISETP.LT.AND P2, PT, R7, c[0x0][0x178], !P1 ;  /* 0x00005e0007007a0c */ /* 0x000fe20004f41270 */
[----:B------:R-:W4:Y:S04]  /*10cef0*/  LDL R5, [R1+0x64] ;  /* 0x0000640001057983 */ /* 0x000f280000100800 */
[----:B------:R0:W-:Y:S04]  /*10cf00*/  STL [R1+0x5150], R7 ;  /* 0x0051500701007387 */ /* 0x0001e80000100800 */
[----:B0-----:R-:W4:Y:S01]  /*10cf10*/  LDL R7, [R1+0x200c] ;  /* 0x00200c0001077983 */ /* 0x001f220000100800 */
[----:B------:R-:W-:Y:S01]  /*10cf20*/  IMAD.WIDE R26, R0, 0x2, R12 ;  /* 0x00000002001a7825 */ /* 0x000fe200078e020c */
[----:B------:R-:W-:-:S04]  /*10cf30*/  ISETP.LT.AND P6, PT, R6, c[0x0][0x178], !P1 ;  /* 0x00005e0006007a0c */ /* 0x000fc80004fc1270 */
[----:B------:R0:W-:Y:S02]  /*10cf40*/  @P5 STG.E.U16 [R26.64], R4 ;  /* 0x000000041a005986 */ /* 0x0001e4000c101504 */
[C---:B0-----:R-:W-:Y:S01]  /*10cf50*/  IADD3 R4, R0.reuse, c[0x0][0x198], RZ ;  /* 0x0000660000047a10 */ /* 0x041fe20007ffe0ff */
[----:B------:R-:W-:Y:S01]  /*10cf60*/  IMAD.WIDE R26, R0, 0x2, R8 ;  /* 0x00000002001a7825 */ /* 0x000fe200078e0208 */
[----:B---3--:R-:W-:Y:S02]  /*10cf70*/  PRMT R28, R22, 0x7632, R28 ;  /* 0x00007632161c7816 */ /* 0x008fe4000000001c */
[----:B-----5:R-:W-:Y:S02]  /*10cf80*/  ISETP.LT.AND P5, PT, R23, c[0x0][0x178], !P1 ;  /* 0x00005e0017007a0c */ /* 0x020fe40004fa1270 */
[----:B--2---:R-:W-:Y:S01]  /*10cf90*/  ISETP.LT.AND P4, PT, R25, c[0x0][0x178], !P4 ;  /* 0x00005e0019007a0c */ /* 0x004fe20006781270 */
[----:B------:R-:W-:Y:S02]  /*10cfa0*/  IMAD.WIDE R22, R0, 0x2, R10 ;  /* 0x0000000200167825 */ /* 0x000fe400078e020a */
[----:B------:R-:W2:Y:S02]  /*10cfb0*/  LDL R0, [R1+0x201c] ;  /* 0x00201c0001007983 */ /* 0x000ea40000100800 */
[----:B------:R-:W-:-:S02]  /*10cfc0*/  IMAD.WIDE R24, R4, 0x2, R20 ;  /* 0x0000000204187825 */ /* 0x000fc400078e0214 */
[----:B------:R0:W-:Y:S06]  /*10cfd0*/  @P3 STG.E.U16 [R22.64], R28 ;  /* 0x0000001c16003986 */ /* 0x0001ec000c101504 */
[----:B------:R1:W-:Y:S01]  /*10cfe0*/  @P4 STG.E.U16 [R26.64], R29 ;  /* 0x0000001d1a004986 */ /* 0x0003e2000c101504 */
[----:B----4-:R-:W-:-:S03]  /*10cff0*/  ISETP.LT.AND P3, PT, R7, c[0x0][0x178], !P1 ;  /* 0x00005e0007007a0c */ /* 0x010fc60004f61270 */
[----:B0-----:R-:W3:Y:S01]  /*10d000*/  LDL.LU R28, [R1+0x74] ;  /* 0x00007400011c7983 */ /* 0x001ee20000300800 */
[----:B------:R-:W-:-:S03]  /*10d010*/  IMAD.WIDE R22, R4, 0x2, R18 ;  /* 0x0000000204167825 */ /* 0x000fc600078e0212 */
[----:B------:R-:W4:Y:S04]  /*10d020*/  LDL R7, [R1+0x2004] ;  /* 0x0020040001077983 */ /* 0x000f280000100800 */
[----:B-1----:R-:W5:Y:S04]  /*10d030*/  LDL R26, [R1+0x724] ;  /* 0x00072400011a7983 */ /* 0x002f680000100800 */
[----:B------:R-:W2:Y:S04]  /*10d040*/  LDL.LU R27, [R1+0x4838] ;  /* 0x00483800011b7983 */ /* 0x000ea80000300800 */
[----:B------:R-:W2:Y:S04]  /*10d050*/  LDL.LU R29, [R1+0x94] ;  /* 0x00009400011d7983 */ /* 0x000ea80000300800 */
[----:B------:R0:W-:Y:S04]  /*10d060*/  @P6 STG.E.U16 [R24.64], R3 ;  /* 0x0000000318006986 */ /* 0x0001e8000c101504 */
[----:B------:R1:W-:Y:S04]  /*10d070*/  @P5 STG.E.U16 [R22.64], R17 ;  /* 0x0000001116005986 */ /* 0x0003e8000c101504 */
[----:B0-----:R-:W2:Y:S04]  /*10d080*/  LDL.LU R3, [R1+0x515c] ;  /* 0x00515c0001037983 */ /* 0x001ea80000300800 */
[----:B------:R-:W2:Y:S04]  /*10d090*/  LDL R25, [R1+0x2010] ;  /* 0x0020100001197983 */ /* 0x000ea80000100800 */
[----:B-1----:R-:W3:Y:S04]  /*10d0a0*/  LDL.LU R17, [R1+0x5158] ;  /* 0x0051580001117983 */ /* 0x002ee80000300800 */
[----:B------:R-:W3:Y:S04]  /*10d0b0*/  LDL R23, [R1+0x2014] ;  /* 0x0020140001177983 */ /* 0x000ee80000100800 */
[----:B------:R-:W4:Y:S04]  /*10d0c0*/  LDL R22, [R1+0x2018] ;  /* 0x0020180001167983 */ /* 0x000f280000100800 */
[----:B------:R-:W-:Y:S04]  /*10d0d0*/  STL [R1+0x5148], R6 ;  /* 0x0051480601007387 */ /* 0x000fe80000100800 */
[----:B------:R-:W-:Y:S01]  /*10d0e0*/  STL [R1+0x514c], R13 ;  /* 0x00514c0d01007387 */ /* 0x000fe20000100800 */
[----:B--2---:R-:W-:Y:S01]  /*10d0f0*/  ISETP.LT.AND P4, PT, R25, c[0x0][0x178], !P1 ;  /* 0x00005e0019007a0c */ /* 0x004fe20004f81270 */
[----:B------:R-:W-:Y:S01]  /*10d100*/  IMAD.WIDE R24, R4, 0x2, R2 ;  /* 0x0000000204187825 */ /* 0x000fe200078e0202 */
[----:B---3--:R-:W-:-:S02]  /*10d110*/  ISETP.LT.AND P6, PT, R23, c[0x0][0x178], !P1 ;  /* 0x00005e0017007a0c */ /* 0x008fc40004fc1270 */
[----:B----4-:R-:W-:Y:S01]  /*10d120*/  ISETP.LT.AND P5, PT, R22, c[0x0][0x178], !P1 ;  /* 0x00005e0016007a0c */ /* 0x010fe20004fa1270 */
[----:B------:R-:W-:Y:S01]  /*10d130*/  IMAD.WIDE R22, R4, 0x2, R16 ;  /* 0x0000000204167825 */ /* 0x000fe200078e0210 */
[----:B-----5:R0:W-:Y:S01]  /*10d140*/  @P2 STG.E.U16 [R24.64], R26 ;  /* 0x0000001a18002986 */ /* 0x0201e2000c101504 */
[----:B------:R-:W-:-:S03]  /*10d150*/  ISETP.GE.AND P2, PT, R27, c[0x0][0x17c], PT ;  /* 0x00005f001b007a0c */ /* 0x000fc60003f46270 */
[----:B------:R1:W-:Y:S01]  /*10d160*/  @P3 STG.E.U16 [R22.64], R29 ;  /* 0x0000001d16003986 */ /* 0x0003e2000c101504 */
[----:B0-----:R-:W-:-:S04]  /*10d170*/  IMAD.WIDE R26, R4, 0x2, R14 ;  /* 0x00000002041a7825 */ /* 0x001fc800078e020e */
[----:B-1----:R-:W-:Y:S01]  /*10d180*/  IMAD.WIDE R22, R4, 0x2, R12 ;  /* 0x0000000204167825 */ /* 0x002fe200078e020c */
[----:B------:R-:W-:Y:S04]  /*10d190*/  @P4 STG.E.U16 [R26.64], R28 ;  /* 0x0000001c1a004986 */ /* 0x000fe8000c101504 */
[----:B------:R0:W-:Y:S04]  /*10d1a0*/  @P6 STG.E.U16 [R22.64], R5 ;  /* 0x0000000516006986 */ /* 0x0001e8000c101504 */
[----:B0-----:R-:W2:Y:S04]  /*10d1b0*/  LDL.LU R5, [R1+0x5154] ;  /* 0x0051540001057983 */ /* 0x001ea80000300800 */
[----:B------:R-:W3:Y:S01]  /*10d1c0*/  LDL R22, [R1+0x14] ;  /* 0x0000140001167983 */ /* 0x000ee20000100800 */
[----:B------:R-:W-:Y:S01]  /*10d1d0*/  ISETP.LT.AND P1, PT, R0, c[0x0][0x178], !P1 ;  /* 0x00005e0000007a0c */ /* 0x000fe20004f21270 */
[----:B------:R-:W-:-:S02]  /*10d1e0*/  IMAD.WIDE R24, R4, 0x2, R10 ;  /* 0x0000000204187825 */ /* 0x000fc400078e020a */
[----:B------:R-:W4:Y:S02]  /*10d1f0*/  LDL.LU R23, [R1+0x7d4] ;  /* 0x0007d40001177983 */ /* 0x000f240000300800 */
[----:B------:R-:W-:Y:S01]  /*10d200*/  IMAD.WIDE R26, R4, 0x2, R8 ;  /* 0x00000002041a7825 */ /* 0x000fe200078e0208 */
[----:B------:R-:W-:Y:S02]  /*10d210*/  ISETP.LT.AND P6, PT, R7, c[0x0][0x178], !P2 ;  /* 0x00005e0007007a0c */ /* 0x000fe400057c1270 */
[----:B------:R-:W-:Y:S01]  /*10d220*/  ISETP.LT.AND P3, PT, R6, c[0x0][0x178], !P2 ;  /* 0x00005e0006007a0c */ /* 0x000fe20005761270 */
[----:B---3--:R0:W-:Y:S04]  /*10d230*/  @P5 STG.E.U16 [R24.64], R22 ;  /* 0x0000001618005986 */ /* 0x0081e8000c101504 */
[----:B--2---:R1:W-:Y:S04]  /*10d240*/  @P1 STG.E.U16 [R26.64], R5 ;  /* 0x000000051a001986 */ /* 0x0043e8000c101504 */
[----:B0-----:R-:W2:Y:S04]  /*10d250*/  LDL.LU R24, [R1+0x7c4] ;  /* 0x0007c40001187983 */ /* 0x001ea80000300800 */
[----:B------:R-:W3:Y:S04]  /*10d260*/  LDL.LU R25, [R1+0x724] ;  /* 0x0007240001197983 */ /* 0x000ee80000300800 */
[----:B-1----:R-:W5:Y:S04]  /*10d270*/  LDL R26, [R1+0x200c] ;  /* 0x00200c00011a7983 */ /* 0x002f680000100800 */
[----:B------:R-:W2:Y:S04]  /*10d280*/  LDL R27, [R1+0x2010] ;  /* 0x00201000011b7983 */ /* 0x000ea80000100800 */
[----:B------:R-:W3:Y:S01]  /*10d290*/  LDL.LU R7, [R1+0x5150] ;  /* 0x0051500001077983 */ /* 0x000ee20000300800 */
[----:B------:R-:W-:-:S02]  /*10d2a0*/  IADD3 R0, R4, c[0x0][0x198], RZ ;  /* 0x0000660004007a10 */ /* 0x000fc40007ffe0ff */
[----:B----4-:R-:W-:-:S03]  /*10d2b0*/  PRMT R4, R23, 0x7632, R4 ;  /* 0x0000763217047816 */ /* 0x010fc60000000004 */
[----:B------:R-:W-:Y:S01]  /*10d2c0*/  IMAD.WIDE R22, R0, 0x2, R20 ;  /* 0x0000000200167825 */ /* 0x000fe200078e0214 */
[----:B------:R-:W-:Y:S01]  /*10d2d0*/  STL [R1+0x5144], R17 ;  /* 0x0051441101007387 */ /* 0x000fe20000100800 */
[----:B------:R-:W-:-:S03]  /*10d2e0*/  PRMT R5, R29, 0x7632, R5 ;  /* 0x000076321d057816 */ /* 0x000fc60000000005 */
[----:B------:R0:W-:Y:S02]  /*10d2f0*/  @P3 STG.E.U16 [R22.64], R4 ;  /* 0x0000000416003986 */ /* 0x0001e4000c101504 */
[----:B0-----:R-:W-:Y:S01]  /*10d300*/  PRMT R4, R28, 0x7632, R4 ;  /* 0x000076321c047816 */ /* 0x001fe20000000004 */
[----:B------:R-:W-:Y:S01]  /*10d310*/  IMAD.WIDE R28, R0, 0x2, R14 ;  /* 0x00000002001c7825 */ /* 0x000fe200078e020e */
[----:B-----5:R-:W-:Y:S02]  /*10d320*/  ISETP.LT.AND P4, PT, R26, c[0x0][0x178], !P2 ;  /* 0x00005e001a007a0c */ /* 0x020fe40005781270 */
[----:B--2---:R-:W-:Y:S01]  /*10d330*/  ISETP.LT.AND P1, PT, R27, c[0x0][0x178], !P2 ;  /* 0x00005e001b007a0c */ /* 0x004fe20005721270 */
[C---:B------:R-:W-:Y:S02]  /*10d340*/  IMAD.WIDE R26, R0.reuse, 0x2, R16 ;  /* 0x00000002001a7825 */ /* 0x040fe400078e0210 */
[----:B------:R-:W2:Y:S04]  /*10d350*/  LDL R17, [R1+0x2004] ;  /* 0x0020040001117983 */ /* 0x000ea80000100800 */
[----:B------:R0:W-:Y:S04]  /*10d360*/  STL [R1+0x5140], R15 ;  /* 0x0051400f01007387 */ /* 0x0001e80000100800 */
[----:B0-----:R-:W4:Y:S01]  /*10d370*/  LDL.LU R15, [R1+0x14] ;  /* 0x00001400010f7983 */ /* 0x001f220000300800 */
[----:B---3--:R-:W-:Y:S01]  /*10d380*/  ISETP.LT.AND P5, PT, R7, c[0x0][0x178], !P2 ;  /* 0x00005e0007007a0c */ /* 0x008fe200057a1270 */
[----:B------:R-:W-:Y:S01]  /*10d390*/  IMAD.WIDE R22, R0, 0x2, R18 ;  /* 0x0000000200167825 */ /* 0x000fe200078e0212 */
[----:B------:R-:W-:-:S02]  /*10d3a0*/  PRMT R13, R24, 0x7632, R13 ;  /* 0x00007632180d7816 */ /* 0x000fc4000000000d */
[----:B------:R-:W-:Y:S01]  /*10d3b0*/  PRMT R6, R25, 0x7632, R6 ;  /* 0x0000763219067816 */ /* 0x000fe20000000006 */
[----:B------:R-:W-:Y:S02]  /*10d3c0*/  IMAD.WIDE R24, R0, 0x2, R2 ;  /* 0x0000000200187825 */ /* 0x000fe400078e0202 */
[----:B------:R0:W-:Y:S06]  /*10d3d0*/  @P6 STG.E.U16 [R22.64], R13 ;  /* 0x0000000d16006986 */ /* 0x0001ec000c101504 */
[----:B------:R1:W-:Y:S04]  /*10d3e0*/  @P5 STG.E.U16 [R24.64], R6 ;  /* 0x0000000618005986 */ /* 0x0003e8000c101504 */
[----:B0-----:R-:W3:Y:S04]  /*10d3f0*/  LDL.LU R13, [R1+0x514c] ;  /* 0x00514c00010d7983 */ /* 0x001ee80000300800 */
[----:B------:R-:W5:Y:S04]  /*10d400*/  LDL R22, [R1+0x201c] ;  /* 0x00201c0001167983 */ /* 0x000f680000100800 */
[----:B------:R-:W5:Y:S04]  /*10d410*/  LDL.LU R23, [R1+0x64] ;  /* 0x0000640001177983 */ /* 0x000f680000300800 */
[----:B-1----:R-:W5:Y:S04]  /*10d420*/  LDL.LU R6, [R1+0x5148] ;  /* 0x0051480001067983 */ /* 0x002f680000300800 */
[----:B------:R-:W5:Y:S04]  /*10d430*/  LDL R24, [R1+0x2014] ;  /* 0x0020140001187983 */ /* 0x000f680000100800 */
[----:B------:R-:W5:Y:S04]  /*10d440*/  LDL R25, [R1+0x2018] ;  /* 0x0020180001197983 */ /* 0x000f680000100800 */
[----:B------:R-:W-:Y:S04]  /*10d450*/  @P4 STG.E.U16 [R26.64], R5 ;  /* 0x000000051a004986 */ /* 0x000fe8000c101504 */
[----:B------:R0:W-:Y:S01]  /*10d460*/  @P1 STG.E.U16 [R28.64], R4 ;  /* 0x000000041c001986 */ /* 0x0001e2000c101504 */
[----:B------:R-:W-:-:S03]  /*10d470*/  ISETP.LT.AND P6, PT, R7, c[0x0][0x178], !P0 ;  /* 0x00005e0007007a0c */ /* 0x000fc600047c1270 */
[----:B0-----:R-:W5:Y:S01]  /*10d480*/  LDL.LU R29, [R1+0x834] ;  /* 0x00083400011d7983 */ /* 0x001f620000300800 */
[----:B--2---:R-:W-:-:S03]  /*10d490*/  ISETP.LT.AND P4, PT, R17, c[0x0][0x178], !P0 ;  /* 0x00005e0011007a0c */ /* 0x004fc60004781270 */
[----:B------:R-:W2:Y:S01]  /*10d4a0*/  LDL.LU R17, [R1+0x483c] ;  /* 0x00483c0001117983 */ /* 0x000ea20000300800 */
[----:B----4-:R-:W-:-:S03]  /*10d4b0*/  PRMT R27, R15, 0x7632, R27 ;  /* 0x000076320f1b7816 */ /* 0x010fc6000000001b */
[----:B------:R-:W4:Y:S04]  /*10d4c0*/  LDL R15, [R1+0x7f4] ;  /* 0x0007f400010f7983 */ /* 0x000f280000100800 */
[----:B------:R0:W-:Y:S04]  /*10d4d0*/  STL [R1+0x5130], R7 ;  /* 0x0051300701007387 */ /* 0x0001e80000100800 */
[----:B0-----:R-:W2:Y:S01]  /*10d4e0*/  LDL R7, [R1+0x200c] ;  /* 0x00200c0001077983 */ /* 0x001ea20000100800 */
[----:B------:R-:W-:Y:S01]  /*10d4f0*/  PRMT R26, R5, 0x7632, R26 ;  /* 0x00007632051a7816 */ /* 0x000fe2000000001a */
[----:B---3--:R-:W-:Y:S01]  /*10d500*/  IMAD.WIDE R4, R0, 0x2, R12 ;  /* 0x0000000200047825 */ /* 0x008fe200078e020c */
[----:B-----5:R-:W-:-:S02]  /*10d510*/  PRMT R28, R23, 0x7632, R28 ;  /* 0x00007632171c7816 */ /* 0x020fc4000000001c */
[----:B------:R-:W-:Y:S02]  /*10d520*/  ISETP.LT.AND P3, PT, R24, c[0x0][0x178], !P2 ;  /* 0x00005e0018007a0c */ /* 0x000fe40005761270 */
[----:B------:R-:W-:Y:S02]  /*10d530*/  ISETP.LT.AND P1, PT, R25, c[0x0][0x178], !P2 ;  /* 0x00005e0019007a0c */ /* 0x000fe40005721270 */
[----:B------:R-:W-:Y:S01]  /*10d540*/  ISETP.LT.AND P2, PT, R22, c[0x0][0x178], !P2 ;  /* 0x00005e0016007a0c */ /* 0x000fe20005741270 */
[----:B------:R-:W-:-:S04]  /*10d550*/  IMAD.WIDE R22, R0, 0x2, R10 ;  /* 0x0000000200167825 */ /* 0x000fc800078e020a */
[----:B------:R-:W-:-:S04]  /*10d560*/  IMAD.WIDE R24, R0, 0x2, R8 ;  /* 0x0000000200187825 */ /* 0x000fc800078e0208 */
[----:B------:R0:W-:Y:S04]  /*10d570*/  @P3 STG.E.U16 [R4.64], R28 ;  /* 0x0000001c04003986 */ /* 0x0001e8000c101504 */
[----:B------:R1:W-:Y:S04]  /*10d580*/  @P1 STG.E.U16 [R22.64], R27 ;  /* 0x0000001b16001986 */ /* 0x0003e8000c101504 */
[----:B------:R3:W-:Y:S04]  /*10d590*/  @P2 STG.E.U16 [R24.64], R26 ;  /* 0x0000001a18002986 */ /* 0x0007e8000c101504 */
[----:B0-----:R-:W5:Y:S04]  /*10d5a0*/  LDL R28, [R1+0x201c] ;  /* 0x00201c00011c7983 */ /* 0x001f680000100800 */
[----:B-1----:R-:W4:Y:S04]  /*10d5b0*/  LDL R27, [R1+0x7e4] ;  /* 0x0007e400011b7983 */ /* 0x002f280000100800 */
[----:B---3--:R-:W3:Y:S04]  /*10d5c0*/  LDL R25, [R1+0x2010] ;  /* 0x0020100001197983 */ /* 0x008ee80000100800 */
[----:B------:R-:W3:Y:S01]  /*10d5d0*/  LDL.LU R26, [R1+0x4840] ;  /* 0x00484000011a7983 */ /* 0x000ee20000300800 */
[----:B--2---:R-:W-:-:S03]  /*10d5e0*/  ISETP.LT.AND P1, PT, R7, c[0x0][0x178], !P0 ;  /* 0x00005e0007007a0c */ /* 0x004fc60004721270 */
[----:B------:R-:W2:Y:S04]  /*10d5f0*/  LDL R7, [R1+0x84] ;  /* 0x0000840001077983 */ /* 0x000ea80000100800 */
[----:B--2---:R0:W-:Y:S04]  /*10d600*/  STL [R1+0x5134], R7 ;  /* 0x0051340701007387 */ /* 0x0041e80000100800 */
[----:B0-----:R-:W2:Y:S01]  /*10d610*/  LDL R7, [R1+0x2004] ;  /* 0x0020040001077983 */ /* 0x001ea20000100800 */
[----:B------:R-:W-:Y:S02]  /*10d620*/  ISETP.LT.AND P5, PT, R6, c[0x0][0x178], !P0 ;  /* 0x00005e0006007a0c */ /* 0x000fe400047a1270 */
[----:B------:R-:W-:Y:S01]  /*10d630*/  IADD3 R0, R0, c[0x0][0x198], RZ ;  /* 0x0000660000007a10 */ /* 0x000fe20007ffe0ff */
[----:B--2---:R0:W-:Y:S04]  /*10d640*/  STL [R1+0x5138], R7 ;  /* 0x0051380701007387 */ /* 0x0041e80000100800 */
[----:B0-----:R-:W2:Y:S01]  /*10d650*/  LDL R7, [R1+0xa4] ;  /* 0x0000a40001077983 */ /* 0x001ea20000100800 */
[----:B------:R-:W-:Y:S01]  /*10d660*/  IMAD.WIDE R4, R0, 0x2, R20 ;  /* 0x0000000200047825 */ /* 0x000fe200078e0214 */
[----:B------:R-:W-:-:S04]  /*10d670*/  ISETP.GE.AND P2, PT, R17, c[0x0][0x17c], PT ;  /* 0x00005f0011007a0c */ /* 0x000fc80003f46270 */
[----:B------:R-:W-:Y:S04]  /*10d680*/  @P5 STG.E.U16 [R4.64], R29 ;  /* 0x0000001d04005986 */ /* 0x000fe8000c101504 */
[----:B--2---:R0:W-:Y:S04]  /*10d690*/  STL [R1+0x513c], R7 ;  /* 0x00513c0701007387 */ /* 0x0041e80000100800 */
[----:B0-----:R-:W2:Y:S04]  /*10d6a0*/  LDL R7, [R1+0xb4] ;  /* 0x0000b40001077983 */ /* 0x001ea80000100800 */
[----:B------:R-:W2:Y:S04]  /*10d6b0*/  LDL.LU R17, [R1+0x5144] ;  /* 0x0051440001117983 */ /* 0x000ea80000300800 */
[----:B------:R-:W2:Y:S01]  /*10d6c0*/  LDL R5, [R1+0x804] ;  /* 0x0008040001057983 */ /* 0x000ea20000100800 */
[----:B------:R-:W-:Y:S01]  /*10d6d0*/  IMAD.WIDE R22, R0, 0x2, R18 ;  /* 0x0000000200167825 */ /* 0x000fe200078e0212 */
[----:B---3--:R-:W-:-:S03]  /*10d6e0*/  ISETP.LT.AND P3, PT, R25, c[0x0][0x178], !P0 ;  /* 0x00005e0019007a0c */ /* 0x008fc60004761270 */
[----:B------:R-:W-:Y:S01]  /*10d6f0*/  IMAD.WIDE R24, R0, 0x2, R2 ;  /* 0x0000000200187825 */ /* 0x000fe200078e0202 */
[----:B--2---:R0:W-:Y:S04]  /*10d700*/  @P4 STG.E.U16 [R22.64], R5 ;  /* 0x0000000516004986 */ /* 0x0041e8000c101504 */
[----:B----4-:R1:W-:Y:S04]  /*10d710*/  @P6 STG.E.U16 [R24.64], R15 ;  /* 0x0000000f18006986 */ /* 0x0103e8000c101504 */
[----:B0-----:R-:W2:Y:S04]  /*10d720*/  LDL R23, [R1+0x2014] ;  /* 0x0020140001177983 */ /* 0x001ea80000100800 */
[----:B------:R-:W3:Y:S04]  /*10d730*/  LDL R22, [R1+0x2018] ;  /* 0x0020180001167983 */ /* 0x000ee80000100800 */
[----:B-1----:R-:W4:Y:S01]  /*10d740*/  LDL.LU R15, [R1+0x5140] ;  /* 0x00514000010f7983 */ /* 0x002f220000300800 */
[----:B------:R-:W-:-:S03]  /*10d750*/  ISETP.LT.AND P6, PT, R6, c[0x0][0x178], !P2 ;  /* 0x00005e0006007a0c */ /* 0x000fc600057c1270 */
[----:B------:R0:W-:Y:S04]  /*10d760*/  STL [R1+0x512c], R6 ;  /* 0x00512c0601007387 */ /* 0x0001e80000100800 */
[----:B0-----:R-:W5:Y:S01]  /*10d770*/  LDL.LU R6, [R1+0xc4] ;  /* 0x0000c40001067983 */ /* 0x001f620000300800 */
[----:B------:R-:W-:-:S04]  /*10d780*/  IMAD.WIDE R4, R0, 0x2, R16 ;  /* 0x0000000200047825 */ /* 0x000fc800078e0210 */
[----:B------:R-:W-:Y:S01]  /*10d790*/  IMAD.WIDE R24, R0, 0x2, R12 ;  /* 0x0000000200187825 */ /* 0x000fe200078e020c */
[----:B------:R-:W-:Y:S01]  /*10d7a0*/  @P1 STG.E.U16 [R4.64], R27 ;  /* 0x0000001b04001986 */ /* 0x000fe2000c101504 */
[----:B--2---:R-:W-:Y:S02]  /*10d7b0*/  ISETP.LT.AND P5, PT, R23, c[0x0][0x178], !P0 ;  /* 0x00005e0017007a0c */ /* 0x004fe400047a1270 */
[----:B---3--:R-:W-:Y:S01]  /*10d7c0*/  ISETP.LT.AND P4, PT, R22, c[0x0][0x178], !P0 ;  /* 0x00005e0016007a0c */ /* 0x008fe20004781270 */
[----:B----4-:R-:W-:-:S05]  /*10d7d0*/  IMAD.WIDE R22, R0, 0x2, R14 ;  /* 0x0000000200167825 */ /* 0x010fca00078e020e */
[----:B-----5:R-:W-:Y:S05]  /*10d7e0*/  @P3 STG.E.U16 [R22.64], R6 ;  /* 0x0000000616003986 */ /* 0x020fea000c101504 */
[----:B------:R0:W-:Y:S04]  /*10d7f0*/  @P5 STG.E.U16 [R24.64], R7 ;  /* 0x0000000718005986 */ /* 0x0001e8000c101504 */
[----:B0-----:R-:W2:Y:S01]  /*10d800*/  LDL.LU R7, [R1+0x513c] ;  /* 0x00513c0001077983 */ /* 0x001ea20000300800 */
[----:B------:R-:W-:-:S03]  /*10d810*/  IMAD.WIDE R22, R0, 0x2, R10 ;  /* 0x0000000200167825 */ /* 0x000fc600078e020a */
[----:B------:R-:W3:Y:S04]  /*10d820*/  LDL.LU R24, [R1+0x7e4] ;  /* 0x0007e40001187983 */ /* 0x000ee80000300800 */
[----:B------:R-:W4:Y:S04]  /*10d830*/  LDL R25, [R1+0x2014] ;  /* 0x0020140001197983 */ /* 0x000f280000100800 */
[----:B--2---:R0:W-:Y:S04]  /*10d840*/  @P4 STG.E.U16 [R22.64], R7 ;  /* 0x0000000716004986 */ /* 0x0041e8000c101504 */
[----:B0-----:R-:W2:Y:S04]  /*10d850*/  LDL.LU R7, [R1+0x5138] ;  /* 0x0051380001077983 */ /* 0x001ea80000300800 */
[----:B------:R-:W5:Y:S04]  /*10d860*/  LDL.LU R22, [R1+0x7f4] ;  /* 0x0007f40001167983 */ /* 0x000f680000300800 */
[----:B------:R-:W3:Y:S01]  /*10d870*/  LDL R23, [R1+0x2010] ;  /* 0x0020100001177983 */ /* 0x000ee20000100800 */
[----:B------:R-:W-:-:S02]  /*10d880*/  ISETP.LT.AND P0, PT, R28, c[0x0][0x178], !P0 ;  /* 0x00005e001c007a0c */ /* 0x000fc40004701270 */
[----:B--2---:R-:W-:Y:S02]  /*10d890*/  ISETP.LT.AND P4, PT, R7, c[0x0][0x178], !P2 ;  /* 0x00005e0007007a0c */ /* 0x004fe40005781270 */
[----:B------:R-:W2:Y:S01]  /*10d8a0*/  LDL.LU R7, [R1+0x5134] ;  /* 0x0051340001077983 */ /* 0x000ea20000300800 */
[----:B------:R-:W-:Y:S01]  /*10d8b0*/  ISETP.GE.AND P1, PT, R26, c[0x0][0x17c], PT ;  /* 0x00005f001a007a0c */ /* 0x000fe20003f26270 */
[C---:B------:R-:W-:Y:S01]  /*10d8c0*/  IMAD.WIDE R26, R0.reuse, 0x2, R8 ;  /* 0x00000002001a7825 */ /* 0x040fe200078e0208 */
[----:B------:R-:W-:Y:S02]  /*10d8d0*/  IADD3 R4, R0, c[0x0][0x198], RZ ;  /* 0x0000660000047a10 */ /* 0x000fe40007ffe0ff */
[----:B------:R-:W-:-:S03]  /*10d8e0*/  PRMT R5, R29, 0x7632, R5 ;  /* 0x000076321d057816 */ /* 0x000fc60000000005 */
[----:B------:R-:W-:Y:S01]  /*10d8f0*/  IMAD.WIDE R28, R4, 0x2, R20 ;  /* 0x00000002041c7825 */ /* 0x000fe200078e0214 */
[----:B----4-:R-:W-:Y:S01]  /*10d900*/  ISETP.LT.AND P3, PT, R25, c[0x0][0x178], !P2 ;  /* 0x00005e0019007a0c */ /* 0x010fe20005761270 */
[----:B--2---:R0:W-:Y:S04]  /*10d910*/  @P0 STG.E.U16 [R26.64], R7 ;  /* 0x000000071a000986 */ /* 0x0041e8000c101504 */
[----:B0-----:R-:W2:Y:S04]  /*10d920*/  LDL.LU R7, [R1+0x5130] ;  /* 0x0051300001077983 */ /* 0x001ea80000300800 */
[----:B------:R-:W4:Y:S04]  /*10d930*/  LDL R26, [R1+0x200c] ;  /* 0x00200c00011a7983 */ /* 0x000f280000100800 */
[----:B------:R-:W4:Y:S04]  /*10d940*/  LDL.LU R27, [R1+0x804] ;  /* 0x00080400011b7983 */ /* 0x000f280000300800 */
[----:B------:R3:W-:Y:S04]  /*10d950*/  @P6 STG.E.U16 [R28.64], R5 ;  /* 0x000000051c006986 */ /* 0x0007e8000c101504 */
[----:B------:R0:W-:Y:S01]  /*10d960*/  STL [R1+0x5128], R2 ;  /* 0x0051280201007387 */ /* 0x0001e20000100800 */
[----:B---3--:R-:W-:Y:S01]  /*10d970*/  PRMT R28, R24, 0x7632, R28 ;  /* 0x00007632181c7816 */ /* 0x008fe2000000001c */
[----:B------:R-:W-:Y:S01]  /*10d980*/  IMAD.WIDE R24, R4, 0x2, R2 ;  /* 0x0000000204187825 */ /* 0x000fe200078e0202 */
[----:B------:R-:W-:Y:S01]  /*10d990*/  PRMT R5, R6, 0x7632, R5 ;  /* 0x0000763206057816 */ /* 0x000fe20000000005 */
[----:B0-----:R-:W3:Y:S04]  /*10d9a0*/  LDL.LU R2, [R1+0xb4] ;  /* 0x0000b40001027983 */ /* 0x001ee80000300800 */
[----:B------:R-:W-:Y:S04]  /*10d9b0*/  STL [R1+0x5124], R3 ;  /* 0x0051240301007387 */ /* 0x000fe80000100800 */
[----:B------:R-:W3:Y:S01]  /*10d9c0*/  LDL.LU R6, [R1+0x512c] ;  /* 0x00512c0001067983 */ /* 0x000ee20000300800 */
[----:B------:R-:W-:-:S02]  /*10d9d0*/  ISETP.LT.AND P0, PT, R23, c[0x0][0x178], !P2 ;  /* 0x00005e0017007a0c */ /* 0x000fc40005701270 */
[----:B-----5:R-:W-:Y:S01]  /*10d9e0*/  PRMT R29, R22, 0x7632, R29 ;  /* 0x00007632161d7816 */ /* 0x020fe2000000001d */
[----:B------:R-:W-:Y:S01]  /*10d9f0*/  IMAD.WIDE R22, R4, 0x2, R16 ;  /* 0x0000000204167825 */ /* 0x000fe200078e0210 */
[----:B--2---:R-:W-:Y:S02]  /*10da00*/  ISETP.LT.AND P6, PT, R7, c[0x0][0x178], !P2 ;  /* 0x00005e0007007a0c */ /* 0x004fe400057c1270 */
[----:B----4-:R-:W-:Y:S02]  /*10da10*/  ISETP.LT.AND P5, PT, R26, c[0x0][0x178], !P2 ;  /* 0x00005e001a007a0c */ /* 0x010fe400057a1270 */
[----:B------:R-:W-:Y:S01]  /*10da20*/  PRMT R0, R27, 0x7632, R0 ;  /* 0x000076321b007816 */ /* 0x000fe20000000000 */
[----:B------:R-:W-:-:S05]  /*10da30*/  IMAD.WIDE R26, R4, 0x2, R18 ;  /* 0x00000002041a7825 */ /* 0x000fca00078e0212 */
[----:B------:R0:W-:Y:S04]  /*10da40*/  @P4 STG.E.U16 [R26.64], R0 ;  /* 0x000000001a004986 */ /* 0x0001e8000c101504 */
[----:B------:R1:W-:Y:S04]  /*10da50*/  @P6 STG.E.U16 [R24.64], R29 ;  /* 0x0000001d18006986 */ /* 0x0003e8000c101504 */
[----:B------:R-:W-:Y:S01]  /*10da60*/  @P5 STG.E.U16 [R22.64], R28 ;  /* 0x0000001c16005986 */ /* 0x000fe2000c101504 */
[----:B0-----:R-:W-:Y:S01]  /*10da70*/  IMAD.WIDE R26, R4, 0x2, R14 ;  /* 0x00000002041a7825 */ /* 0x001fe200078e020e */
[----:B---3--:R-:W-:-:S02]  /*10da80*/  PRMT R0, R2, 0x7632, R0 ;  /* 0x0000763202007816 */ /* 0x008fc40000000000 */
[----:B-1----:R-:W2:Y:S04]  /*10da90*/  LDL.LU R24, [R1+0xa4] ;  /* 0x0000a40001187983 */ /* 0x002ea80000300800 */
[----:B------:R-:W3:Y:S01]  /*10daa0*/  LDL.LU R25, [R1+0x84] ;  /* 0x0000840001197983 */ /* 0x000ee20000300800 */
[----:B------:R-:W-:-:S03]  /*10dab0*/  ISETP.LT.AND P4, PT, R6, c[0x0][0x178], !P1 ;  /* 0x00005e0006007a0c */ /* 0x000fc60004f81270 */
[----:B------:R0:W-:Y:S04]  /*10dac0*/  @P0 STG.E.U16 [R26.64], R5 ;  /* 0x000000051a000986 */ /* 0x0001e8000c101504 */
[----:B------:R-:W4:Y:S04]  /*10dad0*/  LDL R2, [R1+0x884] ;  /* 0x0008840001027983 */ /* 0x000f280000100800 */
[----:B------:R-:W5:Y:S04]  /*10dae0*/  LDL R3, [R1+0x200c] ;  /* 0x00200c0001037983 */ /* 0x000f680000100800 */
[----:B0-----:R-:W2:Y:S04]  /*10daf0*/  LDL R5, [R1+0x2018] ;  /* 0x0020180001057983 */ /* 0x001ea80000100800 */
[----:B------:R-:W2:Y:S04]  /*10db00*/  LDL R26, [R1+0x201c] ;  /* 0x00201c00011a7983 */ /* 0x000ea80000100800 */
[----:B------:R-:W2:Y:S04]  /*10db10*/  LDL R27, [R1+0x2004] ;  /* 0x00200400011b7983 */ /* 0x000ea80000100800 */
[----:B------:R0:W-:Y:S04]  /*10db20*/  STL [R1+0x5118], R6 ;  /* 0x0051180601007387 */ /* 0x0001e80000100800 */
[----:B0-----:R-:W2:Y:S01]  /*10db30*/  LDL R6, [R1+0xe4] ;  /* 0x0000e40001067983 */ /* 0x001ea20000100800 */
[----:B------:R-:W-:-:S03]  /*10db40*/  IMAD.WIDE R22, R4, 0x2, R12 ;  /* 0x0000000204167825 */ /* 0x000fc600078e020c */
[----:B--2---:R0:W-:Y:S04]  /*10db50*/  STL [R1+0x511c], R6 ;  /* 0x00511c0601007387 */ /* 0x0041e80000100800 */
[----:B0-----:R-:W2:Y:S01]  /*10db60*/  LDL R6, [R1+0xf4] ;  /* 0x0000f40001067983 */ /* 0x001ea20000100800 */
[----:B------:R-:W-:Y:S02]  /*10db70*/  ISETP.LT.AND P0, PT, R5, c[0x0][0x178], !P2 ;  /* 0x00005e0005007a0c */ /* 0x000fe40005701270 */
[----:B------:R-:W-:Y:S01]  /*10db80*/  ISETP.LT.AND P2, PT, R26, c[0x0][0x178], !P2 ;  /* 0x00005e001a007a0c */ /* 0x000fe20005741270 */
[----:B------:R0:W-:Y:S01]  /*10db90*/  @P3 STG.E.U16 [R22.64], R0 ;  /* 0x0000000016003986 */ /* 0x0001e2000c101504 */
[----:B------:R-:W-:Y:S02]  /*10dba0*/  PRMT R29, R24, 0x7632, R29 ;  /* 0x00007632181d7816 */ /* 0x000fe4000000001d */
[----:B---3--:R-:W-:Y:S01]  /*10dbb0*/  PRMT R28, R25, 0x7632, R28 ;  /* 0x00007632191c7816 */ /* 0x008fe2000000001c */
[C---:B0-----:R-:W-:Y:S01]  /*10dbc0*/  IMAD.WIDE R22, R4.reuse, 0x2, R10 ;  /* 0x0000000204167825 */ /* 0x041fe200078e020a */
[----:B------:R-:W-:-:S03]  /*10dbd0*/  IADD3 R0, R4, c[0x0][0x198], RZ ;  /* 0x0000660004007a10 */ /* 0x000fc60007ffe0ff */
[----:B------:R-:W-:Y:S02]  /*10dbe0*/  IMAD.WIDE R4, R4, 0x2, R8 ;  /* 0x0000000204047825 */ /* 0x000fe400078e0208 */
[----:B------:R0:W-:Y:S04]  /*10dbf0*/  @P0 STG.E.U16 [R22.64], R29 ;  /* 0x0000001d16000986 */ /* 0x0001e8000c101504 */
[----:B------:R-:W-:Y:S04]  /*10dc00*/  @P2 STG.E.U16 [R4.64], R28 ;  /* 0x0000001c04002986 */ /* 0x000fe8000c101504 */
[----:B--2---:R1:W-:Y:S04]  /*10dc10*/  STL [R1+0x5120], R6 ;  /* 0x0051200601007387 */ /* 0x0043e80000100800 */
[----:B0-----:R-:W2:Y:S04]  /*10dc20*/  LDL R22, [R1+0x864] ;  /* 0x0008640001167983 */ /* 0x001ea80000100800 */
[----:B-1----:R-:W3:Y:S04]  /*10dc30*/  LDL R6, [R1+0x844] ;  /* 0x0008440001067983 */ /* 0x002ee80000100800 */
[----:B------:R-:W2:Y:S04]  /*10dc40*/  LDL.LU R23, [R1+0x4848] ;  /* 0x0048480001177983 */ /* 0x000ea80000300800 */
[----:B------:R0:W-:Y:S04]  /*10dc50*/  STL [R1+0x510c], R29 ;  /* 0x00510c1d01007387 */ /* 0x0001e80000100800 */
[----:B------:R-:W2:Y:S01]  /*10dc60*/  LDL R4, [R1+0x874] ;  /* 0x0008740001047983 */ /* 0x000ea20000100800 */
[----:B------:R-:W-:Y:S01]  /*10dc70*/  ISETP.LT.AND P3, PT, R27, c[0x0][0x178], !P1 ;  /* 0x00005e001b007a0c */ /* 0x000fe20004f61270 */
[----:B------:R-:W-:-:S02]  /*10dc80*/  IMAD.WIDE R24, R0, 0x2, R20 ;  /* 0x0000000200187825 */ /* 0x000fc400078e0214 */
[----:B------:R-:W3:Y:S04]  /*10dc90*/  LDL R5, [R1+0x2010] ;  /* 0x0020100001057983 */ /* 0x000ee80000100800 */
[----:B0-----:R-:W3:Y:S01]  /*10dca0*/  LDL R29, [R1+0x2014] ;  /* 0x00201400011d7983 */ /* 0x001ee20000100800 */
[----:B------:R-:W-:-:S03]  /*10dcb0*/  IMAD.WIDE R26, R0, 0x2, R18 ;  /* 0x00000002001a7825 */ /* 0x000fc600078e0212 */
[----:B----4-:R0:W-:Y:S01]  /*10dcc0*/  @P4 STG.E.U16 [R24.64], R2 ;  /* 0x0000000218004986 */ /* 0x0101e2000c101504 */
[----:B-----5:R-:W-:-:S03]  /*10dcd0*/  ISETP.LT.AND P2, PT, R3, c[0x0][0x178], !P1 ;  /* 0x00005e0003007a0c */ /* 0x020fc60004f41270 */
[----:B0-----:R-:W4:Y:S04]  /*10dce0*/  LDL.LU R2, [R1+0x5128] ;  /* 0x0051280001027983 */ /* 0x001f280000300800 */
[----:B------:R-:W5:Y:S04]  /*10dcf0*/  LDL.LU R24, [R1+0x4844] ;  /* 0x0048440001187983 */ /* 0x000f680000300800 */
[----:B------:R-:W4:Y:S04]  /*10dd00*/  LDL R25, [R1+0x201c] ;  /* 0x00201c0001197983 */ /* 0x000f280000100800 */
[----:B------:R-:W4:Y:S04]  /*10dd10*/  LDL.LU R3, [R1+0x5124] ;  /* 0x0051240001037983 */ /* 0x000f280000300800 */
[----:B--2---:R0:W-:Y:S04]  /*10dd20*/  @P3 STG.E.U16 [R26.64], R4 ;  /* 0x000000041a003986 */ /* 0x0041e8000c101504 */
[----:B0-----:R-:W2:Y:S01]  /*10dd30*/  LDL R27, [R1+0x2018] ;  /* 0x00201800011b7983 */ /* 0x001ea20000100800 */
[----:B---3--:R-:W-:-:S03]  /*10dd40*/  ISETP.LT.AND P4, PT, R29, c[0x0][0x178], !P1 ;  /* 0x00005e001d007a0c */ /* 0x008fc60004f81270 */
[----:B------:R0:W-:Y:S04]  /*10dd50*/  STL [R1+0x5110], R29 ;  /* 0x0051101d01007387 */ /* 0x0001e80000100800 */
[----:B0-----:R-:W3:Y:S01]  /*10dd60*/  LDL.LU R29, [R1+0x854] ;  /* 0x00085400011d7983 */ /* 0x001ee20000300800 */
[----:B------:R-:W-:Y:S02]  /*10dd70*/  ISETP.LT.AND P6, PT, R7, c[0x0][0x178], !P1 ;  /* 0x00005e0007007a0c */ /* 0x000fe40004fc1270 */
[----:B------:R-:W-:Y:S02]  /*10dd80*/  ISETP.LT.AND P5, PT, R5, c[0x0][0x178], !P1 ;  /* 0x00005e0005007a0c */ /* 0x000fe40004fa1270 */
[----:B-----5:R-:W-:Y:S01]  /*10dd90*/  ISETP.GE.AND P0, PT, R24, c[0x0][0x17c], PT ;  /* 0x00005f0018007a0c */ /* 0x020fe20003f06270 */
[----:B----4-:R-:W-:-:S08]  /*10dda0*/  IMAD.WIDE R4, R0, 0x2, R2 ;  /* 0x0000000200047825 */ /* 0x010fd000078e0202 */
[----:B------:R-:W-:Y:S01]  /*10ddb0*/  @P6 STG.E.U16 [R4.64], R22 ;  /* 0x0000001604006986 */ /* 0x000fe2000c101504 */
[----:B--2---:R-:W-:Y:S01]  /*10ddc0*/  ISETP.LT.AND P3, PT, R27, c[0x0][0x178], !P1 ;  /* 0x00005e001b007a0c */ /* 0x004fe20004f61270 */
[----:B------:R-:W-:Y:S01]  /*10ddd0*/  IMAD.WIDE R26, R0, 0x2, R16 ;  /* 0x00000002001a7825 */ /* 0x000fe200078e0210 */
[----:B------:R-:W-:-:S03]  /*10dde0*/  ISETP.LT.AND P1, PT, R25, c[0x0][0x178], !P1 ;  /* 0x00005e0019007a0c */ /* 0x000fc60004f21270 */
[C---:B------:R-:W-:Y:S01]  /*10ddf0*/  IMAD.WIDE R24, R0.reuse, 0x2, R14 ;  /* 0x0000000200187825 */ /* 0x040fe200078e020e */
[----:B---3--:R-:W-:Y:S04]  /*10de00*/  @P2 STG.E.U16 [R26.64], R29 ;  /* 0x0000001d1a002986 */ /* 0x008fe8000c101504 */
[----:B------:R0:W-:Y:S04]  /*10de10*/  @P5 STG.E.U16 [R24.64], R6 ;  /* 0x0000000618005986 */ /* 0x0001e8000c101504 */
[----:B0-----:R-:W2:Y:S01]  /*10de20*/  LDL.LU R6, [R1+0x5120] ;  /* 0x0051200001067983 */ /* 0x001ea20000300800 */
[----:B------:R-:W-:Y:S01]  /*10de30*/  ISETP.GE.AND P6, PT, R23, c[0x0][0x17c], PT ;  /* 0x00005f0017007a0c */ /* 0x000fe20003fc6270 */
[----:B------:R-:W-:-:S02]  /*10de40*/  IMAD.WIDE R22, R0, 0x2, R12 ;  /* 0x0000000200167825 */ /* 0x000fc400078e020c */
[----:B------:R-:W3:Y:S04]  /*10de50*/  LDL.LU R24, [R1+0x874] ;  /* 0x0008740001187983 */ /* 0x000ee80000300800 */
[----:B------:R-:W4:Y:S04]  /*10de60*/  LDL R25, [R1+0x200c] ;  /* 0x00200c0001197983 */ /* 0x000f280000100800 */
[----:B--2---:R0:W-:Y:S04]  /*10de70*/  @P4 STG.E.U16 [R22.64], R6 ;  /* 0x0000000616004986 */ /* 0x0041e8000c101504 */
[----:B0-----:R-:W2:Y:S01]  /*10de80*/  LDL.LU R6, [R1+0x511c] ;  /* 0x00511c0001067983 */ /* 0x001ea20000300800 */
[----:B------:R-:W-:-:S03]  /*10de90*/  IMAD.WIDE R4, R0, 0x2, R10 ;  /* 0x0000000200047825 */ /* 0x000fc600078e020a */
[----:B------:R-:W5:Y:S04]  /*10dea0*/  LDL.LU R22, [R1+0x864] ;  /* 0x0008640001167983 */ /* 0x000f680000300800 */
[----:B------:R-:W3:Y:S04]  /*10deb0*/  LDL R23, [R1+0x2010] ;  /* 0x0020100001177983 */ /* 0x000ee80000100800 */
[----:B--2---:R0:W-:Y:S04]  /*10dec0*/  @P3 STG.E.U16 [R4.64], R6 ;  /* 0x0000000604003986 */ /* 0x0041e8000c101504 */
[----:B0-----:R-:W2:Y:S04]  /*10ded0*/  LDL.LU R6, [R1+0x5118] ;  /* 0x0051180001067983 */ /* 0x001ea80000300800 */
[----:B------:R-:W3:Y:S04]  /*10dee0*/  LDL R4, [R1+0x2004] ;  /* 0x0020040001047983 */ /* 0x000ee80000100800 */
[----:B------:R-:W4:Y:S01]  /*10def0*/  LDL.LU R5, [R1+0x884] ;  /* 0x0008840001057983 */ /* 0x000f220000300800 */
[----:B--2---:R-:W-:-:S03]  /*10df00*/  ISETP.LT.AND P3, PT, R6, c[0x0][0x178], !P6 ;  /* 0x00005e0006007a0c */ /* 0x004fc60007761270 */
[----:B------:R-:W2:Y:S01]  /*10df10*/  LDL.LU R6, [R1+0x5114] ;  /* 0x0051140001067983 */ /* 0x000ea20000300800 */
[----:B------:R-:W-:Y:S01]  /*10df20*/  IMAD.WIDE R26, R0, 0x2, R8 ;  /* 0x00000002001a7825 */ /* 0x000fe200078e0208 */
[----:B---3--:R-:W-:Y:S02]  /*10df30*/  ISETP.LT.AND P5, PT, R4, c[0x0][0x178], !P6 ;  /* 0x00005e0004007a0c */ /* 0x008fe400077a1270 */
[----:B------:R-:W-:Y:S02]  /*10df40*/  IADD3 R0, R0, c[0x0][0x198], RZ ;  /* 0x0000660000007a10 */ /* 0x000fe40007ffe0ff */
[----:B------:R-:W-:Y:S02]  /*10df50*/  ISETP.LT.AND P4, PT, R7, c[0x0][0x178], !P6 ;  /* 0x00005e0007007a0c */ /* 0x000fe40007781270 */
[----:B------:R-:W-:Y:S02]  /*10df60*/  PRMT R28, R24, 0x7632, R28 ;  /* 0x00007632181c7816 */ /* 0x000fe4000000001c */
[----:B------:R-:W-:Y:S01]  /*10df70*/  ISETP.LT.AND P2, PT, R23, c[0x0][0x178], !P6 ;  /* 0x00005e0017007a0c */ /* 0x000fe20007741270 */
[----:B--2---:R0:W-:Y:S01]  /*10df80*/  @P1 STG.E.U16 [R26.64], R6 ;  /* 0x000000061a001986 */ /* 0x0041e2000c101504 */
[----:B----4-:R-:W-:Y:S01]  /*10df90*/  ISETP.LT.AND P1, PT, R25, c[0x0][0x178], !P6 ;  /* 0x00005e0019007a0c */ /* 0x010fe20007721270 */
[----:B------:R-:W-:Y:S01]  /*10dfa0*/  IMAD.WIDE R24, R0, 0x2, R20 ;  /* 0x0000000200187825 */ /* 0x000fe200078e0214 */
[----:B0-----:R-:W-:-:S02]  /*10dfb0*/  PRMT R26, R5, 0x7632, R26 ;  /* 0x00007632051a7816 */ /* 0x001fc4000000001a */
[----:B-----5:R-:W-:Y:S01]  /*10dfc0*/  PRMT R27, R22, 0x7632, R27 ;  /* 0x00007632161b7816 */ /* 0x020fe2000000001b */
[C---:B------:R-:W-:Y:S02]  /*10dfd0*/  IMAD.WIDE R22, R0.reuse, 0x2, R18 ;  /* 0x0000000200167825 */ /* 0x040fe400078e0212 */
[----:B------:R0:W-:Y:S02]  /*10dfe0*/  @P3 STG.E.U16 [R24.64], R26 ;  /* 0x0000001a18003986 */ /* 0x0001e4000c101504 */
[----:B------:R-:W-:Y:S02]  /*10dff0*/  IMAD.WIDE R4, R0, 0x2, R2 ;  /* 0x0000000200047825 */ /* 0x000fe400078e0202 */
[----:B------:R1:W-:Y:S04]  /*10e000*/  @P5 STG.E.U16 [R22.64], R28 ;  /* 0x0000001c16005986 */ /* 0x0003e8000c101504 */
[----:B------:R2:W-:Y:S01]  /*10e010*/  @P4 STG.E.U16 [R4.64], R27 ;  /* 0x0000001b04004986 */ /* 0x0005e2000c101504 */
[----:B0-----:R-:W-:-:S03]  /*10e020*/  PRMT R26, R29, 0x7632, R26 ;  /* 0x000076321d1a7816 */ /* 0x001fc6000000001a */
[----:B------:R-:W3:Y:S04]  /*10e030*/  LDL.LU R29, [R1+0x5110] ;  /* 0x00511000011d7983 */ /* 0x000ee80000300800 */
[----:B-1----:R-:W4:Y:S04]  /*10e040*/  LDL R23, [R1+0x2000] ;  /* 0x0020000001177983 */ /* 0x002f280000100800 */
[----:B--2---:R-:W2:Y:S01]  /*10e050*/  LDL.LU R5, [R1+0x844] ;  /* 0x0008440001057983 */ /* 0x004ea20000300800 */
[----:B------:R-:W-:-:S03]  /*10e060*/  IMAD.WIDE R24, R0, 0x2, R16 ;  /* 0x0000000200187825 */ /* 0x000fc600078e0210 */
[----:B------:R-:W5:Y:S04]  /*10e070*/  LDL.LU R27, [R1+0xe4] ;  /* 0x0000e400011b7983 */ /* 0x000f680000300800 */
[----:B------:R0:W-:Y:S04]  /*10e080*/  @P1 STG.E.U16 [R24.64], R26 ;  /* 0x0000001a18001986 */ /* 0x0001e8000c101504 */
[----:B0-----:R-:W4:Y:S04]  /*10e090*/  LDL R26, [R1+0x2018] ;  /* 0x00201800011a7983 */ /* 0x001f280000100800 */
[----:B------:R-:W4:Y:S04]  /*10e0a0*/  LDL R24, [R1+0x201c] ;  /* 0x00201c0001187983 */ /* 0x000f280000100800 */
[----:B------:R-:W4:Y:S01]  /*10e0b0*/  LDL.LU R25, [R1+0xf4] ;  /* 0x0000f40001197983 */ /* 0x000f220000300800 */
[----:B---3--:R-:W-:-:S03]  /*10e0c0*/  ISETP.LT.AND P1, PT, R29, c[0x0][0x178], !P6 ;  /* 0x00005e001d007a0c */ /* 0x008fc60007721270 */
[----:B------:R-:W3:Y:S01]  /*10e0d0*/  LDL.LU R29, [R1+0x510c] ;  /* 0x00510c00011d7983 */ /* 0x000ee20000300800 */
[----:B--2---:R-:W-:Y:S01]  /*10e0e0*/  PRMT R22, R5, 0x7632, R22 ;  /* 0x0000763205167816 */ /* 0x004fe20000000016 */
[----:B------:R-:W-:-:S05]  /*10e0f0*/  IMAD.WIDE R4, R0, 0x2, R14 ;  /* 0x0000000200047825 */ /* 0x000fca00078e020e */
[----:B------:R0:W-:Y:S04]  /*10e100*/  @P2 STG.E.U16 [R4.64], R22 ;  /* 0x0000001604002986 */ /* 0x0001e8000c101504 */
[----:B0-----:R-:W2:Y:S01]  /*10e110*/  LDL R4, [R1+0x2004] ;  /* 0x0020040001047983 */ /* 0x001ea20000100800 */
[----:B------:R-:W-:-:S03]  /*10e120*/  PRMT R5, R6, 0x7632, R5 ;  /* 0x0000763206057816 */ /* 0x000fc60000000005 */
[----:B------:R-:W2:Y:S04]  /*10e130*/  LDL.LU R6, [R1+0x8] ;  /* 0x0000080001067983 */ /* 0x000ea80000300800 */
[----:B--2---:R0:W-:Y:S04]  /*10e140*/  STL [R1+0x50fc], R6 ;  /* 0x0050fc0601007387 */ /* 0x0041e80000100800 */
[----:B0-----:R-:W2:Y:S04]  /*10e150*/  LDL R6, [R1+0x28] ;  /* 0x0000280001067983 */ /* 0x001ea80000100800 */
[----:B--2---:R0:W-:Y:S04]  /*10e160*/  STL [R1+0x5100], R6 ;  /* 0x0051000601007387 */ /* 0x0041e80000100800 */
[----:B0-----:R-:W2:Y:S01]  /*10e170*/  LDL R6, [R1+0x48] ;  /* 0x0000480001067983 */ /* 0x001ea20000100800 */
[----:B----4-:R-:W-:-:S02]  /*10e180*/  ISETP.LT.AND P3, PT, R26, c[0x0][0x178], !P6 ;  /* 0x00005e001a007a0c */ /* 0x010fc40007761270 */
[----:B------:R-:W-:Y:S02]  /*10e190*/  ISETP.LT.AND P6, PT, R24, c[0x0][0x178], !P6 ;  /* 0x00005e0018007a0c */ /* 0x000fe400077c1270 */
[----:B------:R-:W-:Y:S01]  /*10e1a0*/  ISETP.LT.AND P4, PT, R23, c[0x0][0x178], !P0 ;  /* 0x00005e0017007a0c */ /* 0x000fe20004781270 */
[----:B--2---:R0:W-:Y:S04]  /*10e1b0*/  STL [R1+0x5104], R6 ;  /* 0x0051040601007387 */ /* 0x0041e80000100800 */
[----:B0-----:R-:W2:Y:S01]  /*10e1c0*/  LDL R6, [R1+0x58] ;  /* 0x0000580001067983 */ /* 0x001ea20000100800 */
[----:B---3--:R-:W-:Y:S01]  /*10e1d0*/  PRMT R29, R25, 0x7632, R29 ;  /* 0x00007632191d7816 */ /* 0x008fe2000000001d */
[----:B------:R-:W-:Y:S01]  /*10e1e0*/  IMAD.WIDE R22, R0, 0x2, R12 ;  /* 0x0000000200167825 */ /* 0x000fe200078e020c */
[----:B-----5:R-:W-:-:S02]  /*10e1f0*/  PRMT R28, R27, 0x7632, R28 ;  /* 0x000076321b1c7816 */ /* 0x020fc4000000001c */
[----:B------:R-:W-:Y:S01]  /*10e200*/  ISETP.LT.AND P2, PT, R4, c[0x0][0x178], !P0 ;  /* 0x00005e0004007a0c */ /* 0x000fe20004741270 */
[C---:B------:R-:W-:Y:S01]  /*10e210*/  IMAD.WIDE R24, R0.reuse, 0x2, R10 ;  /* 0x0000000200187825 */ /* 0x040fe200078e020a */
[C---:B------:R-:W-:Y:S01]  /*10e220*/  IADD3 R4, R0.reuse, c[0x0][0x198], RZ ;  /* 0x0000660000047a10 */ /* 0x040fe20007ffe0ff */
[----:B------:R0:W-:Y:S02]  /*10e230*/  @P1 STG.E.U16 [R22.64], R29 ;  /* 0x0000001d16001986 */ /* 0x0001e4000c101504 */
[----:B------:R-:W-:Y:S02]  /*10e240*/  IMAD.WIDE R26, R0, 0x2, R8 ;  /* 0x00000002001a7825 */ /* 0x000fe400078e0208 */
[----:B------:R-:W-:Y:S04]  /*10e250*/  @P3 STG.E.U16 [R24.64], R28 ;  /* 0x0000001c18003986 */ /* 0x000fe8000c101504 */
[----:B------:R-:W-:Y:S04]  /*10e260*/  @P6 STG.E.U16 [R26.64], R5 ;  /* 0x000000051a006986 */ /* 0x000fe8000c101504 */
[----:B--2---:R1:W-:Y:S04]  /*10e270*/  STL [R1+0x5108], R6 ;  /* 0x0051080601007387 */ /* 0x0043e80000100800 */
[----:B------:R-:W2:Y:S04]  /*10e280*/  LDL R0, [R1+0x2004] ;  /* 0x0020040001007983 */ /* 0x000ea80000100800 */
[----:B0-----:R-:W3:Y:S04]  /*10e290*/  LDL R23, [R1+0x2010] ;  /* 0x0020100001177983 */ /* 0x001ee80000100800 */
[----:B-1----:R-:W4:Y:S04]  /*10e2a0*/  LDL R6, [R1+0x618] ;  /* 0x0006180001067983 */ /* 0x002f280000100800 */
[----:B------:R0:W-:Y:S04]  /*10e2b0*/  STL [R1+0x50f4], R29 ;  /* 0x0050f41d01007387 */ /* 0x0001e80000100800 */
[----:B0-----:R-:W5:Y:S04]  /*10e2c0*/  LDL R29, [R1+0x200c] ;  /* 0x00200c00011d7983 */ /* 0x001f680000100800 */
[----:B------:R0:W-:Y:S04]  /*10e2d0*/  STL [R1+0x50f8], R28 ;  /* 0x0050f81c01007387 */ /* 0x0001e80000100800 */
[----:B0-----:R-:W2:Y:S04]  /*10e2e0*/  LDL.LU R28, [R1+0x6e8] ;  /* 0x0006e800011c7983 */ /* 0x001ea80000300800 */
[----:B------:R-:W2:Y:S04]  /*10e2f0*/  LDL.LU R26, [R1+0x484c] ;  /* 0x00484c00011a7983 */ /* 0x000ea80000300800 */
[----:B------:R-:W4:Y:S04]  /*10e300*/  LDL R27, [R1+0x2014] ;  /* 0x00201400011b7983 */ /* 0x000f280000100800 */
[----:B------:R-:W4:Y:S01]  /*10e310*/  LDL.LU R5, [R1+0x718] ;  /* 0x0007180001057983 */ /* 0x000f220000300800 */
[----:B------:R-:W-:Y:S01]  /*10e320*/  ISETP.LT.AND P5, PT, R7, c[0x0][0x178], !P0 ;  /* 0x00005e0007007a0c */ /* 0x000fe200047a1270 */
[----:B------:R-:W-:Y:S01]  /*10e330*/  IMAD.WIDE R24, R4, 0x2, R20 ;  /* 0x0000000204187825 */ /* 0x000fe200078e0214 */
[----:B---3--:R-:W-:-:S03]  /*10e340*/  ISETP.LT.AND P3, PT, R23, c[0x0][0x178], !P0 ;  /* 0x00005e0017007a0c */ /* 0x008fc60004761270 */
[----:B------:R-:W-:Y:S01]  /*10e350*/  IMAD.WIDE R22, R4, 0x2, R18 ;  /* 0x0000000204167825 */ /* 0x000fe200078e0212 */
[----:B--2---:R-:W-:Y:S01]  /*10e360*/  ISETP.GE.AND P1, PT, R26, c[0x0][0x17c], PT ;  /* 0x00005f001a007a0c */ /* 0x004fe20003f26270 */
[----:B----4-:R0:W-:Y:S01]  /*10e370*/  @P4 STG.E.U16 [R24.64], R5 ;  /* 0x0000000518004986 */ /* 0x0101e2000c101504 */
[----:B------:R-:W-:Y:S01]  /*10e380*/  ISETP.LT.AND P4, PT, R27, c[0x0][0x178], !P0 ;  /* 0x00005e001b007a0c */ /* 0x000fe20004781270 */
[----:B------:R-:W-:Y:S02]  /*10e390*/  IMAD.WIDE R26, R4, 0x2, R2 ;  /* 0x00000002041a7825 */ /* 0x000fe400078e0202 */
[----:B------:R-:W-:Y:S04]  /*10e3a0*/  @P2 STG.E.U16 [R22.64], R28 ;  /* 0x0000001c16002986 */ /* 0x000fe8000c101504 */
[----:B0-----:R-:W2:Y:S04]  /*10e3b0*/  LDL.LU R25, [R1+0x4850] ;  /* 0x0048500001197983 */ /* 0x001ea80000300800 */
[----:B------:R0:W-:Y:S04]  /*10e3c0*/  @P5 STG.E.U16 [R26.64], R6 ;  /* 0x000000061a005986 */ /* 0x0001e8000c101504 */
[----:B0-----:R-:W3:Y:S01]  /*10e3d0*/  LDL.LU R6, [R1+0x5108] ;  /* 0x0051080001067983 */ /* 0x001ee20000300800 */
[----:B-----5:R-:W-:-:S03]  /*10e3e0*/  ISETP.LT.AND P6, PT, R29, c[0x0][0x178], !P0 ;  /* 0x00005e001d007a0c */ /* 0x020fc600047c1270 */
[----:B------:R-:W4:Y:S01]  /*10e3f0*/  LDL R27, [R1+0x2018] ;  /* 0x00201800011b7983 */ /* 0x000f220000100800 */
[----:B--2---:R-:W-:Y:S01]  /*10e400*/  ISETP.GE.AND P2, PT, R25, c[0x0][0x17c], PT ;  /* 0x00005f0019007a0c */ /* 0x004fe20003f46270 */
[----:B------:R-:W-:-:S08]  /*10e410*/  IMAD.WIDE R24, R4, 0x2, R16 ;  /* 0x0000000204187825 */ /* 0x000fd000078e0210 */
[----:B---3--:R0:W-:Y:S04]  /*10e420*/  @P6 STG.E.U16 [R24.64], R6 ;  /* 0x0000000618006986 */ /* 0x0081e8000c101504 */
[----:B0-----:R-:W2:Y:S01]  /*10e430*/  LDL.LU R6, [R1+0x5104] ;  /* 0x0051040001067983 */ /* 0x001ea20000300800 */
[----:B------:R-:W-:-:S03]  /*10e440*/  IMAD.WIDE R22, R4, 0x2, R14 ;  /* 0x0000000204167825 */ /* 0x000fc600078e020e */
[----:B------:R-:W3:Y:S04]  /*10e450*/  LDL R24, [R1+0x38] ;  /* 0x0000380001187983 */ /* 0x000ee80000100800 */
[----:B------:R-:W5:Y:S04]  /*10e460*/  LDL.LU R25, [R1+0x4854] ;  /* 0x0048540001197983 */ /* 0x000f680000300800 */
[----:B--2---:R0:W-:Y:S04]  /*10e470*/  @P3 STG.E.U16 [R22.64], R6 ;  /* 0x0000000616003986 */ /* 0x0041e8000c101504 */
[----:B0-----:R-:W2:Y:S04]  /*10e480*/  LDL.LU R6, [R1+0x5100] ;  /* 0x0051000001067983 */ /* 0x001ea80000300800 */
[----:B------:R-:W2:Y:S04]  /*10e490*/  LDL R22, [R1+0x201c] ;  /* 0x00201c0001167983 */ /* 0x000ea80000100800 */
[----:B------:R-:W5:Y:S01]  /*10e4a0*/  LDL R23, [R1+0x2000] ;  /* 0x0020000001177983 */ /* 0x000f620000100800 */
[----:B----4-:R-:W-:Y:S01]  /*10e4b0*/  ISETP.LT.AND P5, PT, R27, c[0x0][0x178], !P0 ;  /* 0x00005e001b007a0c */ /* 0x010fe200047a1270 */
[----:B------:R-:W-:-:S02]  /*10e4c0*/  IMAD.WIDE R26, R4, 0x2, R12 ;  /* 0x00000002041a7825 */ /* 0x000fc400078e020c */
[----:B------:R-:W-:Y:S04]  /*10e4d0*/  STL [R1+0x50f0], R10 ;  /* 0x0050f00a01007387 */ /* 0x000fe80000100800 */
[----:B---3--:R-:W-:Y:S04]  /*10e4e0*/  @P4 STG.E.U16 [R26.64], R24 ;  /* 0x000000181a004986 */ /* 0x008fe8000c101504 */
[----:B------:R0:W-:Y:S01]  /*10e4f0*/  STL [R1+0x50ec], R11 ;  /* 0x0050ec0b01007387 */ /* 0x0001e20000100800 */
[----:B--2---:R-:W-:Y:S02]  /*10e500*/  ISETP.LT.AND P3, PT, R22, c[0x0][0x178], !P0 ;  /* 0x00005e0016007a0c */ /* 0x004fe40004761270 */
[----:B-----5:R-:W-:Y:S01]  /*10e510*/  ISETP.LT.AND P6, PT, R23, c[0x0][0x178], !P2 ;  /* 0x00005e0017007a0c */ /* 0x020fe200057c1270 */
[----:B------:R-:W-:-:S02]  /*10e520*/  IMAD.WIDE R22, R4, 0x2, R10 ;  /* 0x0000000204167825 */ /* 0x000fc400078e020a */
[----:B0-----:R-:W2:Y:S04]  /*10e530*/  LDL R11, [R1+0x2018] ;  /* 0x00201800010b7983 */ /* 0x001ea80000100800 */
[----:B------:R0:W-:Y:S04]  /*10e540*/  @P5 STG.E.U16 [R22.64], R6 ;  /* 0x0000000616005986 */ /* 0x0001e8000c101504 */
[----:B0-----:R-:W3:Y:S01]  /*10e550*/  LDL.LU R6, [R1+0x50fc] ;  /* 0x0050fc0001067983 */ /* 0x001ee20000300800 */
[----:B------:R-:W-:Y:S02]  /*10e560*/  ISETP.LT.AND P4, PT, R0, c[0x0][0x178], !P2 ;  /* 0x00005e0000007a0c */ /* 0x000fe40005781270 */
[----:B------:R-:W-:-:S02]  /*10e570*/  IADD3 R0, R4, c[0x0][0x198], RZ ;  /* 0x0000660004007a10 */ /* 0x000fc40007ffe0ff */
[----:B------:R-:W-:Y:S01]  /*10e580*/  ISETP.GE.AND P0, PT, R25, c[0x0][0x17c], PT ;  /* 0x00005f0019007a0c */ /* 0x000fe20003f06270 */
[----:B------:R-:W-:Y:S01]  /*10e590*/  IMAD.WIDE R24, R4, 0x2, R8 ;  /* 0x0000000204187825 */ /* 0x000fe200078e0208 */
[----:B------:R-:W-:-:S03]  /*10e5a0*/  PRMT R27, R5, 0x7632, R27 ;  /* 0x00007632051b7816 */ /* 0x000fc6000000001b */
[----:B------:R-:W-:Y:S01]  /*10e5b0*/  IMAD.WIDE R4, R0, 0x2, R20 ;  /* 0x0000000200047825 */ /* 0x000fe200078e0214 */
[----:B------:R-:W-:Y:S02]  /*10e5c0*/  PRMT R26, R28, 0x7632, R26 ;  /* 0x000076321c1a7816 */ /* 0x000fe4000000001a */
[----:B------:R-:W4:Y:S01]  /*10e5d0*/  LDL.LU R28, [R1+0x50f8] ;  /* 0x0050f800011c7983 */ /* 0x000f220000300800 */
[----:B------:R-:W-:-:S03]  /*10e5e0*/  IMAD.WIDE R22, R0, 0x2, R18 ;  /* 0x0000000200167825 */ /* 0x000fc600078e0212 */
[----:B---3--:R0:W-:Y:S04]  /*10e5f0*/  @P3 STG.E.U16 [R24.64], R6 ;  /* 0x0000000618003986 */ /* 0x0081e8000c101504 */
[----:B------:R1:W-:Y:S01]  /*10e600*/  @P6 STG.E.U16 [R4.64], R27 ;  /* 0x0000001b04006986 */ /* 0x0003e2000c101504 */
[----:B------:R-:W-:-:S03]  /*10e610*/  ISETP.LT.AND P6, PT, R29, c[0x0][0x178], !P2 ;  /* 0x00005e001d007a0c */ /* 0x000fc600057c1270 */
[----:B------:R3:W-:Y:S04]  /*10e620*/  @P4 STG.E.U16 [R22.64], R26 ;  /* 0x0000001a16004986 */ /* 0x0007e8000c101504 */
[----:B0-----:R-:W4:Y:S04]  /*10e630*/  LDL.LU R25, [R1+0x38] ;  /* 0x0000380001197983 */ /* 0x001f280000300800 */
[----:B-1----:R-:W5:Y:S04]  /*10e640*/  LDL.LU R27, [R1+0x618] ;  /* 0x00061800011b7983 */ /* 0x002f680000300800 */
[----:B------:R-:W2:Y:S04]  /*10e650*/  LDL.LU R4, [R1+0x58] ;  /* 0x0000580001047983 */ /* 0x000ea80000300800 */
[----:B------:R-:W4:Y:S04]  /*10e660*/  LDL.LU R5, [R1+0x48] ;  /* 0x0000480001057983 */ /* 0x000f280000300800 */
[----:B------:R-:W4:Y:S04]  /*10e670*/  LDL.LU R29, [R1+0x50f4] ;  /* 0x0050f400011d7983 */ /* 0x000f280000300800 */
[----:B---3--:R-:W3:Y:S04]  /*10e680*/  LDL R22, [R1+0x2010] ;  /* 0x0020100001167983 */ /* 0x008ee80000100800 */
[----:B------:R-:W3:Y:S01]  /*10e690*/  LDL R23, [R1+0x2014] ;  /* 0x0020140001177983 */ /* 0x000ee20000100800 */
[----:B------:R-:W-:-:S03]  /*10e6a0*/  ISETP.LT.AND P3, PT, R7, c[0x0][0x178], !P2 ;  /* 0x00005e0007007a0c */ /* 0x000fc60005761270 */
[----:B------:R0:W-:Y:S04]  /*10e6b0*/  STL [R1+0x50e8], R3 ;  /* 0x0050e80301007387 */ /* 0x0001e80000100800 */
[----:B------:R1:W-:Y:S01]  /*10e6c0*/  STL [R1+0x50e4], R17 ;  /* 0x0050e41101007387 */ /* 0x0003e20000100800 */
[----:B-----5:R-:W-:Y:S02]  /*10e6d0*/  PRMT R24, R27, 0x7632, R24 ;  /* 0x000076321b187816 */ /* 0x020fe40000000018 */
[----:B--2---:R-:W-:Y:S02]  /*10e6e0*/  PRMT R10, R4, 0x7632, R10 ;  /* 0x00007632040a7816 */ /* 0x004fe4000000000a */
[----:B----4-:R-:W-:Y:S02]  /*10e6f0*/  PRMT R28, R25, 0x7632, R28 ;  /* 0x00007632191c7816 */ /* 0x010fe4000000001c */
[----:B------:R-:W-:Y:S01]  /*10e700*/  PRMT R29, R5, 0x7632, R29 ;  /* 0x00007632051d7816 */ /* 0x000fe2000000001d */
[----:B------:R-:W-:-:S02]  /*10e710*/  IMAD.WIDE R4, R0, 0x2, R2 ;  /* 0x0000000200047825 */ /* 0x000fc400078e0202 */
[----:B0-----:R-:W2:Y:S01]  /*10e720*/  LDL R3, [R1+0x7d8] ;  /* 0x0007d80001037983 */ /* 0x001ea20000100800 */
[----:B---3--:R-:W-:Y:S02]  /*10e730*/  ISETP.LT.AND P4, PT, R22, c[0x0][0x178], !P2 ;  /* 0x00005e0016007a0c */ /* 0x008fe40005781270 */
[----:B------:R-:W-:Y:S01]  /*10e740*/  ISETP.LT.AND P5, PT, R23, c[0x0][0x178], !P2 ;  /* 0x00005e0017007a0c */ /* 0x000fe200057a1270 */
[----:B------:R-:W-:Y:S01]  /*10e750*/  IMAD.WIDE R22, R0, 0x2, R16 ;  /* 0x0000000200167825 */ /* 0x000fe200078e0210 */
[----:B-1----:R-:W-:Y:S01]  /*10e760*/  PRMT R17, R24, 0x7610, R17 ;  /* 0x0000761018117816 */ /* 0x002fe20000000011 */
[----:B------:R-:W-:Y:S02]  /*10e770*/  STL [R1+0x50e0], R15 ;  /* 0x0050e00f01007387 */ /* 0x000fe40000100800 */
[----:B------:R-:W-:Y:S02]  /*10e780*/  IMAD.WIDE R24, R0, 0x2, R14 ;  /* 0x0000000200187825 */ /* 0x000fe400078e020e */
[----:B------:R0:W-:Y:S04]  /*10e790*/  @P3 STG.E.U16 [R4.64], R17 ;  /* 0x0000001104003986 */ /* 0x0001e8000c101504 */
[----:B------:R1:W-:Y:S01]  /*10e7a0*/  @P6 STG.E.U16 [R22.64], R10 ;  /* 0x0000000a16006986 */ /* 0x0003e2000c101504 */
[----:B------:R-:W-:-:S03]  /*10e7b0*/  ISETP.LT.AND P3, PT, R11, c[0x0][0x178], !P2 ;  /* 0x00005e000b007a0c */ /* 0x000fc60005761270 */
[----:B0-----:R-:W3:Y:S04]  /*10e7c0*/  LDL R4, [R1+0x2004] ;  /* 0x0020040001047983 */ /* 0x001ee80000100800 */
[----:B-1----:R-:W4:Y:S04]  /*10e7d0*/  LDL.LU R10, [R1+0x50f0] ;  /* 0x0050f000010a7983 */ /* 0x002f280000300800 */
[----:B------:R-:W5:Y:S04]  /*10e7e0*/  LDL R22, [R1+0x2000] ;  /* 0x0020000001167983 */ /* 0x000f680000100800 */
[----:B------:R-:W2:Y:S04]  /*10e7f0*/  LDL.LU R23, [R1+0x28] ;  /* 0x0000280001177983 */ /* 0x000ea80000300800 */
[----:B------:R-:W4:Y:S04]  /*10e800*/  LDL R17, [R1+0x7c8] ;  /* 0x0007c80001117983 */ /* 0x000f280000100800 */
[----:B------:R-:W4:Y:S04]  /*10e810*/  LDL R15, [R1+0x728] ;  /* 0x00072800010f7983 */ /* 0x000f280000100800 */
[----:B------:R-:W4:Y:S04]  /*10e820*/  LDL.LU R11, [R1+0x50ec] ;  /* 0x0050ec00010b7983 */ /* 0x000f280000300800 */
[----:B------:R0:W-:Y:S04]  /*10e830*/  @P4 STG.E.U16 [R24.64], R29 ;  /* 0x0000001d18004986 */ /* 0x0001e8000c101504 */
[----:B0-----:R-:W4:Y:S01]  /*10e840*/  LDL R25, [R1+0x201c] ;  /* 0x00201c0001197983 */ /* 0x001f220000100800 */
[----:B------:R-:W-:-:S05]  /*10e850*/  IMAD.WIDE R26, R0, 0x2, R12 ;  /* 0x00000002001a7825 */ /* 0x000fca00078e020c */
[----:B------:R0:W-:Y:S01]  /*10e860*/  @P5 STG.E.U16 [R26.64], R28 ;  /* 0x0000001c1a005986 */ /* 0x0001e2000c101504 */
[----:B------:R-:W-:-:S03]  /*10e870*/  ISETP.LT.AND P4, PT, R7, c[0x0][0x178], !P0 ;  /* 0x00005e0007007a0c */ /* 0x000fc60004781270 */
[----:B------:R1:W-:Y:S01]  /*10e880*/  STL [R1+0x50d4], R29 ;  /* 0x0050d41d01007387 */ /* 0x0003e20000100800 */
[----:B0-----:R-:W-:Y:S01]  /*10e890*/  PRMT R28, R6, 0x7632, R28 ;  /* 0x00007632061c7816 */ /* 0x001fe2000000001c */
[----:B------:R-:W-:Y:S02]  /*10e8a0*/  IMAD.WIDE R26, R0, 0x2, R8 ;  /* 0x00000002001a7825 */ /* 0x000fe400078e0208 */
[----:B-1----:R-:W4:Y:S04]  /*10e8b0*/  LDL R29, [R1+0x200c] ;  /* 0x00200c00011d7983 */ /* 0x002f280000100800 */
[----:B------:R-:W4:Y:S04]  /*10e8c0*/  LDL R6, [R1+0x68] ;  /* 0x0000680001067983 */ /* 0x000f280000100800 */
[----:B------:R0:W-:Y:S04]  /*10e8d0*/  STL [R1+0x50d8], R7 ;  /* 0x0050d80701007387 */ /* 0x0001e80000100800 */
[----:B0-----:R-:W4:Y:S01]  /*10e8e0*/  LDL R7, [R1+0x2004] ;  /* 0x0020040001077983 */ /* 0x001f220000100800 */
[----:B---3--:R-:W-:-:S02]  /*10e8f0*/  ISETP.LT.AND P5, PT, R4, c[0x0][0x178], !P0 ;  /* 0x00005e0004007a0c */ /* 0x008fc400047a1270 */
[----:B------:R-:W-:Y:S02]  /*10e900*/  IADD3 R4, R0, c[0x0][0x198], RZ ;  /* 0x0000660000047a10 */ /* 0x000fe40007ffe0ff */
[----:B-----5:R-:W-:Y:S02]  /*10e910*/  ISETP.LT.AND P6, PT, R22, c[0x0][0x178], !P0 ;  /* 0x00005e0016007a0c */ /* 0x020fe400047c1270 */
[----:B--2---:R-:W-:Y:S01]  /*10e920*/  PRMT R5, R23, 0x7632, R5 ;  /* 0x0000763217057816 */ /* 0x004fe20000000005 */
[----:B----4-:R-:W-:Y:S02]  /*10e930*/  IMAD.WIDE R22, R0, 0x2, R10 ;  /* 0x0000000200167825 */ /* 0x010fe400078e020a */
[----:B------:R-:W2:Y:S01]  /*10e940*/  LDL R0, [R1+0x78] ;  /* 0x0000780001007983 */ /* 0x000ea20000100800 */
[----:B------:R-:W-:Y:S01]  /*10e950*/  ISETP.LT.AND P2, PT, R25, c[0x0][0x178], !P2 ;  /* 0x00005e0019007a0c */ /* 0x000fe20005741270 */
[C---:B------:R-:W-:Y:S02]  /*10e960*/  IMAD.WIDE R24, R4.reuse, 0x2, R20 ;  /* 0x0000000204187825 */ /* 0x040fe400078e0214 */
[----:B------:R0:W-:Y:S10]  /*10e970*/  @P3 STG.E.U16 [R22.64], R5 ;  /* 0x0000000516003986 */ /* 0x0001f4000c101504 */
[----:B------:R1:W-:Y:S04]  /*10e980*/  @P2 STG.E.U16 [R26.64], R28 ;  /* 0x0000001c1a002986 */ /* 0x0003e8000c101504 */
[----:B0-----:R-:W3:Y:S04]  /*10e990*/  LDL R5, [R1+0x2000] ;  /* 0x0020000001057983 */ /* 0x001ee80000100800 */
[----:B------:R0:W-:Y:S04]  /*10e9a0*/  @P6 STG.E.U16 [R24.64], R3 ;  /* 0x0000000318006986 */ /* 0x0001e8000c101504 */
[----:B-1----:R-:W4:Y:S04]  /*10e9b0*/  LDL.LU R26, [R1+0x4858] ;  /* 0x00485800011a7983 */ /* 0x002f280000300800 */
[----:B------:R-:W5:Y:S04]  /*10e9c0*/  LDL R27, [R1+0x201c] ;  /* 0x00201c00011b7983 */ /* 0x000f680000100800 */
[----:B0-----:R-:W2:Y:S04]  /*10e9d0*/  LDL.LU R3, [R1+0x50e8] ;  /* 0x0050e80001037983 */ /* 0x001ea80000300800 */
[----:B------:R-:W2:Y:S01]  /*10e9e0*/  LDL R25, [R1+0x2010] ;  /* 0x0020100001197983 */ /* 0x000ea20000100800 */
[----:B------:R-:W-:-:S05]  /*10e9f0*/  IMAD.WIDE R22, R4, 0x2, R18 ;  /* 0x0000000204167825 */ /* 0x000fca00078e0212 */
[----:B------:R0:W-:Y:S04]  /*10ea00*/  @P5 STG.E.U16 [R22.64], R17 ;  /* 0x0000001116005986 */ /* 0x0001e8000c101504 */
[----:B0-----:R-:W3:Y:S04]  /*10ea10*/  LDL.LU R17, [R1+0x50e4] ;  /* 0x0050e40001117983 */ /* 0x001ee80000300800 */
[----:B------:R-:W3:Y:S04]  /*10ea20*/  LDL R23, [R1+0x2014] ;  /* 0x0020140001177983 */ /* 0x000ee80000100800 */
[----:B------:R-:W4:Y:S01]  /*10ea30*/  LDL R22, [R1+0x2018] ;  /* 0x0020180001167983 */ /* 0x000f220000100800 */
[----:B--2---:R-:W-:Y:S01]  /*10ea40*/  ISETP.LT.AND P2, PT, R25, c[0x0][0x178], !P0 ;  /* 0x00005e0019007a0c */ /* 0x004fe20004741270 */
[----:B------:R-:W-:-:S05]  /*10ea50*/  IMAD.WIDE R24, R4, 0x2, R2 ;  /* 0x0000000204187825 */ /* 0x000fca00078e0202 */
[----:B------:R0:W-:Y:S04]  /*10ea60*/  @P4 STG.E.U16 [R24.64], R15 ;  /* 0x0000000f18004986 */ /* 0x0001e8000c101504 */
[----:B0-----:R-:W2:Y:S04]  /*10ea70*/  LDL.LU R15, [R1+0x50e0] ;  /* 0x0050e000010f7983 */ /* 0x001ea80000300800 */
[----:B------:R-:W2:Y:S01]  /*10ea80*/  LDL R25, [R1+0x98] ;  /* 0x0000980001197983 */ /* 0x000ea20000100800 */
[----:B------:R-:W-:Y:S02]  /*10ea90*/  ISETP.LT.AND P3, PT, R29, c[0x0][0x178], !P0 ;  /* 0x00005e001d007a0c */ /* 0x000fe40004761270 */
[----:B---3--:R-:W-:-:S02]  /*10eaa0*/  ISETP.LT.AND P6, PT, R23, c[0x0][0x178], !P0 ;  /* 0x00005e0017007a0c */ /* 0x008fc400047c1270 */
[----:B----4-:R-:W-:Y:S01]  /*10eab0*/  ISETP.LT.AND P5, PT, R22, c[0x0][0x178], !P0 ;  /* 0x00005e0016007a0c */ /* 0x010fe200047a1270 */
[----:B------:R-:W-:Y:S01]  /*10eac0*/  IMAD.WIDE R22, R4, 0x2, R16 ;  /* 0x0000000204167825 */ /* 0x000fe200078e0210 */
[----:B------:R-:W-:Y:S02]  /*10ead0*/  ISETP.GE.AND P4, PT, R26, c[0x0][0x17c], PT ;  /* 0x00005f001a007a0c */ /* 0x000fe40003f86270 */
[----:B-----5:R-:W-:Y:S01]  /*10eae0*/  ISETP.LT.AND P0, PT, R27, c[0x0][0x178], !P0 ;  /* 0x00005e001b007a0c */ /* 0x020fe20004701270 */
[----:B------:R-:W-:Y:S01]  /*10eaf0*/  STL [R1+0x50d0], R13 ;  /* 0x0050d00d01007387 */ /* 0x000fe20000100800 */
[----:B--2---:R-:W-:-:S03]  /*10eb00*/  IMAD.WIDE R26, R4, 0x2, R14 ;  /* 0x00000002041a7825 */ /* 0x004fc600078e020e */
[----:B------:R0:W-:Y:S04]  /*10eb10*/  @P3 STG.E.U16 [R22.64], R25 ;  /* 0x0000001916003986 */ /* 0x0001e8000c101504 */
[----:B------:R1:W-:Y:S01]  /*10eb20*/  @P2 STG.E.U16 [R26.64], R0 ;  /* 0x000000001a002986 */ /* 0x0003e2000c101504 */
[----:B0-----:R-:W-:-:S03]  /*10eb30*/  IMAD.WIDE R22, R4, 0x2, R12 ;  /* 0x0000000204167825 */ /* 0x001fc600078e020c */
[----:B-1----:R-:W2:Y:S04]  /*10eb40*/  LDL.LU R26, [R1+0x98] ;  /* 0x00009800011a7983 */ /* 0x002ea80000300800 */
[----:B------:R-:W3:Y:S04]  /*10eb50*/  LDL.LU R27, [R1+0x78] ;  /* 0x00007800011b7983 */ /* 0x000ee80000300800 */
[----:B------:R0:W-:Y:S04]  /*10eb60*/  @P6 STG.E.U16 [R22.64], R6 ;  /* 0x0000000616006986 */ /* 0x0001e8000c101504 */
[----:B0-----:R-:W4:Y:S04]  /*10eb70*/  LDL.LU R6, [R1+0x50dc] ;  /* 0x0050dc0001067983 */ /* 0x001f280000300800 */
[----:B------:R-:W5:Y:S01]  /*10eb80*/  LDL R22, [R1+0x18] ;  /* 0x0000180001167983 */ /* 0x000f620000100800 */
[----:B------:R-:W-:Y:S01]  /*10eb90*/  ISETP.LT.AND P3, PT, R5, c[0x0][0x178], !P4 ;  /* 0x00005e0005007a0c */ /* 0x000fe20006761270 */
[C---:B------:R-:W-:Y:S01]  /*10eba0*/  IMAD.WIDE R24, R4.reuse, 0x2, R10 ;  /* 0x0000000204187825 */ /* 0x040fe200078e020a */
[C---:B------:R-:W-:Y:S01]  /*10ebb0*/  IADD3 R0, R4.reuse, c[0x0][0x198], RZ ;  /* 0x0000660004007a10 */ /* 0x040fe20007ffe0ff */
[----:B------:R-:W2:Y:S02]  /*10ebc0*/  LDL.LU R23, [R1+0x7d8] ;  /* 0x0007d80001177983 */ /* 0x000ea40000300800 */
[----:B------:R-:W-:Y:S01]  /*10ebd0*/  IMAD.WIDE R4, R4, 0x2, R8 ;  /* 0x0000000204047825 */ /* 0x000fe200078e0208 */
[----:B------:R-:W-:-:S02]  /*10ebe0*/  ISETP.LT.AND P6, PT, R7, c[0x0][0x178], !P4 ;  /* 0x00005e0007007a0c */ /* 0x000fc400067c1270 */
[----:B------:R-:W-:Y:S01]  /*10ebf0*/  ISETP.LT.AND P2, PT, R29, c[0x0][0x178], !P4 ;  /* 0x00005e001d007a0c */ /* 0x000fe20006741270 */
[----:B-----5:R0:W-:Y:S04]  /*10ec00*/  @P5 STG.E.U16 [R24.64], R22 ;  /* 0x0000001618005986 */ /* 0x0201e8000c101504 */
[----:B----4-:R1:W-:Y:S04]  /*10ec10*/  @P0 STG.E.U16 [R4.64], R6 ;  /* 0x0000000604000986 */ /* 0x0103e8000c101504 */
[----:B0-----:R-:W4:Y:S04]  /*10ec20*/  LDL.LU R25, [R1+0x728] ;  /* 0x0007280001197983 */ /* 0x001f280000300800 */
[----:B-1----:R-:W5:Y:S04]  /*10ec30*/  LDL R4, [R1+0x2010] ;  /* 0x0020100001047983 */ /* 0x002f680000100800 */
[----:B------:R-:W4:Y:S04]  /*10ec40*/  LDL.LU R5, [R1+0x7c8] ;  /* 0x0007c80001057983 */ /* 0x000f280000300800 */
[----:B------:R-:W4:Y:S04]  /*10ec50*/  LDL.LU R7, [R1+0x50d8] ;  /* 0x0050d80001077983 */ /* 0x000f280000300800 */
[----:B------:R-:W4:Y:S01]  /*10ec60*/  LDL.LU R29, [R1+0x50d4] ;  /* 0x0050d400011d7983 */ /* 0x000f220000300800 */
[----:B--2---:R-:W-:Y:S01]  /*10ec70*/  PRMT R24, R23, 0x7632, R24 ;  /* 0x0000763217187816 */ /* 0x004fe20000000018 */
[----:B------:R-:W-:-:S02]  /*10ec80*/  IMAD.WIDE R22, R0, 0x2, R20 ;  /* 0x0000000200167825 */ /* 0x000fc400078e0214 */
[----:B------:R-:W-:Y:S01]  /*10ec90*/  STL [R1+0x50c8], R16 ;  /* 0x0050c81001007387 */ /* 0x000fe20000100800 */
[----:B------:R-:W-:-:S03]  /*10eca0*/  PRMT R28, R26, 0x7632, R28 ;  /* 0x000076321a1c7816 */ /* 0x000fc6000000001c */
[----:B------:R0:W-:Y:S01]  /*10ecb0*/  @P3 STG.E.U16 [R22.64], R24 ;  /* 0x0000001816003986 */ /* 0x0001e2000c101504 */
[----:B---3--:R-:W-:Y:S01]  /*10ecc0*/  PRMT R6, R27, 0x7632, R6 ;  /* 0x000076321b067816 */ /* 0x008fe20000000006 */
[C---:B------:R-:W-:Y:S02]  /*10ecd0*/  IMAD.WIDE R26, R0.reuse, 0x2, R14 ;  /* 0x00000002001a7825 */ /* 0x040fe400078e020e */
[----:B------:R1:W-:Y:S02]  /*10ece0*/  STL [R1+0x50c4], R17 ;  /* 0x0050c41101007387 */ /* 0x0003e40000100800 */
[----:B0-----:R-:W-:Y:S01]  /*10ecf0*/  IMAD.WIDE R22, R0, 0x2, R2 ;  /* 0x0000000200167825 */ /* 0x001fe200078e0202 */
[----:B-----5:R-:W-:Y:S02]  /*10ed00*/  ISETP.LT.AND P0, PT, R4, c[0x0][0x178], !P4 ;  /* 0x00005e0004007a0c */ /* 0x020fe40006701270 */
[----:B----4-:R-:W-:Y:S02]  /*10ed10*/  PRMT R13, R5, 0x7632, R13 ;  /* 0x00007632050d7816 */ /* 0x010fe4000000000d */
[----:B------:R-:W-:Y:S01]  /*10ed20*/  ISETP.LT.AND P5, PT, R7, c[0x0][0x178], !P4 ;  /* 0x00005e0007007a0c */ /* 0x000fe200067a1270 */
[----:B------:R-:W-:Y:S01]  /*10ed30*/  IMAD.WIDE R4, R0, 0x2, R18 ;  /* 0x0000000200047825 */ /* 0x000fe200078e0212 */
[----:B------:R-:W-:-:S03]  /*10ed40*/  PRMT R29, R25, 0x7632, R29 ;  /* 0x00007632191d7816 */ /* 0x000fc6000000001d */
[----:B------:R-:W-:Y:S02]  /*10ed50*/  IMAD.WIDE R24, R0, 0x2, R16 ;  /* 0x0000000200187825 */ /* 0x000fe400078e0210 */
[----:B-1----:R-:W2:Y:S04]  /*10ed60*/  LDL R17, [R1+0x2004] ;  /* 0x0020040001117983 */ /* 0x002ea80000100800 */
[----:B------:R0:W-:Y:S04]  /*10ed70*/  STL [R1+0x50cc], R15 ;  /* 0x0050cc0f01007387 */ /* 0x0001e80000100800 */
[----:B------:R1:W-:Y:S04]  /*10ed80*/  @P6 STG.E.U16 [R4.64], R13 ;  /* 0x0000000d04006986 */ /* 0x0003e8000c101504 */
[----:B0-----:R-:W3:Y:S04]  /*10ed90*/  LDL R15, [R1+0x2014] ;  /* 0x00201400010f7983 */ /* 0x001ee80000100800 */
[----:B------:R0:W-:Y:S04]  /*10eda0*/  @P5 STG.E.U16 [R22.64], R29 ;  /* 0x0000001d16005986 */ /* 0x0001e8000c101504 */
[----:B-1----:R-:W4:Y:S04]  /*10edb0*/  LDL.LU R13, [R1+0x50d0] ;  /* 0x0050d000010d7983 */ /* 0x002f280000300800 */
[----:B------:R-:W5:Y:S04]  /*10edc0*/  LDL R4, [R1+0x2000] ;  /* 0x0020000001047983 */ /* 0x000f680000100800 */
[----:B------:R-:W4:Y:S04]  /*10edd0*/  LDL.LU R5, [R1+0x18] ;  /* 0x0000180001057983 */ /* 0x000f280000300800 */
[----:B0-----:R-:W4:Y:S04]  /*10ede0*/  LDL R22, [R1+0x2018] ;  /* 0x0020180001167983 */ /* 0x001f280000100800 */
[----:B------:R-:W4:Y:S04]  /*10edf0*/  LDL R23, [R1+0x201c] ;  /* 0x00201c0001177983 */ /* 0x000f280000100800 */
[----:B------:R0:W-:Y:S04]  /*10ee00*/  @P2 STG.E.U16 [R24.64], R28 ;  /* 0x0000001c18002986 */ /* 0x0001e8000c101504 */
[----:B0-----:R-:W4:Y:S01]  /*10ee10*/  LDL.LU R25, [R1+0x68] ;  /* 0x0000680001197983 */ /* 0x001f220000300800 */
[----:B------:R-:W-:-:S03]  /*10ee20*/  PRMT R28, R6, 0x7632, R28 ;  /* 0x00007632061c7816 */ /* 0x000fc6000000001c */
[----:B------:R0:W-:Y:S02]  /*10ee30*/  @P0 STG.E.U16 [R26.64], R6 ;  /* 0x000000061a000986 */ /* 0x0001e4000c101504 */
[----:B0-----:R-:W-:Y:S02]  /*10ee40*/  IADD3 R6, R0, c[0x0][0x198], RZ ;  /* 0x0000660000067a10 */ /* 0x001fe40007ffe0ff */
[----:B--2---:R-:W-:Y:S02]  /*10ee50*/  ISETP.LT.AND P3, PT, R17, c[0x0][0x178], !P1 ;  /* 0x00005e0011007a0c */ /* 0x004fe40004f61270 */
[----:B------:R-:W2:Y:S04]  /*10ee60*/  LDL R17, [R1+0x808] ;  /* 0x0008080001117983 */ /* 0x000ea80000100800 */
[----:B------:R0:W-:Y:S01]  /*10ee70*/  STL [R1+0x50c0], R10 ;  /* 0x0050c00a01007387 */ /* 0x0001e20000100800 */
[----:B---3--:R-:W-:-:S02]  /*10ee80*/  ISETP.LT.AND P5, PT, R15, c[0x0][0x178], !P4 ;  /* 0x00005e000f007a0c */ /* 0x008fc400067a1270 */
[----:B-----5:R-:W-:Y:S02]  /*10ee90*/  ISETP.LT.AND P6, PT, R4, c[0x0][0x178], !P1 ;  /* 0x00005e0004007a0c */ /* 0x020fe40004fc1270 */
[----:B----4-:R-:W-:Y:S01]  /*10eea0*/  PRMT R29, R5, 0x7632, R29 ;  /* 0x00007632051d7816 */ /* 0x010fe2000000001d */
[----:B------:R-:W-:Y:S02]  /*10eeb0*/  IMAD.WIDE R4, R0, 0x2, R10 ;  /* 0x0000000200047825 */ /* 0x000fe400078e020a */
[----:B0-----:R-:W3:Y:S01]  /*10eec0*/  LDL R10, [R1+0x200c] ;  /* 0x00200c00010a7983 */ /* 0x001ee20000100800 */
[----:B------:R-:W-:Y:S02]  /*10eed0*/  ISETP.LT.AND P2, PT, R22, c[0x0][0x178], !P4 ;  /* 0x00005e0016007a0c */ /* 0x000fe40006741270 */
[----:B------:R-:W-:Y:S01]  /*10eee0*/  ISETP.LT.AND P4, PT, R23, c[0x0][0x178], !P4 ;  /* 0x00005e0017007a0c */ /* 0x000fe20006781270 */
[C---:B------:R-:W-:Y:S01]  /*10eef0*/  IMAD.WIDE R22, R0.reuse, 0x2, R12 ;  /* 0x0000000200167825 */ /* 0x040fe200078e020c */
[----:B------:R0:W-:Y:S04]  /*10ef00*/  STL [R1+0x50bc], R11 ;  /* 0x0050bc0b01007387 */ /* 0x0001e80000100800 */
[----:B0-----:R-:W4:Y:S01]  /*10ef10*/  LDL R11, [R1+0x7e8] ;  /* 0x0007e800010b7983 */ /* 0x001f220000100800 */
[----:B------:R-:W-:Y:S01]  /*10ef20*/  PRMT R16, R25, 0x7632, R16 ;  /* 0x0000763219107816 */ /* 0x000fe20000000010 */
[----:B------:R-:W-:-:S02]  /*10ef30*/  IMAD.WIDE R24, R0, 0x2, R8 ;  /* 0x0000000200187825 */ /* 0x000fc400078e0208 */
[----:B------:R-:W5:Y:S04]  /*10ef40*/  LDL R0, [R1+0x838] ;  /* 0x0008380001007983 */ /* 0x000f680000100800 */
[----:B------:R-:W-:Y:S04]  /*10ef50*/  STL [R1+0x50b8], R9 ;  /* 0x0050b80901007387 */ /* 0x000fe80000100800 */
[----:B------:R-:W-:Y:S04]  /*10ef60*/  STL [R1+0x50b4], R20 ;  /* 0x0050b41401007387 */ /* 0x000fe80000100800 */
[----:B------:R-:W-:Y:S04]  /*10ef70*/  STL [R1+0x50b0], R21 ;  /* 0x0050b01501007387 */ /* 0x000fe80000100800 */
[----:B------:R0:W-:Y:S04]  /*10ef80*/  @P5 STG.E.U16 [R22.64], R16 ;  /* 0x0000001016005986 */ /* 0x0001e8000c101504 */
[----:B0-----:R-:W4:Y:S04]  /*10ef90*/  LDL R23, [R1+0x2010] ;  /* 0x0020100001177983 */ /* 0x001f280000100800 */
[----:B------:R-:W4:Y:S01]  /*10efa0*/  LDL.LU R16, [R1+0x485c] ;  /* 0x00485c0001107983 */ /* 0x000f220000300800 */
[----:B------:R-:W-:-:S03]  /*10efb0*/  IMAD.WIDE R26, R6, 0x2, R20 ;  /* 0x00000002061a7825 */ /* 0x000fc600078e0214 */
[----:B------:R-:W4:Y:S04]  /*10efc0*/  LDL R9, [R1+0xc8] ;  /* 0x0000c80001097983 */ /* 0x000f280000100800 */
[----:B------:R-:W4:Y:S04]  /*10efd0*/  LDL R20, [R1+0xa8] ;  /* 0x0000a80001147983 */ /* 0x000f280000100800 */
[----:B------:R0:W-:Y:S04]  /*10efe0*/  @P2 STG.E.U16 [R4.64], R29 ;  /* 0x0000001d04002986 */ /* 0x0001e8000c101504 */
[----:B------:R1:W-:Y:S04]  /*10eff0*/  STL [R1+0x5070], R29 ;  /* 0x0050701d01007387 */ /* 0x0003e80000100800 */
[----:B------:R1:W-:Y:S01]  /*10f000*/  @P4 STG.E.U16 [R24.64], R28 ;  /* 0x0000001c18004986 */ /* 0x0003e2000c101504 */
[----:B0-----:R-:W-:-:S03]  /*10f010*/  IMAD.WIDE R4, R6, 0x2, R18 ;  /* 0x0000000206047825 */ /* 0x001fc600078e0212 */
[----:B-1----:R-:W4:Y:S04]  /*10f020*/  LDL R29, [R1+0x201c] ;  /* 0x00201c00011d7983 */ /* 0x002f280000100800 */
[----:B------:R-:W4:Y:S04]  /*10f030*/  LDL R24, [R1+0x2018] ;  /* 0x0020180001187983 */ /* 0x000f280000100800 */
[----:B------:R-:W4:Y:S04]  /*10f040*/  LDL R25, [R1+0x7f8] ;  /* 0x0007f80001197983 */ /* 0x000f280000100800 */
[----:B------:R0:W-:Y:S04]  /*10f050*/  STL [R1+0x5060], R28 ;  /* 0x0050601c01007387 */ /* 0x0001e80000100800 */
[----:B0-----:R-:W4:Y:S01]  /*10f060*/  LDL R28, [R1+0x2000] ;  /* 0x00200000011c7983 */ /* 0x001f220000100800 */
[----:B---3--:R-:W-:-:S03]  /*10f070*/  ISETP.LT.AND P4, PT, R10, c[0x0][0x178], !P1 ;  /* 0x00005e000a007a0c */ /* 0x008fc60004f81270 */
[----:B-----5:R0:W-:Y:S01]  /*10f080*/  @P6 STG.E.U16 [R26.64], R0 ;  /* 0x000000001a006986 */ /* 0x0201e2000c101504 */
[----:B------:R-:W-:-:S03]  /*10f090*/  ISETP.LT.AND P6, PT, R15, c[0x0][0x178], !P1 ;  /* 0x00005e000f007a0c */ /* 0x000fc60004fc1270 */
[----:B--2---:R1:W-:Y:S04]  /*10f0a0*/  @P3 STG.E.U16 [R4.64], R17 ;  /* 0x0000001104003986 */ /* 0x0043e8000c101504 */
[----:B0-----:R-:W2:Y:S04]  /*10f0b0*/  LDL R0, [R1+0x2004] ;  /* 0x0020040001007983 */ /* 0x001ea80000100800 */
[----:B------:R-:W3:Y:S04]  /*10f0c0*/  LDL.LU R10, [R1+0x4860] ;  /* 0x00486000010a7983 */ /* 0x000ee80000300800 */
[----:B------:R-:W5:Y:S04]  /*10f0d0*/  LDL R21, [R1+0x88] ;  /* 0x0000880001157983 */ /* 0x000f680000100800 */
[----:B------:R-:W2:Y:S01]  /*10f0e0*/  LDL.LU R15, [R1+0x50cc] ;  /* 0x0050cc00010f7983 */ /* 0x000ea20000300800 */
[----:B----4-:R-:W-:-:S03]  /*10f0f0*/  ISETP.GE.AND P2, PT, R16, c[0x0][0x17c], PT ;  /* 0x00005f0010007a0c */ /* 0x010fc60003f46270 */
[----:B------:R-:W4:Y:S04]  /*10f100*/  LDL.LU R16, [R1+0x50c8] ;  /* 0x0050c80001107983 */ /* 0x000f280000300800 */
[----:B-1----:R-:W4:Y:S01]  /*10f110*/  LDL.LU R17, [R1+0x50c4] ;  /* 0x0050c40001117983 */ /* 0x002f220000300800 */
[----:B------:R-:W-:Y:S02]  /*10f120*/  ISETP.LT.AND P0, PT, R7, c[0x0][0x178], !P1 ;  /* 0x00005e0007007a0c */ /* 0x000fe40004f01270 */
[----:B------:R-:W-:Y:S01]  /*10f130*/  ISETP.LT.AND P5, PT, R23, c[0x0][0x178], !P1 ;  /* 0x00005e0017007a0c */ /* 0x000fe20004fa1270 */
[----:B------:R-:W-:Y:S01]  /*10f140*/  IMAD.WIDE R22, R6, 0x2, R2 ;  /* 0x0000000206167825 */ /* 0x000fe200078e0202 */
[----:B------:R-:W-:-:S09]  /*10f150*/  ISETP.LT.AND P3, PT, R24, c[0x0][0x178], !P1 ;  /* 0x00005e0018007a0c */ /* 0x000fd20004f61270 */
[----:B------:R4:W-:Y:S01]  /*10f160*/  @P0 STG.E.U16 [R22.64], R25 ;  /* 0x0000001916000986 */ /* 0x0009e2000c101504 */
[----:B------:R-:W-:Y:S02]  /*10f170*/  ISETP.LT.AND P1, PT, R29, c[0x0][0x178], !P1 ;  /* 0x00005e001d007a0c */ /* 0x000fe40004f21270 */
[----:B---3--:R-:W-:Y:S01]  /*10f180*/  ISETP.GE.AND P0, PT, R10, c[0x0][0x17c], PT ;  /* 0x00005f000a007a0c */ /* 0x008fe20003f06270 */
[----:B--2---:R-:W-:-:S04]  /*10f190*/  IMAD.WIDE R4, R6, 0x2, R14 ;  /* 0x0000000206047825 */ /* 0x004fc800078e020e */
[C---:B----4-:R-:W-:Y:S01]  /*10f1a0*/  IMAD.WIDE R24, R6.reuse, 0x2, R16 ;  /* 0x0000000206187825 */ /* 0x050fe200078e0210 */
[----:B------:R0:W-:Y:S04]  /*10f1b0*/  STL [R1+0x50ac], R17 ;  /* 0x0050ac1101007387 */ /* 0x0001e80000100800 */
[----:B------:R-:W-:Y:S04]  /*10f1c0*/  @P4 STG.E.U16 [R24.64], R11 ;  /* 0x0000000b18004986 */ /* 0x000fe8000c101504 */
[----:B0-----:R-:W2:Y:S04]  /*10f1d0*/  LDL R17, [R1+0x2010] ;  /* 0x0020100001117983 */ /* 0x001ea80000100800 */
[----:B------:R0:W-:Y:S04]  /*10f1e0*/  STL [R1+0x50a8], R29 ;  /* 0x0050a81d01007387 */ /* 0x0001e80000100800 */
[----:B------:R1:W-:Y:S04]  /*10f1f0*/  @P5 STG.E.U16 [R4.64], R9 ;  /* 0x0000000904005986 */ /* 0x0003e8000c101504 */
[----:B0-----:R-:W3:Y:S04]  /*10f200*/  LDL.LU R29, [R1+0xb8] ;  /* 0x0000b800011d7983 */ /* 0x001ee80000300800 */
[----:B------:R-:W4:Y:S04]  /*10f210*/  LDL.LU R10, [R1+0x50c0] ;  /* 0x0050c000010a7983 */ /* 0x000f280000300800 */
[----:B------:R-:W4:Y:S04]  /*10f220*/  LDL.LU R11, [R1+0x50bc] ;  /* 0x0050bc00010b7983 */ /* 0x000f280000300800 */
[----:B-1----:R-:W2:Y:S01]  /*10f230*/  LDL.LU R9, [R1+0x50b8] ;  /* 0x0050b80001097983 */ /* 0x002ea20000300800 */
[----:B------:R-:W-:-:S05]  /*10f240*/  IMAD.WIDE R22, R6, 0x2, R12 ;  /* 0x0000000206167825 */ /* 0x000fca00078e020c */
[----:B---3--:R0:W-:Y:S01]  /*10f250*/  @P6 STG.E.U16 [R22.64], R29 ;  /* 0x0000001d16006986 */ /* 0x0081e2000c101504 */
[----:B----4-:R-:W-:-:S04]  /*10f260*/  IMAD.WIDE R24, R6, 0x2, R10 ;  /* 0x0000000206187825 */ /* 0x010fc800078e020a */
[----:B--2---:R-:W-:Y:S01]  /*10f270*/  IMAD.WIDE R4, R6, 0x2, R8 ;  /* 0x0000000206047825 */ /* 0x004fe200078e0208 */
[----:B0-----:R-:W2:Y:S04]  /*10f280*/  LDL.LU R22, [R1+0x7f8] ;  /* 0x0007f80001167983 */ /* 0x001ea80000300800 */
[----:B------:R-:W3:Y:S04]  /*10f290*/  LDL R23, [R1+0x200c] ;  /* 0x00200c0001177983 */ /* 0x000ee80000100800 */
[----:B------:R0:W-:Y:S04]  /*10f2a0*/  @P3 STG.E.U16 [R24.64], R20 ;  /* 0x0000001418003986 */ /* 0x0001e8000c101504 */
[----:B-----5:R1:W-:Y:S04]  /*10f2b0*/  @P1 STG.E.U16 [R4.64], R21 ;  /* 0x0000001504001986 */ /* 0x0203e8000c101504 */
[----:B0-----:R-:W4:Y:S04]  /*10f2c0*/  LDL.LU R20, [R1+0x50b4] ;  /* 0x0050b40001147983 */ /* 0x001f280000300800 */
[----:B------:R-:W5:Y:S04]  /*10f2d0*/  LDL.LU R24, [R1+0x838] ;  /* 0x0008380001187983 */ /* 0x000f680000300800 */
[----:B------:R-:W4:Y:S04]  /*10f2e0*/  LDL.LU R25, [R1+0x808] ;  /* 0x0008080001197983 */ /* 0x000f280000300800 */
[----:B-1----:R-:W4:Y:S01]  /*10f2f0*/  LDL.LU R21, [R1+0x50b0] ;  /* 0x0050b00001157983 */ /* 0x002f220000300800 */
[----:B------:R-:W-:-:S02]  /*10f300*/  ISETP.LT.AND P4, PT, R28, c[0x0][0x178], !P0 ;  /* 0x00005e001c007a0c */ /* 0x000fc40004781270 */
[----:B------:R-:W-:Y:S02]  /*10f310*/  ISETP.LT.AND P5, PT, R0, c[0x0][0x178], !P0 ;  /* 0x00005e0000007a0c */ /* 0x000fe400047a1270 */
[----:B------:R-:W-:Y:S02]  /*10f320*/  IADD3 R0, R6, c[0x0][0x198], RZ ;  /* 0x0000660006007a10 */ /* 0x000fe40007ffe0ff */
[----:B------:R-:W-:Y:S02]  /*10f330*/  ISETP.LT.AND P1, PT, R17, c[0x0][0x178], !P0 ;  /* 0x00005e0011007a0c */ /* 0x000fe40004721270 */
[----:B--2---:R-:W-:Y:S02]  /*10f340*/  PRMT R6, R22, 0x7632, R6 ;  /* 0x0000763216067816 */ /* 0x004fe40000000006 */
[----:B---3--:R-:W-:Y:S01]  /*10f350*/  ISETP.LT.AND P6, PT, R23, c[0x0][0x178], !P0 ;  /* 0x00005e0017007a0c */ /* 0x008fe200047c1270 */
[----:B------:R-:W-:Y:S01]  /*10f360*/  IMAD.WIDE R22, R0, 0x2, R18 ;  /* 0x0000000200167825 */ /* 0x000fe200078e0212 */
[----:B-----5:R-:W-:-:S02]  /*10f370*/  PRMT R27, R24, 0x7632, R27 ;  /* 0x00007632181b7816 */ /* 0x020fc4000000001b */
[----:B----4-:R-:W-:Y:S01]  /*10f380*/  PRMT R26, R25, 0x7632, R26 ;  /* 0x00007632191a7816 */ /* 0x010fe2000000001a */
[----:B------:R-:W-:-:S05]  /*10f390*/  IMAD.WIDE R4, R0, 0x2, R20 ;  /* 0x0000000200047825 */ /* 0x000fca00078e0214 */
[----:B------:R0:W-:Y:S04]  /*10f3a0*/  @P4 STG.E.U16 [R4.64], R27 ;  /* 0x0000001b04004986 */ /* 0x0001e8000c101504 */
[----:B------:R1:W-:Y:S04]  /*10f3b0*/  @P5 STG.E.U16 [R22.64], R26 ;  /* 0x0000001a16005986 */ /* 0x0003e8000c101504 */
[----:B0-----:R-:W2:Y:S04]  /*10f3c0*/  LDL R4, [R1+0x2014] ;  /* 0x0020140001047983 */ /* 0x001ea80000100800 */
[----:B------:R-:W3:Y:S04]  /*10f3d0*/  LDL.LU R5, [R1+0x7e8] ;  /* 0x0007e80001057983 */ /* 0x000ee80000300800 */
[----:B------:R-:W4:Y:S04]  /*10f3e0*/  LDL.LU R17, [R1+0x50ac] ;  /* 0x0050ac0001117983 */ /* 0x000f280000300800 */
[----:B-1----:R-:W5:Y:S01]  /*10f3f0*/  LDL.LU R23, [R1+0xc8] ;  /* 0x0000c80001177983 */ /* 0x002f620000300800 */
[----:B------:R-:W-:Y:S01]  /*10f400*/  ISETP.LT.AND P3, PT, R7, c[0x0][0x178], !P0 ;  /* 0x00005e0007007a0c */ /* 0x000fe20004761270 */
[----:B------:R-:W-:-:S12]  /*10f410*/  IMAD.WIDE R24, R0, 0x2, R2 ;  /* 0x0000000200187825 */ /* 0x000fd800078e0202 */
[----:B------:R0:W-:Y:S02]  /*10f420*/  @P3 STG.E.U16 [R24.64], R6 ;  /* 0x0000000618003986 */ /* 0x0001e4000c101504 */
[----:B0-----:R-:W-:Y:S02]  /*10f430*/  PRMT R6, R29, 0x7632, R6 ;  /* 0x000076321d067816 */ /* 0x001fe40000000006 */
[----:B------:R-:W4:Y:S04]  /*10f440*/  LDL.LU R29, [R1+0x50a8] ;  /* 0x0050a800011d7983 */ /* 0x000f280000300800 */
[----:B------:R0:W-:Y:S01]  /*10f450*/  STL [R1+0x50a4], R15 ;  /* 0x0050a40f01007387 */ /* 0x0001e20000100800 */
[----:B-----5:R-:W-:Y:S01]  /*10f460*/  PRMT R26, R23, 0x7632, R26 ;  /* 0x00007632171a7816 */ /* 0x020fe2000000001a */
[----:B------:R-:W-:-:S02]  /*10f470*/  IMAD.WIDE R22, R0, 0x2, R14 ;  /* 0x0000000200167825 */ /* 0x000fc400078e020e */
[----:B0-----:R-:W5:Y:S01]  /*10f480*/  LDL R15, [R1+0x2018] ;  /* 0x00201800010f7983 */ /* 0x001f620000100800 */
[----:B--2---:R-:W-:Y:S02]  /*10f490*/  ISETP.LT.AND P4, PT, R4, c[0x0][0x178], !P0 ;  /* 0x00005e0004007a0c */ /* 0x004fe40004781270 */
[----:B---3--:R-:W-:Y:S01]  /*10f4a0*/  PRMT R27, R5, 0x7632, R27 ;  /* 0x00007632051b7816 */ /* 0x008fe2000000001b */
[----:B----4-:R-:W-:-:S05]  /*10f4b0*/  IMAD.WIDE R4, R0, 0x2, R16 ;  /* 0x0000000200047825 */ /* 0x010fca00078e0210 */
[----:B------:R0:W-:Y:S04]  /*10f4c0*/  @P6 STG.E.U16 [R4.64], R27 ;  /* 0x0000001b04006986 */ /* 0x0001e8000c101504 */
[----:B0-----:R-:W2:Y:S04]  /*10f4d0*/  LDL.LU R4, [R1+0xa8] ;  /* 0x0000a80001047983 */ /* 0x001ea80000300800 */
[----:B------:R-:W3:Y:S04]  /*10f4e0*/  LDL.LU R5, [R1+0x88] ;  /* 0x0000880001057983 */ /* 0x000ee80000300800 */
[----:B------:R-:W4:Y:S01]  /*10f4f0*/  LDL R27, [R1+0x200c] ;  /* 0x00200c00011b7983 */ /* 0x000f220000100800 */
[----:B-----5:R-:W-:-:S03]  /*10f500*/  ISETP.LT.AND P3, PT, R15, c[0x0][0x178], !P0 ;  /* 0x00005e000f007a0c */ /* 0x020fc60004761270 */
[----:B------:R-:W5:Y:S01]  /*10f510*/  LDL R15, [R1+0x888] ;  /* 0x00088800010f7983 */ /* 0x000f620000100800 */
[----:B------:R-:W-:-:S03]  /*10f520*/  ISETP.LT.AND P0, PT, R29, c[0x0][0x178], !P0 ;  /* 0x00005e001d007a0c */ /* 0x000fc60004701270 */
[----:B------:R0:W-:Y:S04]  /*10f530*/  STL [R1+0x50a0], R29 ;  /* 0x0050a01d01007387 */ /* 0x0001e80000100800 */
[----:B0-----:R-:W4:Y:S01]  /*10f540*/  LDL R29, [R1+0x2004] ;  /* 0x00200400011d7983 */ /* 0x001f220000100800 */
[----:B------:R-:W-:-:S03]  /*10f550*/  IMAD.WIDE R24, R0, 0x2, R12 ;  /* 0x0000000200187825 */ /* 0x000fc600078e020c */
[----:B------:R0:W-:Y:S04]  /*10f560*/  @P1 STG.E.U16 [R22.64], R26 ;  /* 0x0000001a16001986 */ /* 0x0001e8000c101504 */
[----:B------:R2:W-:Y:S01]  /*10f570*/  @P4 STG.E.U16 [R24.64], R6 ;  /* 0x0000000618004986 */ /* 0x0005e2000c101504 */
[----:B0-----:R-:W-:Y:S01]  /*10f580*/  IMAD.WIDE R22, R0, 0x2, R8 ;  /* 0x0000000200167825 */ /* 0x001fe200078e0208 */
[----:B--2---:R-:W-:Y:S02]  /*10f590*/  PRMT R24, R4, 0x7632, R24 ;  /* 0x0000763204187816 */ /* 0x004fe40000000018 */
[----:B---3--:R-:W-:Y:S01]  /*10f5a0*/  PRMT R6, R5, 0x7632, R6 ;  /* 0x0000763205067816 */ /* 0x008fe20000000006 */
[----:B------:R-:W-:-:S05]  /*10f5b0*/  IMAD.WIDE R4, R0, 0x2, R10 ;  /* 0x0000000200047825 */ /* 0x000fca00078e020a */
[----:B------:R-:W-:Y:S04]  /*10f5c0*/  @P3 STG.E.U16 [R4.64], R24 ;  /* 0x0000001804003986 */ /* 0x000fe8000c101504 */
[----:B------:R-:W-:Y:S01]  /*10f5d0*/  @P0 STG.E.U16 [R22.64], R6 ;  /* 0x0000000616000986 */ /* 0x000fe2000c101504 */
[----:B----4-:R-:W-:-:S03]  /*10f5e0*/  ISETP.LT.AND P5, PT, R29, c[0x0][0x178], !P2 ;  /* 0x00005e001d007a0c */ /* 0x010fc600057a1270 */
[----:B------:R-:W2:Y:S04]  /*10f5f0*/  LDL R29, [R1+0x2018] ;  /* 0x00201800011d7983 */ /* 0x000ea80000100800 */
[----:B------:R0:W-:Y:S04]  /*10f600*/  STL [R1+0x5088], R6 ;  /* 0x0050880601007387 */ /* 0x0001e80000100800 */
[----:B0-----:R-:W3:Y:S01]  /*10f610*/  LDL R6, [R1+0x2014] ;  /* 0x0020140001067983 */ /* 0x001ee20000100800 */
[----:B------:R-:W-:Y:S02]  /*10f620*/  IADD3 R0, R0, c[0x0][0x198], RZ ;  /* 0x0000660000007a10 */ /* 0x000fe40007ffe0ff */
[----:B---3--:R-:W-:Y:S01]  /*10f630*/  ISETP.LT.AND P0, PT, R6, c[0x0][0x178], !P2 ;  /* 0x00005e0006007a0c */ /* 0x008fe20005701270 */
[----:B------:R0:W-:Y:S04]  /*10f640*/  STL [R1+0x508c], R6 ;  /* 0x00508c0601007387 */ /* 0x0001e80000100800 */
[----:B0-----:R-:W3:Y:S01]  /*10f650*/  LDL R6, [R1+0x2010] ;  /* 0x0020100001067983 */ /* 0x001ee20000100800 */
[----:B------:R-:W-:Y:S01]  /*10f660*/  IMAD.WIDE R22, R0, 0x2, R18 ;  /* 0x0000000200167825 */ /* 0x000fe200078e0212 */
[----:B------:R-:W-:-:S03]  /*10f670*/  ISETP.LT.AND P6, PT, R27, c[0x0][0x178], !P2 ;  /* 0x00005e001b007a0c */ /* 0x000fc600057c1270 */
[----:B------:R-:W-:Y:S01]  /*10f680*/  IMAD.WIDE R26, R0, 0x2, R16 ;  /* 0x00000002001a7825 */ /* 0x000fe200078e0210 */
[----:B------:R-:W-:Y:S02]  /*10f690*/  ISETP.LT.AND P1, PT, R28, c[0x0][0x178], !P2 ;  /* 0x00005e001c007a0c */ /* 0x000fe40005721270 */
[----:B---3--:R-:W-:Y:S01]  /*10f6a0*/  ISETP.LT.AND P3, PT, R6, c[0x0][0x178], !P2 ;  /* 0x00005e0006007a0c */ /* 0x008fe20005761270 */
[----:B------:R0:W-:Y:S04]  /*10f6b0*/  STL [R1+0x5090], R6 ;  /* 0x0050900601007387 */ /* 0x0001e80000100800 */
[----:B0-----:R-:W3:Y:S04]  /*10f6c0*/  LDL.LU R6, [R1+0x4864] ;  /* 0x0048640001067983 */ /* 0x001ee80000300800 */
[----:B------:R0:W-:Y:S04]  /*10f6d0*/  STL [R1+0x509c], R19 ;  /* 0x00509c1301007387 */ /* 0x0001e80000100800 */
[----:B0-----:R-:W4:Y:S04]  /*10f6e0*/  LDL R19, [R1+0x858] ;  /* 0x0008580001137983 */ /* 0x001f280000100800 */
[----:B------:R0:W-:Y:S04]  /*10f6f0*/  STL [R1+0x5098], R16 ;  /* 0x0050981001007387 */ /* 0x0001e80000100800 */
[----:B0-----:R-:W2:Y:S04]  /*10f700*/  LDL.LU R16, [R1+0x878] ;  /* 0x0008780001107983 */ /* 0x001ea80000300800 */
[----:B------:R0:W-:Y:S04]  /*10f710*/  STL [R1+0x5094], R17 ;  /* 0x0050941101007387 */ /* 0x0001e80000100800 */
[----:B0-----:R-:W4:Y:S01]  /*10f720*/  LDL.LU R17, [R1+0x868] ;  /* 0x0008680001117983 */ /* 0x001f220000300800 */
[----:B------:R-:W-:Y:S01]  /*10f730*/  ISETP.LT.AND P4, PT, R7, c[0x0][0x178], !P2 ;  /* 0x00005e0007007a0c */ /* 0x000fe20005781270 */
[----:B------:R-:W-:-:S04]  /*10f740*/  IMAD.WIDE R4, R0, 0x2, R20 ;  /* 0x0000000200047825 */ /* 0x000fc800078e0214 */
[----:B------:R-:W-:Y:S01]  /*10f750*/  IMAD.WIDE R24, R0, 0x2, R2 ;  /* 0x0000000200187825 */ /* 0x000fe200078e0202 */
[----:B-----5:R0:W-:Y:S04]  /*10f760*/  @P1 STG.E.U16 [R4.64], R15 ;  /* 0x0000000f04001986 */ /* 0x0201e8000c101504 */
[----:B0-----:R-:W5:Y:S01]  /*10f770*/  LDL.LU R15, [R1+0x50a4] ;  /* 0x0050a400010f7983 */ /* 0x001f620000300800 */
[----:B---3--:R-:W-:-:S03]  /*10f780*/  ISETP.GE.AND P1, PT, R6, c[0x0][0x17c], PT ;  /* 0x00005f0006007a0c */ /* 0x008fc60003f26270 */
[----:B------:R-:W3:Y:S04]  /*10f790*/  LDL R6, [R1+0x200c] ;  /* 0x00200c0001067983 */ /* 0x000ee80000100800 */
[----:B--2---:R-:W-:Y:S04]  /*10f7a0*/  @P5 STG.E.U16 [R22.64], R16 ;  /* 0x0000001016005986 */ /* 0x004fe8000c101504 */
[----:B----4-:R0:W-:Y:S04]  /*10f7b0*/  @P4 STG.E.U16 [R24.64], R17 ;  /* 0x0000001118004986 */ /* 0x0101e8000c101504 */
[----:B------:R1:W-:Y:S04]  /*10f7c0*/  @P6 STG.E.U16 [R26.64], R19 ;  /* 0x000000131a006986 */ /* 0x0003e8000c101504 */
[----:B0-----:R-:W2:Y:S04]  /*10f7d0*/  LDL.LU R24, [R1+0x888] ;  /* 0x0008880001187983 */ /* 0x001ea80000300800 */
[----:B-1----:R-:W4:Y:S04]  /*10f7e0*/  LDL R26, [R1+0x848] ;  /* 0x00084800011a7983 */ /* 0x002f280000100800 */
[----:B------:R-:W2:Y:S01]  /*10f7f0*/  LDL R25, [R1+0x2004] ;  /* 0x0020040001197983 */ /* 0x000ea20000100800 */
[----:B-----5:R-:W-:-:S03]  /*10f800*/  IMAD.WIDE R4, R0, 0x2, R14 ;  /* 0x0000000200047825 */ /* 0x020fc600078e020e */
[----:B------:R-:W5:Y:S01]  /*10f810*/  LDL R27, [R1+0xf8] ;  /* 0x0000f800011b7983 */ /* 0x000f620000100800 */
[----:B------:R-:W-:-:S03]  /*10f820*/  ISETP.LT.AND P4, PT, R29, c[0x0][0x178], !P2 ;  /* 0x00005e001d007a0c */ /* 0x000fc60005781270 */
[----:B------:R-:W3:Y:S04]  /*10f830*/  LDL.LU R19, [R1+0x4868] ;  /* 0x0048680001137983 */ /* 0x000ee80000300800 */
[----:B------:R-:W3:Y:S04]  /*10f840*/  LDL.LU R29, [R1+0x50a0] ;  /* 0x0050a000011d7983 */ /* 0x000ee80000300800 */
[----:B------:R-:W-:Y:S04]  /*10f850*/  STL [R1+0x5084], R9 ;  /* 0x0050840901007387 */ /* 0x000fe80000100800 */
[----:B----4-:R0:W-:Y:S01]  /*10f860*/  @P3 STG.E.U16 [R4.64], R26 ;  /* 0x0000001a04003986 */ /* 0x0101e2000c101504 */
[----:B--2---:R-:W-:-:S02]  /*10f870*/  ISETP.LT.AND P3, PT, R25, c[0x0][0x178], !P1 ;  /* 0x00005e0019007a0c */ /* 0x004fc40004f61270 */
[----:B0-----:R-:W-:Y:S01]  /*10f880*/  PRMT R5, R24, 0x7632, R5 ;  /* 0x0000763218057816 */ /* 0x001fe20000000005 */
[C---:B------:R-:W-:Y:S02]  /*10f890*/  IMAD.WIDE R24, R0.reuse, 0x2, R8 ;  /* 0x0000000200187825 */ /* 0x040fe400078e0208 */
[----:B------:R-:W2:Y:S02]  /*10f8a0*/  LDL.LU R9, [R1+0xe8] ;  /* 0x0000e80001097983 */ /* 0x000ea40000300800 */
[----:B------:R-:W-:-:S05]  /*10f8b0*/  IMAD.WIDE R22, R0, 0x2, R12 ;  /* 0x0000000200167825 */ /* 0x000fca00078e020c */
[----:B-----5:R0:W-:Y:S01]  /*10f8c0*/  @P0 STG.E.U16 [R22.64], R27 ;  /* 0x0000001b16000986 */ /* 0x0201e2000c101504 */
[----:B---3--:R-:W-:-:S03]  /*10f8d0*/  ISETP.GE.AND P0, PT, R19, c[0x0][0x17c], PT ;  /* 0x00005f0013007a0c */ /* 0x008fc60003f06270 */
[----:B------:R-:W3:Y:S01]  /*10f8e0*/  LDL.LU R19, [R1+0x509c] ;  /* 0x00509c0001137983 */ /* 0x000ee20000300800 */
[----:B0-----:R-:W-:-:S05]  /*10f8f0*/  IMAD.WIDE R22, R0, 0x2, R10 ;  /* 0x0000000200167825 */ /* 0x001fca00078e020a */
[----:B--2---:R0:W-:Y:S04]  /*10f900*/  @P4 STG.E.U16 [R22.64], R9 ;  /* 0x0000000916004986 */ /* 0x0041e8000c101504 */
[----:B0-----:R-:W2:Y:S01]  /*10f910*/  LDL R23, [R1+0xd8] ;  /* 0x0000d80001177983 */ /* 0x001ea20000100800 */
[----:B------:R-:W-:Y:S02]  /*10f920*/  ISETP.LT.AND P2, PT, R29, c[0x0][0x178], !P2 ;  /* 0x00005e001d007a0c */ /* 0x000fe40005741270 */
[----:B------:R-:W-:Y:S02]  /*10f930*/  ISETP.LT.AND P6, PT, R28, c[0x0][0x178], !P1 ;  /* 0x00005e001c007a0c */ /* 0x000fe40004fc1270 */
[----:B------:R-:W-:-:S05]  /*10f940*/  IADD3 R4, R0, c[0x0][0x198], RZ ;  /* 0x0000660000047a10 */ /* 0x000fca0007ffe0ff */
[----:B------:R-:W-:Y:S01]  /*10f950*/  IMAD.WIDE R26, R4, 0x2, R20 ;  /* 0x00000002041a7825 */ /* 0x000fe200078e0214 */
[----:B------:R-:W-:Y:S02]  /*10f960*/  PRMT R0, R17, 0x7632, R0 ;  /* 0x0000763211007816 */ /* 0x000fe40000000000 */
[----:B------:R-:W-:Y:S01]  /*10f970*/  ISETP.LT.AND P4, PT, R6, c[0x0][0x178], !P1 ;  /* 0x00005e0006007a0c */ /* 0x000fe20004f81270 */
[----:B--2---:R3:W-:Y:S04]  /*10f980*/  @P2 STG.E.U16 [R24.64], R23 ;  /* 0x0000001718002986 */ /* 0x0047e8000c101504 */
[----:B------:R0:W-:Y:S01]  /*10f990*/  @P6 STG.E.U16 [R26.64], R5 ;  /* 0x000000051a006986 */ /* 0x0001e2000c101504 */
[----:B---3--:R-:W-:-:S03]  /*10f9a0*/  IMAD.WIDE R22, R4, 0x2, R18 ;  /* 0x0000000204167825 */ /* 0x008fc600078e0212 */
[----:B0-----:R-:W2:Y:S01]  /*10f9b0*/  LDL.LU R26, [R1+0xf8] ;  /* 0x0000f800011a7983 */ /* 0x001ea20000300800 */
[----:B------:R-:W-:-:S03]  /*10f9c0*/  PRMT R5, R16, 0x7632, R5 ;  /* 0x0000763210057816 */ /* 0x000fc60000000005 */
[----:B------:R-:W3:Y:S04]  /*10f9d0*/  LDL R27, [R1+0x2018] ;  /* 0x00201800011b7983 */ /* 0x000ee80000100800 */
[----:B------:R-:W4:Y:S04]  /*10f9e0*/  LDL.LU R16, [R1+0x5098] ;  /* 0x0050980001107983 */ /* 0x000f280000300800 */
[----:B------:R0:W-:Y:S04]  /*10f9f0*/  STL [R1+0x5080], R19 ;  /* 0x0050801301007387 */ /* 0x0001e80000100800 */
[----:B------:R-:W5:Y:S04]  /*10fa00*/  LDL.LU R17, [R1+0x5094] ;  /* 0x0050940001117983 */ /* 0x000f680000300800 */
[----:B0-----:R-:W2:Y:S04]  /*10fa10*/  LDL.LU R19, [R1+0x486c] ;  /* 0x00486c0001137983 */ /* 0x001ea80000300800 */
[----:B------:R-:W2:Y:S02]  /*10fa20*/  LDL.LU R6, [R1+0x5090] ;  /* 0x0050900001067983 */ /* 0x000ea40000300800 */
[----:B--2---:R-:W-:-:S02]  /*10fa30*/  ISETP.LT.AND P6, PT, R6, c[0x0][0x178], !P1 ;  /* 0x00005e0006007a0c */ /* 0x004fc40004fc1270 */
[----:B------:R-:W2:Y:S04]  /*10fa40*/  LDL.LU R6, [R1+0x508c] ;  /* 0x00508c0001067983 */ /* 0x000ea80000300800 */
[----:B------:R0:W-:Y:S04]  /*10fa50*/  @P3 STG.E.U16 [R22.64], R5 ;  /* 0x0000000516003986 */ /* 0x0001e8000c101504 */
[----:B0-----:R-:W3:Y:S04]  /*10fa60*/  LDL.LU R22, [R1+0x858] ;  /* 0x0008580001167983 */ /* 0x001ee80000300800 */
[----:B------:R-:W3:Y:S01]  /*10fa70*/  LDL.LU R23, [R1+0x848] ;  /* 0x0008480001177983 */ /* 0x000ee20000300800 */
[----:B--2---:R-:W-:-:S03]  /*10fa80*/  ISETP.LT.AND P3, PT, R6, c[0x0][0x178], !P1 ;  /* 0x00005e0006007a0c */ /* 0x004fc60004f61270 */
[----:B------:R-:W2:Y:S01]  /*10fa90*/  LDL.LU R6, [R1+0x5088] ;  /* 0x0050880001067983 */ /* 0x000ea20000300800 */
[----:B------:R-:W-:Y:S01]  /*10faa0*/  ISETP.LT.AND P5, PT, R7, c[0x0][0x178], !P1 ;  /* 0x00005e0007007a0c */ /* 0x000fe20004fa1270 */
[----:B------:R-:W-:Y:S02]  /*10fab0*/  IMAD.WIDE R24, R4, 0x2, R2 ;  /* 0x0000000204187825 */ /* 0x000fe400078e0202 */
[----:B-----5:R-:W-:Y:S04]  /*10fac0*/  STL [R1+0x507c], R17 ;  /* 0x00507c1101007387 */ /* 0x020fe80000100800 */
[----:B------:R-:W-:Y:S06]  /*10fad0*/  STL [R1+0x5078], R14 ;  /* 0x0050780e01007387 */ /* 0x000fec0000100800 */
[----:B------:R0:W-:Y:S01]  /*10fae0*/  @P5 STG.E.U16 [R24.64], R0 ;  /* 0x0000000018005986 */ /* 0x0001e2000c101504 */
[----:B---3--:R-:W-:-:S03]  /*10faf0*/  PRMT R5, R23, 0x7632, R5 ;  /* 0x0000763217057816 */ /* 0x008fc60000000005 */
[----:B------:R1:W-:Y:S01]  /*10fb00*/  STL [R1+0x5074], R15 ;  /* 0x0050740f01007387 */ /* 0x0003e20000100800 */
[----:B0-----:R-:W-:Y:S01]  /*10fb10*/  IMAD.WIDE R24, R4, 0x2, R14 ;  /* 0x0000000204187825 */ /* 0x001fe200078e020e */
[----:B------:R-:W-:Y:S02]  /*10fb20*/  ISETP.LT.AND P2, PT, R27, c[0x0][0x178], !P1 ;  /* 0x00005e001b007a0c */ /* 0x000fe40004f41270 */
[----:B------:R-:W-:Y:S02]  /*10fb30*/  ISETP.GE.AND P5, PT, R19, c[0x0][0x17c], PT ;  /* 0x00005f0013007a0c */ /* 0x000fe40003fa6270 */
[----:B------:R-:W-:Y:S02]  /*10fb40*/  ISETP.LT.AND P1, PT, R29, c[0x0][0x178], !P1 ;  /* 0x00005e001d007a0c */ /* 0x000fe40004f21270 */
[----:B--2---:R-:W-:Y:S01]  /*10fb50*/  PRMT R6, R22, 0x7632, R6 ;  /* 0x0000763216067816 */ /* 0x004fe20000000006 */
[----:B----4-:R-:W-:Y:S02]  /*10fb60*/  IMAD.WIDE R22, R4, 0x2, R16 ;  /* 0x0000000204167825 */ /* 0x010fe400078e0210 */
[----:B------:R-:W2:Y:S04]  /*10fb70*/  LDL.LU R17, [R1+0x71c] ;  /* 0x00071c0001117983 */ /* 0x000ea80000300800 */
[----:B------:R0:W-:Y:S04]  /*10fb80*/  @P4 STG.E.U16 [R22.64], R6 ;  /* 0x0000000616004986 */ /* 0x0001e8000c101504 */
[----:B-1----:R-:W3:Y:S04]  /*10fb90*/  LDL.LU R15, [R1+0x6ec] ;  /* 0x0006ec00010f7983 */ /* 0x002ee80000300800 */
[----:B------:R1:W-:Y:S01]  /*10fba0*/  @P6 STG.E.U16 [R24.64], R5 ;  /* 0x0000000518006986 */ /* 0x0003e2000c101504 */
[----:B0-----:R-:W-:-:S03]  /*10fbb0*/  PRMT R6, R9, 0x7632, R6 ;  /* 0x0000763209067816 */ /* 0x001fc60000000006 */
[----:B-1----:R-:W4:Y:S04]  /*10fbc0*/  LDL.LU R5, [R1+0xd8] ;  /* 0x0000d80001057983 */ /* 0x002f280000300800 */
[----:B------:R-:W5:Y:S04]  /*10fbd0*/  LDL R25, [R1+0x2004] ;  /* 0x0020040001197983 */ /* 0x000f680000100800 */
[----:B------:R-:W2:Y:S04]  /*10fbe0*/  LDL.LU R19, [R1+0x4870] ;  /* 0x0048700001137983 */ /* 0x000ea80000300800 */
[----:B------:R-:W3:Y:S04]  /*10fbf0*/  LDL.LU R29, [R1+0x61c] ;  /* 0x00061c00011d7983 */ /* 0x000ee80000300800 */
[----:B------:R-:W3:Y:S01]  /*10fc00*/  LDL.LU R9, [R1+0x5084] ;  /* 0x0050840001097983 */ /* 0x000ee20000300800 */
[----:B------:R-:W-:Y:S01]  /*10fc10*/  PRMT R0, R26, 0x7632, R0 ;  /* 0x000076321a007816 */ /* 0x000fe20000000000 */
[----:B------:R-:W-:Y:S01]  /*10fc20*/  IMAD.WIDE R26, R4, 0x2, R12 ;  /* 0x00000002041a7825 */ /* 0x000fe200078e020c */
[----:B------:R-:W-:-:S02]  /*10fc30*/  ISETP.LT.AND P4, PT, R28, c[0x0][0x178], !P5 ;  /* 0x00005e001c007a0c */ /* 0x000fc40006f81270 */
[----:B------:R-:W5:Y:S01]  /*10fc40*/  LDL.LU R28, [R1+0x4874] ;  /* 0x00487400011c7983 */ /* 0x000f620000300800 */
[----:B------:R-:W-:-:S03]  /*10fc50*/  IMAD.WIDE R22, R4, 0x2, R10 ;  /* 0x0000000204167825 */ /* 0x000fc600078e020a */
[----:B------:R0:W-:Y:S04]  /*10fc60*/  @P3 STG.E.U16 [R26.64], R0 ;  /* 0x000000001a003986 */ /* 0x0001e8000c101504 */
[----:B------:R-:W5:Y:S04]  /*10fc70*/  LDL R14, [R1+0x2014] ;  /* 0x00201400010e7983 */ /* 0x000f680000100800 */
[----:B------:R-:W-:Y:S01]  /*10fc80*/  STL [R1+0x506c], R10 ;  /* 0x00506c0a01007387 */ /* 0x000fe20000100800 */
[----:B0-----:R-:W-:-:S03]  /*10fc90*/  IADD3 R0, R4, c[0x0][0x198], RZ ;  /* 0x0000660004007a10 */ /* 0x001fc60007ffe0ff */
[----:B------:R0:W-:Y:S04]  /*10fca0*/  STL [R1+0x5068], R11 ;  /* 0x0050680b01007387 */ /* 0x0001e80000100800 */
[----:B------:R-:W-:Y:S04]  /*10fcb0*/  @P2 STG.E.U16 [R22.64], R6 ;  /* 0x0000000616002986 */ /* 0x000fe8000c101504 */
[----:B0-----:R-:W5:Y:S01]  /*10fcc0*/  LDL.LU R11, [R1+0x4c] ;  /* 0x00004c00010b7983 */ /* 0x001f620000300800 */
[----:B----4-:R-:W-:Y:S02]  /*10fcd0*/  PRMT R24, R5, 0x7632, R24 ;  /* 0x0000763205187816 */ /* 0x010fe40000000018 */
[----:B--2---:R-:W-:-:S02]  /*10fce0*/  ISETP.GE.AND P2, PT, R19, c[0x0][0x17c], PT ;  /* 0x00005f0013007a0c */ /* 0x004fc40003f46270 */
[----:B------:R-:W2:Y:S01]  /*10fcf0*/  LDL.LU R19, [R1+0x5080] ;  /* 0x0050800001137983 */ /* 0x000ea20000300800 */
[----:B---3--:R-:W-:-:S05]  /*10fd00*/  IMAD.WIDE R4, R4, 0x2, R8 ;  /* 0x0000000204047825 */ /* 0x008fca00078e0208 */
[----:B------:R0:W-:Y:S04]  /*10fd10*/  @P1 STG.E.U16 [R4.64], R24 ;  /* 0x0000001804001986 */ /* 0x0001e8000c101504 */
[----:B0-----:R-:W3:Y:S01]  /*10fd20*/  LDL R5, [R1+0x200c] ;  /* 0x00200c0001057983 */ /* 0x001ee20000100800 */
[----:B-----5:R-:W-:Y:S01]  /*10fd30*/  ISETP.LT.AND P3, PT, R25, c[0x0][0x178], !P5 ;  /* 0x00005e0019007a0c */ /* 0x020fe20006f61270 */
[----:B------:R-:W-:Y:S02]  /*10fd40*/  IMAD.WIDE R22, R0, 0x2, R20 ;  /* 0x0000000200167825 */ /* 0x000fe400078e0214 */
[----:B------:R-:W4:Y:S01]  /*10fd50*/  LDL R24, [R1+0x2000] ;  /* 0x0020000001187983 */ /* 0x000f220000100800 */
[----:B------:R-:W-:-:S03]  /*10fd60*/  PRMT R27, R17, 0x7632, R27 ;  /* 0x00007632111b7816 */ /* 0x000fc6000000001b */
[----:B------:R-:W-:Y:S01]  /*10fd70*/  @P4 STG.E.U16 [R22.64], R17 ;  /* 0x0000001116004986 */ /* 0x000fe2000c101504 */
[----:B------:R-:W-:-:S03]  /*10fd80*/  ISETP.GE.AND P4, PT, R28, c[0x0][0x17c], PT ;  /* 0x00005f001c007a0c */ /* 0x000fc60003f86270 */
[----:B--2---:R0:W-:Y:S01]  /*10fd90*/  STL [R1+0x5064], R19 ;  /* 0x0050641301007387 */ /* 0x0041e20000100800 */
[----:B---3--:R-:W-:Y:S01]  /*10fda0*/  ISETP.LT.AND P1, PT, R5, c[0x0][0x178], !P5 ;  /* 0x00005e0005007a0c */ /* 0x008fe20006f21270 */
[C---:B------:R-:W-:Y:S02]  /*10fdb0*/  IMAD.WIDE R4, R0.reuse, 0x2, R18 ;  /* 0x0000000200047825 */ /* 0x040fe400078e0212 */
[----:B0-----:R-:W2:Y:S04]  /*10fdc0*/  LDL.LU R19, [R1+0x3c] ;  /* 0x00003c0001137983 */ /* 0x001ea80000300800 */
[----:B------:R-:W3:Y:S04]  /*10fdd0*/  LDL R28, [R1+0xc] ;  /* 0x00000c00011c7983 */ /* 0x000ee80000100800 */
[----:B------:R-:W5:Y:S04]  /*10fde0*/  LDL.LU R17, [R1+0x507c] ;  /* 0x00507c0001117983 */ /* 0x000f680000300800 */
[----:B------:R0:W-:Y:S04]  /*10fdf0*/  @P3 STG.E.U16 [R4.64], R15 ;  /* 0x0000000f04003986 */ /* 0x0001e8000c101504 */
[----:B0-----:R-:W2:Y:S01]  /*10fe00*/  LDL R5, [R1+0x2010] ;  /* 0x0020100001057983 */ /* 0x001ea20000100800 */
[----:B------:R-:W-:Y:S01]  /*10fe10*/  ISETP.LT.AND P6, PT, R7, c[0x0][0x178], !P5 ;  /* 0x00005e0007007a0c */ /* 0x000fe20006fc1270 */
[----:B------:R-:W-:Y:S01]  /*10fe20*/  IMAD.WIDE R22, R0, 0x2, R2 ;  /* 0x0000000200167825 */ /* 0x000fe200078e0202 */
[----:B------:R-:W-:-:S11]  /*10fe30*/  PRMT R6, R15, 0x7632, R6 ;  /* 0x000076320f067816 */ /* 0x000fd60000000006 */
[----:B------:R-:W-:Y:S01]  /*10fe40*/  @P6 STG.E.U16 [R22.64], R29 ;  /* 0x0000001d16006986 */ /* 0x000fe2000c101504 */
[----:B------:R-:W-:-:S03]  /*10fe50*/  ISETP.LT.AND P6, PT, R14, c[0x0][0x178], !P5 ;  /* 0x00005e000e007a0c */ /* 0x000fc60006fc1270 */
[----:B-----5:R0:W-:Y:S01]  /*10fe60*/  STL [R1+0x505c], R17 ;  /* 0x00505c1101007387 */ /* 0x0201e20000100800 */
[----:B--2---:R-:W-:Y:S01]  /*10fe70*/  ISETP.LT.AND P3, PT, R5, c[0x0][0x178], !P5 ;  /* 0x00005e0005007a0c */ /* 0x004fe20006f61270 */
[----:B------:R-:W-:Y:S02]  /*10fe80*/  IMAD.WIDE R4, R0, 0x2, R16 ;  /* 0x0000000200047825 */ /* 0x000fe400078e0210 */
[----:B0-----:R-:W2:Y:S04]  /*10fe90*/  LDL.LU R17, [R1+0x2c] ;  /* 0x00002c0001117983 */ /* 0x001ea80000300800 */
[----:B------:R-:W5:Y:S04]  /*10fea0*/  LDL.LU R22, [R1+0x5c] ;  /* 0x00005c0001167983 */ /* 0x000f680000300800 */
[----:B------:R-:W2:Y:S04]  /*10feb0*/  LDL R23, [R1+0x2018] ;  /* 0x0020180001177983 */ /* 0x000ea80000100800 */
[----:B------:R-:W3:Y:S04]  /*10fec0*/  LDL.LU R14, [R1+0x5078] ;  /* 0x00507800010e7983 */ /* 0x000ee80000300800 */
[----:B------:R-:W3:Y:S01]  /*10fed0*/  LDL.LU R15, [R1+0x5074] ;  /* 0x00507400010f7983 */ /* 0x000ee20000300800 */
[----:B------:R-:W-:-:S02]  /*10fee0*/  PRMT R26, R29, 0x7632, R26 ;  /* 0x000076321d1a7816 */ /* 0x000fc4000000001a */
[----:B------:R-:W-:Y:S01]  /*10fef0*/  PRMT R10, R11, 0x7632, R10 ;  /* 0x000076320b0a7816 */ /* 0x000fe2000000000a */
[----:B------:R-:W4:Y:S04]  /*10ff00*/  LDL.LU R29, [R1+0x5070] ;  /* 0x00507000011d7983 */ /* 0x000f280000300800 */
[----:B-----5:R0:W-:Y:S01]  /*10ff10*/  @P1 STG.E.U16 [R4.64], R22 ;  /* 0x0000001604001986 */ /* 0x0201e2000c101504 */
[----:B--2---:R-:W-:Y:S01]  /*10ff20*/  ISETP.LT.AND P1, PT, R23, c[0x0][0x178], !P5 ;  /* 0x00005e0017007a0c */ /* 0x004fe20006f21270 */
[----:B0-----:R-:W-:Y:S02]  /*10ff30*/  IMAD.MOV.U32 R4, RZ, RZ, R22 ;  /* 0x000000ffff047224 */ /* 0x001fe400078e0016 */
[----:B------:R-:W2:Y:S01]  /*10ff40*/  LDL R5, [R1+0x201c] ;  /* 0x00201c0001057983 */ /* 0x000ea20000100800 */
[----:B---3--:R-:W-:-:S03]  /*10ff50*/  IMAD.WIDE R22, R0, 0x2, R14 ;  /* 0x0000000200167825 */ /* 0x008fc600078e020e */
[----:B------:R0:W-:Y:S04]  /*10ff60*/  STL.S16 [R1], R10 ;  /* 0x0000000a01007387 */ /* 0x0001e80000100600 */
[----:B------:R1:W-:Y:S04]  /*10ff70*/  @P3 STG.E.U16 [R22.64], R11 ;  /* 0x0000000b16003986 */ /* 0x0003e8000c101504 */
[----:B0-----:R-:W3:Y:S04]  /*10ff80*/  LDL.LU R10, [R1+0x506c] ;  /* 0x00506c00010a7983 */ /* 0x001ee80000300800 */
[----:B-1----:R-:W3:Y:S01]  /*10ff90*/  LDL.LU R11, [R1+0x5068] ;  /* 0x00506800010b7983 */ /* 0x002ee20000300800 */
[----:B----4-:R-:W-:-:S02]  /*10ffa0*/  PRMT R29, R4, 0x7632, R29 ;  /* 0x00007632041d7816 */ /* 0x010fc4000000001d */
[----:B------:R-:W-:Y:S02]  /*10ffb0*/  ISETP.LT.AND P3, PT, R24, c[0x0][0x178], !P4 ;  /* 0x00005e0018007a0c */ /* 0x000fe40006761270 */
[----:B--2---:R-:W-:Y:S01]  /*10ffc0*/  ISETP.LT.AND P5, PT, R5, c[0x0][0x178], !P5 ;  /* 0x00005e0005007a0c */ /* 0x004fe20006fa1270 */
[----:B------:R-:W-:-:S05]  /*10ffd0*/  IMAD.WIDE R4, R0, 0x2, R12 ;  /* 0x0000000200047825 */ /* 0x000fca00078e020c */
[----:B------:R0:W-:Y:S01]  /*10ffe0*/  @P6 STG.E.U16 [R4.64], R19 ;  /* 0x0000001304006986 */ /* 0x0001e2000c101504 */
[----:B------:R-:W-:Y:S01]  /*10fff0*/  ISETP.LT.AND P6, PT, R25, c[0x0][0x178], !P4 ;  /* 0x00005e0019007a0c */ /* 0x000fe200067c1270 */
[----:B------:R-:W-:-:S04]  /*110000*/  IMAD.WIDE R24, R0, 0x2, R8 ;  /* 0x0000000200187825 */ /* 0x000fc800078e0208 */
[C---:B---3--:R-:W-:Y:S01]  /*110010*/  IMAD.WIDE R22, R0.reuse, 0x2, R10 ;  /* 0x0000000200167825 */ /* 0x048fe200078e020a */
[----:B0-----:R-:W-:Y:S02]  /*110020*/  IADD3 R4, R0, c[0x0][0x198], RZ ;  /* 0x0000660000047a10 */ /* 0x001fe40007ffe0ff */
[----:B------:R-:W2:Y:S01]  /*110030*/  LDL.LU.S16 R0, [R1] ;  /* 0x0000000001007983 */ /* 0x000ea20000300600 */
[----:B------:R-:W-:-:S03]  /*110040*/  PRMT R5, R19, 0x7632, R5 ;  /* 0x0000763213057816 */ /* 0x000fc60000000005 */
[----:B------:R-:W-:Y:S04]  /*110050*/  @P1 STG.E.U16 [R22.64], R17 ;  /* 0x0000001116001986 */ /* 0x000fe8000c101504 */
[----:B------:R-:W3:Y:S04]  /*110060*/  LDL.LU R19, [R1+0x5064] ;  /* 0x0050640001137983 */ /* 0x000ee80000300800 */
[----:B------:R0:W-:Y:S04]  /*110070*/  @P5 STG.E.U16 [R24.64], R28 ;  /* 0x0000001c18005986 */ /* 0x0001e8000c101504 */
[----:B0-----:R-:W4:Y:S04]  /*110080*/  LDL.LU R28, [R1+0x5060] ;  /* 0x00506000011c7983 */ /* 0x001f280000300800 */
[----:B------:R-:W5:Y:S01]  /*110090*/  LDL R25, [R1+0x200c] ;  /* 0x00200c0001197983 */ /* 0x000f620000100800 */
[----:B------:R-:W-:-:S05]  /*1100a0*/  IMAD.WIDE R22, R4, 0x2, R20 ;  /* 0x0000000204167825 */ /* 0x000fca00078e0214 */
[----:B------:R0:W-:Y:S04]  /*1100b0*/  @P3 STG.E.U16 [R22.64], R27 ;  /* 0x0000001b16003986 */ /* 0x0001e8000c101504 */
[----:B0-----:R-:W2:Y:S04]  /*1100c0*/  LDL R23, [R1+0x2010] ;  /* 0x0020100001177983 */ /* 0x001ea80000100800 */
[----:B------:R-:W2:Y:S01]  /*1100d0*/  LDL.LU R27, [R1+0xc] ;  /* 0x00000c00011b7983 */ /* 0x000ea20000300800 */
[----:B-----5:R-:W-:Y:S01]  /*1100e0*/  ISETP.LT.AND P5, PT, R25, c[0x0][0x178], !P4 ;  /* 0x00005e0019007a0c */ /* 0x020fe200067a1270 */
[----:B---3--:R-:W-:Y:S01]  /*1100f0*/  IMAD.WIDE R24, R4, 0x2, R18 ;  /* 0x0000000204187825 */ /* 0x008fe200078e0212 */
[----:B----4-:R-:W-:-:S02]  /*110100*/  PRMT R28, R17, 0x7632, R28 ;  /* 0x00007632111c7816 */ /* 0x010fc4000000001c */
[----:B------:R-:W3:Y:S04]  /*110110*/  LDL.LU R17, [R1+0x505c] ;  /* 0x00505c0001117983 */ /* 0x000ee80000300800 */
[----:B------:R0:W-:Y:S04]  /*110120*/  @P6 STG.E.U16 [R24.64], R6 ;  /* 0x0000000618006986 */ /* 0x0001e8000c101504 */
[----:B0-----:R-:W4:Y:S04]  /*110130*/  LDL R25, [R1+0x2014] ;  /* 0x0020140001197983 */ /* 0x001f280000100800 */
[----:B------:R-:W-:Y:S04]  /*110140*/  STL [R1+0x5058], R16 ;  /* 0x0050581001007387 */ /* 0x000fe80000100800 */
[----:B---3--:R0:W-:Y:S01]  /*110150*/  STL [R1+0x5054], R17 ;  /* 0x0050541101007387 */ /* 0x0081e20000100800 */
[----:B----4-:R-:W-:Y:S01]  /*110160*/  ISETP.LT.AND P6, PT, R25, c[0x0][0x178], !P4 ;  /* 0x00005e0019007a0c */ /* 0x010fe200067c1270 */
[----:B------:R-:W-:-:S02]  /*110170*/  IMAD.WIDE R24, R4, 0x2, R16 ;  /* 0x0000000204187825 */ /* 0x000fc400078e0210 */
[----:B0-----:R-:W3:Y:S01]  /*110180*/  LDL R17, [R1+0x2018] ;  /* 0x0020180001117983 */ /* 0x001ee20000100800 */
[----:B------:R-:W-:Y:S02]  /*110190*/  ISETP.LT.AND P1, PT, R7, c[0x0][0x178], !P4 ;  /* 0x00005e0007007a0c */ /* 0x000fe40006721270 */
[----:B--2---:R-:W-:Y:S01]  /*1101a0*/  ISETP.LT.AND P3, PT, R23, c[0x0][0x178], !P4 ;  /* 0x00005e0017007a0c */ /* 0x004fe20006761270 */
[----:B------:R-:W-:-:S10]  /*1101b0*/  IMAD.WIDE R22, R4, 0x2, R2 ;  /* 0x0000000204167825 */ /* 0x000fd400078e0202 */
[----:B------:R0:W-:Y:S04]  /*1101c0*/  @P1 STG.E.U16 [R22.64], R26 ;  /* 0x0000001a16001986 */ /* 0x0001e8000c101504 */
[----:B------:R1:W-:Y:S04]  /*1101d0*/  @P5 STG.E.U16 [R24.64], R29 ;  /* 0x0000001d18005986 */ /* 0x0003e8000c101504 */
[----:B0-----:R-:W2:Y:S01]  /*1101e0*/  LDL R23, [R1+0x201c] ;  /* 0x00201c0001177983 */ /* 0x001ea20000100800 */
[----:B---3--:R-:W-:-:S03]  /*1101f0*/  ISETP.LT.AND P1, PT, R17, c[0x0][0x178], !P4 ;  /* 0x00005e0011007a0c */ /* 0x008fc60006721270 */
[----:B------:R-:W3:Y:S04]  /*110200*/  LDL.LU R17, [R1+0x7cc] ;  /* 0x0007cc0001117983 */ /* 0x000ee80000300800 */
[----:B-1----:R-:W4:Y:S01]  /*110210*/  LDL R25, [R1+0x2000] ;  /* 0x0020000001197983 */ /* 0x002f220000100800 */
[----:B------:R-:W-:Y:S01]  /*110220*/  PRMT R6, R27, 0x7632, R6 ;  /* 0x000076321b067816 */ /* 0x000fe20000000006 */
[C---:B------:R-:W-:Y:S02]  /*110230*/  IMAD.WIDE R26, R4.reuse, 0x2, R14 ;  /* 0x00000002041a7825 */ /* 0x040fe400078e020e */
[----:B------:R0:W-:Y:S04]  /*110240*/  STL [R1+0x5048], R29 ;  /* 0x0050481d01007387 */ /* 0x0001e80000100800 */
[----:B------:R-:W-:Y:S04]  /*110250*/  @P3 STG.E.U16 [R26.64], R0 ;  /* 0x000000001a003986 */ /* 0x000fe8000c101504 */
[----:B0-----:R-:W5:Y:S01]  /*110260*/  LDL R29, [R1+0x2004] ;  /* 0x00200400011d7983 */ /* 0x001f620000100800 */
[----:B--2---:R-:W-:Y:S01]  /*110270*/  ISETP.LT.AND P4, PT, R23, c[0x0][0x178], !P4 ;  /* 0x00005e0017007a0c */ /* 0x004fe20006781270 */
[----:B------:R-:W-:-:S02]  /*110280*/  IMAD.WIDE R22, R4, 0x2, R12 ;  /* 0x0000000204167825 */ /* 0x000fc400078e020c */
[----:B------:R0:W-:Y:S04]  /*110290*/  STL [R1+0x5050], R26 ;  /* 0x0050501a01007387 */ /* 0x0001e80000100800 */
[----:B------:R-:W-:Y:S04]  /*1102a0*/  @P6 STG.E.U16 [R22.64], R5 ;  /* 0x0000000516006986 */ /* 0x000fe8000c101504 */
[----:B0-----:R-:W2:Y:S04]  /*1102b0*/  LDL.LU R26, [R1+0x9c] ;  /* 0x00009c00011a7983 */ /* 0x001ea80000300800 */
[----:B------:R0:W-:Y:S01]  /*1102c0*/  STL [R1+0x504c], R11 ;  /* 0x00504c0b01007387 */ /* 0x0001e20000100800 */
[----:B----4-:R-:W-:Y:S01]  /*1102d0*/  ISETP.LT.AND P5, PT, R25, c[0x0][0x178], !P2 ;  /* 0x00005e0019007a0c */ /* 0x010fe200057a1270 */
[----:B------:R-:W-:-:S02]  /*1102e0*/  IMAD.WIDE R24, R4, 0x2, R10 ;  /* 0x0000000204187825 */ /* 0x000fc400078e020a */
[----:B0-----:R-:W4:Y:S04]  /*1102f0*/  LDL.LU R11, [R1+0x7c] ;  /* 0x00007c00010b7983 */ /* 0x001f280000300800 */
[----:B------:R0:W-:Y:S04]  /*110300*/  @P1 STG.E.U16 [R24.64], R28 ;  /* 0x0000001c18001986 */ /* 0x0001e8000c101504 */
[----:B0-----:R-:W2:Y:S04]  /*110310*/  LDL R24, [R1+0x201c] ;  /* 0x00201c0001187983 */ /* 0x001ea80000100800 */
[----:B------:R-:W2:Y:S04]  /*110320*/  LDL R25, [R1+0x2018] ;  /* 0x0020180001197983 */ /* 0x000ea80000100800 */
[----:B------:R0:W-:Y:S04]  /*110330*/  STL [R1+0x5040], R28 ;  /* 0x0050401c01007387 */ /* 0x0001e80000100800 */
[----:B0-----:R-:W2:Y:S01]  /*110340*/  LDL.LU R28, [R1+0x4878] ;  /* 0x00487800011c7983 */ /* 0x001ea20000300800 */
[C---:B------:R-:W-:Y:S01]  /*110350*/  IADD3 R0, R4.reuse, c[0x0][0x198], RZ ;  /* 0x0000660004007a10 */ /* 0x040fe20007ffe0ff */
[----:B------:R-:W-:-:S05]  /*110360*/  IMAD.WIDE R4, R4, 0x2, R8 ;  /* 0x0000000204047825 */ /* 0x000fca00078e0208 */
[----:B------:R0:W-:Y:S01]  /*110370*/  @P4 STG.E.U16 [R4.64], R6 ;  /* 0x0000000604004986 */ /* 0x0001e2000c101504 */
[----:B--2---:R-:W-:-:S03]  /*110380*/  ISETP.GE.AND P1, PT, R28, c[0x0][0x17c], PT ;  /* 0x00005f001c007a0c */ /* 0x004fc60003f26270 */
[----:B------:R-:W2:Y:S04]  /*110390*/  LDL.LU R28, [R1+0x1c] ;  /* 0x00001c00011c7983 */ /* 0x000ea80000300800 */
[----:B0-----:R-:W2:Y:S01]  /*1103a0*/  LDL.LU R5, [R1+0x7dc] ;  /* 0x0007dc0001057983 */ /* 0x001ea20000300800 */
[----:B-----5:R-:W-:Y:S01]  /*1103b0*/  ISETP.LT.AND P6, PT, R29, c[0x0][0x178], !P2 ;  /* 0x00005e001d007a0c */ /* 0x020fe200057c1270 */
[C---:B------:R-:W-:Y:S01]  /*1103c0*/  IMAD.WIDE R22, R0.reuse, 0x2, R20 ;  /* 0x0000000200167825 */ /* 0x040fe200078e0214 */
[----:B---3--:R-:W-:Y:S02]  /*1103d0*/  PRMT R16, R17, 0x7632, R16 ;  /* 0x0000763211107816 */ /* 0x008fe40000000010 */
[----:B--2---:R-:W-:Y:S02]  /*1103e0*/  PRMT R4, R5, 0x7632, R4 ;  /* 0x0000763205047816 */ /* 0x004fe40000000004 */
[----:B------:R0:W-:Y:S04]  /*1103f0*/  @P5 STG.E.U16 [R22.64], R5 ;  /* 0x0000000516005986 */ /* 0x0001e8000c101504 */
[----:B0-----:R-:W2:Y:S04]  /*110400*/  LDL R22, [R1+0x2010] ;  /* 0x0020100001167983 */ /* 0x001ea80000100800 */
[----:B------:R0:W-:Y:S04]  /*110410*/  STL.S16 [R1+0x8], R4 ;  /* 0x0000080401007387 */ /* 0x0001e80000100600 */
[----:B------:R-:W3:Y:S01]  /*110420*/  LDL R23, [R1+0x200c] ;  /* 0x00200c0001177983 */ /* 0x000ee20000100800 */
[----:B0-----:R-:W-:-:S03]  /*110430*/  IMAD.WIDE R4, R0, 0x2, R18 ;  /* 0x0000000200047825 */ /* 0x001fc600078e0212 */
[----:B------:R0:W-:Y:S04]  /*110440*/  STL.S16 [R1], R16 ;  /* 0x0000001001007387 */ /* 0x0001e80000100600 */
[----:B------:R1:W-:Y:S04]  /*110450*/  @P6 STG.E.U16 [R4.64], R17 ;  /* 0x0000001104006986 */ /* 0x0003e8000c101504 */
[----:B0-----:R-:W5:Y:S04]  /*110460*/  LDL.LU R16, [R1+0x5058] ;  /* 0x0050580001107983 */ /* 0x001f680000300800 */
[----:B-1----:R-:W5:Y:S04]  /*110470*/  LDL.LU R17, [R1+0x5054] ;  /* 0x0050540001117983 */ /* 0x002f680000300800 */
[----:B------:R-:W4:Y:S04]  /*110480*/  LDL R4, [R1+0x2014] ;  /* 0x0020140001047983 */ /* 0x000f280000100800 */
[----:B------:R-:W5:Y:S01]  /*110490*/  LDL.LU R5, [R1+0x72c] ;  /* 0x00072c0001057983 */ /* 0x000f620000300800 */
[----:B------:R-:W-:-:S02]  /*1104a0*/  ISETP.LT.AND P3, PT, R7, c[0x0][0x178], !P2 ;  /* 0x00005e0007007a0c */ /* 0x000fc40005761270 */
[----:B------:R-:W-:Y:S02]  /*1104b0*/  PRMT R27, R26, 0x7632, R27 ;  /* 0x000076321a1b7816 */ /* 0x000fe4000000001b */
[----:B--2---:R-:W-:Y:S02]  /*1104c0*/  ISETP.LT.AND P4, PT, R22, c[0x0][0x178], !P2 ;  /* 0x00005e0016007a0c */ /* 0x004fe40005781270 */
[----:B---3--:R-:W-:Y:S01]  /*1104d0*/  ISETP.LT.AND P5, PT, R23, c[0x0][0x178], !P2 ;  /* 0x00005e0017007a0c */ /* 0x008fe200057a1270 */
[----:B------:R-:W-:Y:S01]  /*1104e0*/  IMAD.WIDE R22, R0, 0x2, R2 ;  /* 0x0000000200167825 */ /* 0x000fe200078e0202 */
[----:B----4-:R-:W-:Y:S02]  /*1104f0*/  ISETP.LT.AND P6, PT, R4, c[0x0][0x178], !P2 ;  /* 0x00005e0004007a0c */ /* 0x010fe400057c1270 */
[----:B-----5:R-:W-:-:S03]  /*110500*/  PRMT R6, R5, 0x7632, R6 ;  /* 0x0000763205067816 */ /* 0x020fc60000000006 */
[----:B------:R0:W-:Y:S04]  /*110510*/  @P3 STG.E.U16 [R22.64], R5 ;  /* 0x0000000516003986 */ /* 0x0001e8000c101504 */
[----:B------:R1:W-:Y:S01]  /*110520*/  STL [R1+0x503c], R6 ;  /* 0x00503c0601007387 */ /* 0x0003e20000100800 */
[----:B0-----:R-:W-:-:S03]  /*110530*/  IMAD.WIDE R4, R0, 0x2, R16 ;  /* 0x0000000200047825 */ /* 0x001fc600078e0210 */
[----:B-1----:R-:W2:Y:S04]  /*110540*/  LDL.LU.S16 R6, [R1+0x8] ;  /* 0x0000080001067983 */ /* 0x002ea80000300600 */
[----:B------:R0:W-:Y:S04]  /*110550*/  @P5 STG.E.U16 [R4.64], R26 ;  /* 0x0000001a04005986 */ /* 0x0001e8000c101504 */
[----:B0-----:R-:W3:Y:S04]  /*110560*/  LDL.LU R26, [R1+0x5050] ;  /* 0x00505000011a7983 */ /* 0x001ee80000300800 */
[----:B------:R-:W4:Y:S01]  /*110570*/  LDL.LU R4, [R1+0x6c] ;  /* 0x00006c0001047983 */ /* 0x000f220000300800 */
[----:B------:R-:W-:Y:S01]  /*110580*/  IMAD.WIDE R22, R0, 0x2, R14 ;  /* 0x0000000200167825 */ /* 0x000fe200078e020e */
[----:B------:R-:W-:-:S02]  /*110590*/  ISETP.LT.AND P3, PT, R24, c[0x0][0x178], !P2 ;  /* 0x00005e0018007a0c */ /* 0x000fc40005761270 */
[----:B------:R-:W-:Y:S01]  /*1105a0*/  ISETP.LT.AND P2, PT, R25, c[0x0][0x178], !P2 ;  /* 0x00005e0019007a0c */ /* 0x000fe20005741270 */
[----:B------:R-:W-:Y:S01]  /*1105b0*/  IMAD.WIDE R24, R0, 0x2, R12 ;  /* 0x0000000200187825 */ /* 0x000fe200078e020c */
[----:B------:R0:W-:Y:S04]  /*1105c0*/  @P4 STG.E.U16 [R22.64], R11 ;  /* 0x0000000b16004986 */ /* 0x0001e8000c101504 */
[----:B------:R-:W5:Y:S01]  /*1105d0*/  LDL R5, [R1+0x2000] ;  /* 0x0020000001057983 */ /* 0x000f620000100800 */
[----:B------:R-:W-:Y:S02]  /*1105e0*/  ISETP.LT.AND P5, PT, R29, c[0x0][0x178], !P1 ;  /* 0x00005e001d007a0c */ /* 0x000fe40004fa1270 */
[----:B---3--:R-:W-:Y:S02]  /*1105f0*/  PRMT R26, R11, 0x7632, R26 ;  /* 0x000076320b1a7816 */ /* 0x008fe4000000001a */
[----:B0-----:R-:W3:Y:S01]  /*110600*/  LDL.LU R11, [R1+0x504c] ;  /* 0x00504c00010b7983 */ /* 0x001ee20000300800 */
[----:B----4-:R-:W-:-:S03]  /*110610*/  PRMT R22, R4, 0x7632, R22 ;  /* 0x0000763204167816 */ /* 0x010fc60000000016 */
[----:B------:R0:W-:Y:S04]  /*110620*/  @P6 STG.E.U16 [R24.64], R4 ;  /* 0x0000000418006986 */ /* 0x0001e8000c101504 */
[----:B0-----:R-:W4:Y:S04]  /*110630*/  LDL R24, [R1+0x2010] ;  /* 0x0020100001187983 */ /* 0x001f280000100800 */
[----:B------:R-:W-:Y:S04]  /*110640*/  STL.S16 [R1+0x4], R22 ;  /* 0x0000041601007387 */ /* 0x000fe80000100600 */
[----:B------:R-:W2:Y:S04]  /*110650*/  LDL R25, [R1+0x200c] ;  /* 0x00200c0001197983 */ /* 0x000ea80000100800 */
[----:B------:R-:W2:Y:S01]  /*110660*/  LDL.LU R29, [R1+0x5048] ;  /* 0x00504800011d7983 */ /* 0x000ea20000300800 */
[----:B-----5:R-:W-:-:S02]  /*110670*/  ISETP.LT.AND P4, PT, R5, c[0x0][0x178], !P1 ;  /* 0x00005e0005007a0c */ /* 0x020fc40004f81270 */
[----:B------:R-:W-:Y:S02]  /*110680*/  ISETP.LT.AND P6, PT, R7, c[0x0][0x178], !P1 ;  /* 0x00005e0007007a0c */ /* 0x000fe40004fc1270 */
[----:B------:R-:W5:Y:S01]  /*110690*/  LDL.LU R7, [R1+0x5044] ;  /* 0x0050440001077983 */ /* 0x000f620000300800 */
[----:B---3--:R-:W-:-:S05]  /*1106a0*/  IMAD.WIDE R4, R0, 0x2, R10 ;  /* 0x0000000200047825 */ /* 0x008fca00078e020a */
[----:B------:R0:W-:Y:S01]  /*1106b0*/  @P2 STG.E.U16 [R4.64], R28 ;  /* 0x0000001c04002986 */ /* 0x0001e2000c101504 */
[----:B--2---:R-:W-:-:S03]  /*1106c0*/  PRMT R29, R28, 0x7632, R29 ;  /* 0x000076321c1d7816 */ /* 0x004fc6000000001d */
[----:B0-----:R-:W2:Y:S01]  /*1106d0*/  LDL.LU R28, [R1+0x5040] ;  /* 0x00504000011c7983 */ /* 0x001ea20000300800 */
[C---:B------:R-:W-:Y:S01]  /*1106e0*/  IMAD.WIDE R22, R0.reuse, 0x2, R8 ;  /* 0x0000000200167825 */ /* 0x040fe200078e0208 */
[----:B------:R-:W-:-:S05]  /*1106f0*/  IADD3 R0, R0, c[0x0][0x198], RZ ;  /* 0x0000660000007a10 */ /* 0x000fca0007ffe0ff */
[----:B------:R-:W-:Y:S01]  /*110700*/  IMAD.WIDE R4, R0, 0x2, R20 ;  /* 0x0000000200047825 */ /* 0x000fe200078e0214 */
[----:B-----5:R0:W-:Y:S04]  /*110710*/  @P3 STG.E.U16 [R22.64], R7 ;  /* 0x0000000716003986 */ /* 0x0201e8000c101504 */
[----:B------:R1:W-:Y:S01]  /*110720*/  @P4 STG.E.U16 [R4.64], R6 ;  /* 0x0000000604004986 */ /* 0x0003e2000c101504 */
[----:B--2---:R-:W-:-:S03]  /*110730*/  PRMT R28, R7, 0x7632, R28 ;  /* 0x00007632071c7816 */ /* 0x004fc6000000001c */
[----:B0-----:R-:W2:Y:S04]  /*110740*/  LDL R7, [R1+0x2014] ;  /* 0x0020140001077983 */ /* 0x001ea80000100800 */
[----:B-1----:R-:W3:Y:S04]  /*110750*/  LDL.LU R6, [R1+0x503c] ;  /* 0x00503c0001067983 */ /* 0x002ee80000300800 */
[----:B------:R-:W5:Y:S01]  /*110760*/  LDL.LU.S16 R5, [R1] ;  /* 0x0000000001057983 */ /* 0x000f620000300600 */
[----:B----4-:R-:W-:Y:S01]  /*110770*/  ISETP.LT.AND P2, PT, R24, c[0x0][0x178], !P1 ;  /* 0x00005e0018007a0c */ /* 0x010fe20004f41270 */
[----:B------:R-:W-:Y:S01]  /*110780*/  IMAD.WIDE R22, R0, 0x2, R18 ;  /* 0x0000000200167825 */ /* 0x000fe200078e0212 */
[----:B------:R-:W-:-:S03]  /*110790*/  ISETP.LT.AND P3, PT, R25, c[0x0][0x178], !P1 ;  /* 0x00005e0019007a0c */ /* 0x000fc60004f61270 */
[C---:B------:R-:W-:Y:S01]  /*1107a0*/  IMAD.WIDE R24, R0.reuse, 0x2, R2 ;  /* 0x0000000200187825 */ /* 0x040fe200078e0202 */
[----:B-----5:R0:W-:Y:S04]  /*1107b0*/  @P5 STG.E.U16 [R22.64], R5 ;  /* 0x0000000516005986 */ /* 0x0201e8000c101504 */
[----:B---3--:R1:W-:Y:S04]  /*1107c0*/  @P6 STG.E.U16 [R24.64], R6 ;  /* 0x0000000618006986 */ /* 0x0083e8000c101504 */
[----:B0-----:R-:W3:Y:S04]  /*1107d0*/  LDL R22, [R1+0x201c] ;  /* 0x00201c0001167983 */ /* 0x001ee80000100800 */
[----:B-1----:R-:W4:Y:S01]  /*1107e0*/  LDL R24, [R1+0x2018] ;  /* 0x0020180001187983 */ /* 0x002f220000100800 */
[----:B------:R-:W-:-:S03]  /*1107f0*/  IMAD.WIDE R4, R0, 0x2, R16 ;  /* 0x0000000200047825 */ /* 0x000fc600078e0210 */
[----:B------:R-:W5:Y:S04]  /*110800*/  LDL R23, [R1+0x2000] ;  /* 0x0020000001177983 */ /* 0x000f680000100800 */
[----:B------:R-:W5:Y:S04]  /*110810*/  LDL R25, [R1+0x2004] ;  /* 0x0020040001197983 */ /* 0x000f680000100800 */
[----:B------:R-:W-:Y:S04]  /*110820*/  @P3 STG.E.U16 [R4.64], R27 ;  /* 0x0000001b04003986 */ /* 0x000fe8000c101504 */
[----:B------:R0:W-:Y:S04]  /*110830*/  STL [R1+0x5038], R5 ;  /* 0x0050380501007387 */ /* 0x0001e80000100800 */
[----:B0-----:R-:W5:Y:S01]  /*110840*/  LDL.LU.S16 R5, [R1+0x4] ;  /* 0x0000040001057983 */ /* 0x001f620000300600 */
[----:B--2---:R-:W-:Y:S01]  /*110850*/  ISETP.LT.AND P4, PT, R7, c[0x0][0x178], !P1 ;  /* 0x00005e0007007a0c */ /* 0x004fe20004f81270 */
[C---:B------:R-:W-:Y:S01]  /*110860*/  IMAD.WIDE R6, R0.reuse, 0x2, R14 ;  /* 0x0000000200067825 */ /* 0x040fe200078e020e */
[C---:B------:R-:W-:Y:S01]  /*110870*/  IADD3 R4, R0.reuse, c[0x0][0x198], RZ ;  /* 0x0000660000047a10 */ /* 0x040fe20007ffe0ff */
[----:B------:R-:W-:Y:S04]  /*110880*/  STL [R1+0x5034], R11 ;  /* 0x0050340b01007387 */ /* 0x000fe80000100800 */
[----:B------:R0:W-:Y:S02]  /*110890*/  @P2 STG.E.U16 [R6.64], R26 ;  /* 0x0000001a06002986 */ /* 0x0001e4000c101504 */
[----:B0-----:R-:W-:-:S02]  /*1108a0*/  IMAD.WIDE R6, R0, 0x2, R10 ;  /* 0x0000000200067825 */ /* 0x001fc400078e020a */
[----:B------:R-:W2:Y:S01]  /*1108b0*/  LDL.LU R11, [R1+0x83c] ;  /* 0x00083c00010b7983 */ /* 0x000ea20000300800 */
[----:B----4-:R-:W-:Y:S02]  /*1108c0*/  ISETP.LT.AND P5, PT, R24, c[0x0][0x178], !P1 ;  /* 0x00005e0018007a0c */ /* 0x010fe40004fa1270 */
[----:B---3--:R-:W-:Y:S02]  /*1108d0*/  ISETP.LT.AND P1, PT, R22, c[0x0][0x178], !P1 ;  /* 0x00005e0016007a0c */ /* 0x008fe40004f21270 */
[----:B-----5:R-:W-:Y:S01]  /*1108e0*/  ISETP.LT.AND P6, PT, R23, c[0x0][0x178], !P0 ;  /* 0x00005e0017007a0c */ /* 0x020fe200047c1270 */
[----:B------:R-:W-:Y:S01]  /*1108f0*/  IMAD.WIDE R22, R0, 0x2, R12 ;  /* 0x0000000200167825 */ /* 0x000fe200078e020c */
[----:B------:R-:W-:-:S03]  /*110900*/  ISETP.LT.AND P2, PT, R25, c[0x0][0x178], !P0 ;  /* 0x00005e0019007a0c */ /* 0x000fc60004741270 */
[----:B------:R-:W-:Y:S02]  /*110910*/  IMAD.WIDE R24, R0, 0x2, R8 ;  /* 0x0000000200187825 */ /* 0x000fe400078e0208 */
[----:B------:R-:W3:Y:S04]  /*110920*/  LDL.LU R0, [R1+0x80c] ;  /* 0x00080c0001007983 */ /* 0x000ee80000300800 */
[----:B------:R0:W-:Y:S04]  /*110930*/  @P4 STG.E.U16 [R22.64], R5 ;  /* 0x0000000516004986 */ /* 0x0001e8000c101504 */
[----:B------:R1:W-:Y:S04]  /*110940*/  @P5 STG.E.U16 [R6.64], R29 ;  /* 0x0000001d06005986 */ /* 0x0003e8000c101504 */
[----:B0-----:R-:W4:Y:S04]  /*110950*/  LDL R22, [R1+0x2008] ;  /* 0x0020080001167983 */ /* 0x001f280000100800 */
[----:B------:R-:W5:Y:S04]  /*110960*/  LDL R23, [R1+0x200c] ;  /* 0x00200c0001177983 */ /* 0x000f680000100800 */
[----:B------:R-:W3:Y:S04]  /*110970*/  LDL.LU R5, [R1+0x487c] ;  /* 0x00487c0001057983 */ /* 0x000ee80000300800 */
[----:B-1----:R-:W4:Y:S04]  /*110980*/  LDL R6, [R1+0x2014] ;  /* 0x0020140001067983 */ /* 0x002f280000100800 */
[----:B------:R-:W5:Y:S01]  /*110990*/  LDL R7, [R1+0x2010] ;  /* 0x0020100001077983 */ /* 0x000f620000100800 */
[----:B------:R-:W-:-:S03]  /*1109a0*/  IMAD.WIDE R26, R4, 0x2, R20 ;  /* 0x00000002041a7825 */ /* 0x000fc600078e0214 */
[----:B------:R-:W5:Y:S04]  /*1109b0*/  LDL R29, [R1+0x2000] ;  /* 0x00200000011d7983 */ /* 0x000f680000100800 */
[----:B------:R0:W-:Y:S04]  /*1109c0*/  @P1 STG.E.U16 [R24.64], R28 ;  /* 0x0000001c18001986 */ /* 0x0001e8000c101504 */
[----:B--2---:R1:W-:Y:S04]  /*1109d0*/  @P6 STG.E.U16 [R26.64], R11 ;  /* 0x0000000b1a006986 */ /* 0x0043e8000c101504 */
[----:B0-----:R-:W2:Y:S04]  /*1109e0*/  LDL.LU R24, [R1+0x4880] ;  /* 0x0048800001187983 */ /* 0x001ea80000300800 */
[----:B-1----:R-:W2:Y:S04]  /*1109f0*/  LDL R26, [R1+0xac] ;  /* 0x0000ac00011a7983 */ /* 0x002ea80000100800 */
[----:B------:R-:W2:Y:S04]  /*110a00*/  LDL R27, [R1+0x2008] ;  /* 0x00200800011b7983 */ /* 0x000ea80000100800 */
[----:B------:R0:W-:Y:S01]  /*110a10*/  STL [R1+0x502c], R2 ;  /* 0x00502c0201007387 */ /* 0x0001e20000100800 */
[----:B---3--:R-:W-:-:S02]  /*110a20*/  ISETP.GE.AND P1, PT, R5, c[0x0][0x17c], PT ;  /* 0x00005f0005007a0c */ /* 0x008fc40003f26270 */
[----:B----4-:R-:W-:Y:S02]  /*110a30*/  ISETP.LT.AND P6, PT, R6, c[0x0][0x178], !P0 ;  /* 0x00005e0006007a0c */ /* 0x010fe400047c1270 */
[----:B-----5:R-:W-:Y:S01]  /*110a40*/  ISETP.LT.AND P4, PT, R7, c[0x0][0x178], !P0 ;  /* 0x00005e0007007a0c */ /* 0x020fe20004781270 */
[----:B------:R-:W-:Y:S02]  /*110a50*/  IMAD.WIDE R6, R4, 0x2, R2 ;  /* 0x0000000204067825 */ /* 0x000fe400078e0202 */
[----:B0-----:R-:W3:Y:S04]  /*110a60*/  LDL.LU R2, [R1+0xcc] ;  /* 0x0000cc0001027983 */ /* 0x001ee80000300800 */
[----:B------:R0:W-:Y:S04]  /*110a70*/  STL [R1+0x5028], R3 ;  /* 0x0050280301007387 */ /* 0x0001e80000100800 */
[----:B------:R-:W4:Y:S04]  /*110a80*/  LDL.LU R5, [R1+0x4884] ;  /* 0x0048840001057983 */ /* 0x000f280000300800 */
[----:B0-----:R-:W5:Y:S01]  /*110a90*/  LDL R3, [R1+0x8c] ;  /* 0x00008c0001037983 */ /* 0x001f620000100800 */
[----:B------:R-:W-:-:S02]  /*110aa0*/  ISETP.LT.AND P3, PT, R22, c[0x0][0x178], !P0 ;  /* 0x00005e0016007a0c */ /* 0x000fc40004761270 */
[----:B------:R-:W-:Y:S01]  /*110ab0*/  ISETP.LT.AND P5, PT, R23, c[0x0][0x178], !P0 ;  /* 0x00005e0017007a0c */ /* 0x000fe200047a1270 */
[----:B------:R-:W-:-:S05]  /*110ac0*/  IMAD.WIDE R22, R4, 0x2, R18 ;  /* 0x0000000204167825 */ /* 0x000fca00078e0212 */
[----:B------:R-:W-:Y:S04]  /*110ad0*/  @P2 STG.E.U16 [R22.64], R0 ;  /* 0x0000000016002986 */ /* 0x000fe8000c101504 */
[----:B-----5:R0:W-:Y:S04]  /*110ae0*/  STL [R1+0x5030], R3 ;  /* 0x0050300301007387 */ /* 0x0201e80000100800 */
[----:B0-----:R-:W5:Y:S04]  /*110af0*/  LDL.LU R3, [R1+0x7ec] ;  /* 0x0007ec0001037983 */ /* 0x001f680000300800 */
[----:B------:R-:W3:Y:S01]  /*110b00*/  LDL R22, [R1+0x7fc] ;  /* 0x0007fc0001167983 */ /* 0x000ee20000100800 */
[----:B--2---:R-:W-:Y:S01]  /*110b10*/  ISETP.GE.AND P2, PT, R24, c[0x0][0x17c], PT ;  /* 0x00005f0018007a0c */ /* 0x004fe20003f46270 */
[----:B------:R-:W-:-:S02]  /*110b20*/  IMAD.WIDE R24, R4, 0x2, R16 ;  /* 0x0000000204187825 */ /* 0x000fc400078e0210 */
[----:B------:R-:W2:Y:S04]  /*110b30*/  LDL R23, [R1+0x2018] ;  /* 0x0020180001177983 */ /* 0x000ea80000100800 */
[----:B------:R-:W-:Y:S04]  /*110b40*/  STL [R1+0x5024], R16 ;  /* 0x0050241001007387 */ /* 0x000fe80000100800 */
[----:B------:R0:W-:Y:S04]  /*110b50*/  STL [R1+0x5020], R17 ;  /* 0x0050201101007387 */ /* 0x0001e80000100800 */
[----:B0-----:R-:W2:Y:S04]  /*110b60*/  LDL.LU R17, [R1+0xbc] ;  /* 0x0000bc0001117983 */ /* 0x001ea80000300800 */
[----:B------:R-:W2:Y:S04]  /*110b70*/  LDL R16, [R1+0x2014] ;  /* 0x0020140001107983 */ /* 0x000ea80000100800 */
[----:B---3--:R-:W-:Y:S04]  /*110b80*/  @P3 STG.E.U16 [R6.64], R22 ;  /* 0x0000001606003986 */ /* 0x008fe8000c101504 */
[----:B-----5:R0:W-:Y:S01]  /*110b90*/  @P5 STG.E.U16 [R24.64], R3 ;  /* 0x0000000318005986 */ /* 0x0201e2000c101504 */
[----:B----4-:R-:W-:-:S03]  /*110ba0*/  ISETP.GE.AND P5, PT, R5, c[0x0][0x17c], PT ;  /* 0x00005f0005007a0c */ /* 0x010fc60003fa6270 */
[----:B0-----:R-:W3:Y:S04]  /*110bb0*/  LDL R24, [R1+0x2004] ;  /* 0x0020040001187983 */ /* 0x001ee80000100800 */
[----:B------:R-:W4:Y:S04]  /*110bc0*/  LDL.LU R25, [R1+0x7fc] ;  /* 0x0007fc0001197983 */ /* 0x000f280000300800 */
[----:B------:R-:W5:Y:S01]  /*110bd0*/  LDL.LU R5, [R1+0x5038] ;  /* 0x0050380001057983 */ /* 0x000f620000300800 */
[----:B------:R-:W-:-:S05]  /*110be0*/  IMAD.WIDE R6, R4, 0x2, R14 ;  /* 0x0000000204067825 */ /* 0x000fca00078e020e */
[----:B------:R0:W-:Y:S01]  /*110bf0*/  @P4 STG.E.U16 [R6.64], R2 ;  /* 0x0000000206004986 */ /* 0x0001e2000c101504 */
[----:B------:R-:W-:Y:S02]  /*110c00*/  PRMT R28, R3, 0x7632, R28 ;  /* 0x00007632031c7816 */ /* 0x000fe4000000001c */
[----:B-----5:R-:W-:Y:S02]  /*110c10*/  PRMT R5, R11, 0x7632, R5 ;  /* 0x000076320b057816 */ /* 0x020fe40000000005 */
[----:B------:R-:W5:Y:S04]  /*110c20*/  LDL.LU R11, [R1+0x5034] ;  /* 0x00503400010b7983 */ /* 0x000f680000300800 */
[----:B0-----:R-:W5:Y:S04]  /*110c30*/  LDL R7, [R1+0x201c] ;  /* 0x00201c0001077983 */ /* 0x001f680000100800 */
[----:B------:R-:W5:Y:S01]  /*110c40*/  LDL.LU R3, [R1+0x5030] ;  /* 0x0050300001037983 */ /* 0x000f620000300800 */
[----:B--2---:R-:W-:Y:S01]  /*110c50*/  ISETP.LT.AND P3, PT, R23, c[0x0][0x178], !P0 ;  /* 0x00005e0017007a0c */ /* 0x004fe20004761270 */
[----:B------:R-:W-:Y:S01]  /*110c60*/  IMAD.WIDE R22, R4, 0x2, R12 ;  /* 0x0000000204167825 */ /* 0x000fe200078e020c */
[----:B---3--:R-:W-:-:S04]  /*110c70*/  ISETP.LT.AND P4, PT, R24, c[0x0][0x178], !P5 ;  /* 0x00005e0018007a0c */ /* 0x008fc80006f81270 */
[----:B------:R0:W-:Y:S01]  /*110c80*/  @P6 STG.E.U16 [R22.64], R17 ;  /* 0x0000001116006986 */ /* 0x0001e2000c101504 */
[----:B------:R-:W-:Y:S02]  /*110c90*/  ISETP.LT.AND P6, PT, R29, c[0x0][0x178], !P5 ;  /* 0x00005e001d007a0c */ /* 0x000fe40006fc1270 */
[----:B0-----:R-:W-:Y:S02]  /*110ca0*/  PRMT R23, R0, 0x7632, R23 ;  /* 0x0000763200177816 */ /* 0x001fe40000000017 */
[----:B------:R-:W-:Y:S02]  /*110cb0*/  IADD3 R0, R4, c[0x0][0x198], RZ ;  /* 0x0000660004007a10 */ /* 0x000fe40007ffe0ff */
[----:B----4-:R-:W-:-:S03]  /*110cc0*/  PRMT R22, R25, 0x7632, R22 ;  /* 0x0000763219167816 */ /* 0x010fc60000000016 */
[----:B------:R-:W-:Y:S01]  /*110cd0*/  IMAD.WIDE R24, R0, 0x2, R18 ;  /* 0x0000000200187825 */ /* 0x000fe200078e0212 */
[----:B-----5:R-:W-:-:S03]  /*110ce0*/  ISETP.LT.AND P0, PT, R7, c[0x0][0x178], !P0 ;  /* 0x00005e0007007a0c */ /* 0x020fc60004701270 */
[----:B------:R-:W-:-:S05]  /*110cf0*/  IMAD.WIDE R6, R4, 0x2, R10 ;  /* 0x0000000204067825 */ /* 0x000fca00078e020a */
[----:B------:R0:W-:Y:S01]  /*110d00*/  @P3 STG.E.U16 [R6.64], R26 ;  /* 0x0000001a06003986 */ /* 0x0001e2000c101504 */
[----:B------:R-:W-:Y:S01]  /*110d10*/  ISETP.LT.AND P3, PT, R27, c[0x0][0x178], !P5 ;  /* 0x00005e001b007a0c */ /* 0x000fe20006f61270 */
[----:B0-----:R-:W-:Y:S01]  /*110d20*/  IMAD.WIDE R6, R4, 0x2, R8 ;  /* 0x0000000204067825 */ /* 0x001fe200078e0208 */
[----:B------:R-:W-:Y:S02]  /*110d30*/  PRMT R4, R2, 0x7632, R4 ;  /* 0x0000763202047816 */ /* 0x000fe40000000004 */
[----:B------:R-:W2:Y:S01]  /*110d40*/  LDL.LU R2, [R1+0x502c] ;  /* 0x00502c0001027983 */ /* 0x000ea20000300800 */
[----:B------:R-:W-:-:S03]  /*110d50*/  IMAD.WIDE R26, R0, 0x2, R20 ;  /* 0x00000002001a7825 */ /* 0x000fc600078e0214 */
[----:B------:R0:W-:Y:S04]  /*110d60*/  @P0 STG.E.U16 [R6.64], R3 ;  /* 0x0000000306000986 */ /* 0x0001e8000c101504 */
[----:B------:R1:W-:Y:S01]  /*110d70*/  @P6 STG.E.U16 [R26.64], R5 ;  /* 0x000000051a006986 */ /* 0x0003e2000c101504 */
[----:B------:R-:W-:-:S03]  /*110d80*/  ISETP.LT.AND P6, PT, R16, c[0x0][0x178], !P5 ;  /* 0x00005e0010007a0c */ /* 0x000fc60006fc1270 */
[----:B------:R3:W-:Y:S04]  /*110d90*/  @P4 STG.E.U16 [R24.64], R23 ;  /* 0x0000001718004986 */ /* 0x0007e8000c101504 */
[----:B0-----:R-:W2:Y:S04]  /*110da0*/  LDL.LU R3, [R1+0x5028] ;  /* 0x0050280001037983 */ /* 0x001ea80000300800 */
[----:B------:R-:W4:Y:S04]  /*110db0*/  LDL R6, [R1+0x200c] ;  /* 0x00200c0001067983 */ /* 0x000f280000100800 */
[----:B------:R-:W5:Y:S01]  /*110dc0*/  LDL R7, [R1+0x2010] ;  /* 0x0020100001077983 */ /* 0x000f620000100800 */
[----:B-1----:R-:W-:-:S03]  /*110dd0*/  PRMT R5, R17, 0x7632, R5 ;  /* 0x0000763211057816 */ /* 0x002fc60000000005 */
[----:B---3--:R-:W3:Y:S04]  /*110de0*/  LDL.LU R23, [R1+0xac] ;  /* 0x0000ac0001177983 */ /* 0x008ee80000300800 */
[----:B------:R-:W3:Y:S04]  /*110df0*/  LDL.LU R24, [R1+0x8c] ;  /* 0x00008c0001187983 */ /* 0x000ee80000300800 */
[----:B------:R-:W3:Y:S04]  /*110e00*/  LDL R25, [R1+0x2018] ;  /* 0x0020180001197983 */ /* 0x000ee80000100800 */
[----:B------:R-:W3:Y:S04]  /*110e10*/  LDL.LU R16, [R1+0x5024] ;  /* 0x0050240001107983 */ /* 0x000ee80000300800 */
[----:B------:R-:W3:Y:S01]  /*110e20*/  LDL.LU R17, [R1+0x5020] ;  /* 0x0050200001117983 */ /* 0x000ee20000300800 */
[----:B----4-:R-:W-:-:S02]  /*110e30*/  ISETP.LT.AND P0, PT, R6, c[0x0][0x178], !P5 ;  /* 0x00005e0006007a0c */ /* 0x010fc40006f01270 */
[----:B-----5:R-:W-:Y:S01]  /*110e40*/  ISETP.LT.AND P4, PT, R7, c[0x0][0x178], !P5 ;  /* 0x00005e0007007a0c */ /* 0x020fe20006f81270 */
[----:B--2---:R-:W-:-:S05]  /*110e50*/  IMAD.WIDE R6, R0, 0x2, R2 ;  /* 0x0000000200067825 */ /* 0x004fca00078e0202 */
[----:B------:R0:W-:Y:S01]  /*110e60*/  @P3 STG.E.U16 [R6.64], R22 ;  /* 0x0000001606003986 */ /* 0x0001e2000c101504 */
[----:B---3--:R-:W-:Y:S02]  /*110e70*/  PRMT R27, R24, 0x7632, R27 ;  /* 0x00007632181b7816 */ /* 0x008fe4000000001b */
[----:B------:R-:W-:Y:S01]  /*110e80*/  ISETP.LT.AND P3, PT, R25, c[0x0][0x178], !P5 ;  /* 0x00005e0019007a0c */ /* 0x000fe20006f61270 */
[C---:B------:R-:W-:Y:S01]  /*110e90*/  IMAD.WIDE R24, R0.reuse, 0x2, R12 ;  /* 0x0000000200187825 */ /* 0x040fe200078e020c */
[----:B------:R1:W-:Y:S03]  /*110ea0*/  STL [R1+0x501c], R16 ;  /* 0x00501c1001007387 */ /* 0x0003e60000100800 */
[C---:B0-----:R-:W-:Y:S01]  /*110eb0*/  IMAD.WIDE R6, R0.reuse, 0x2, R16 ;  /* 0x0000000200067825 */ /* 0x041fe200078e0210 */
[----:B------:R-:W-:Y:S04]  /*110ec0*/  STL [R1+0x5018], R17 ;  /* 0x0050181101007387 */ /* 0x000fe80000100800 */
[----:B-1----:R-:W2:Y:S04]  /*110ed0*/  LDL.LU R16, [R1+0x87c] ;  /* 0x00087c0001107983 */ /* 0x002ea80000300800 */
[----:B------:R0:W-:Y:S04]  /*110ee0*/  STL [R1+0x5014], R12 ;  /* 0x0050140c01007387 */ /* 0x0001e80000100800 */
[----:B0-----:R-:W3:Y:S01]  /*110ef0*/  LDL R12, [R1+0x201c] ;  /* 0x00201c00010c7983 */ /* 0x001ee20000100800 */
[----:B------:R-:W-:Y:S01]  /*110f00*/  PRMT R26, R23, 0x7632, R26 ;  /* 0x00007632171a7816 */ /* 0x000fe2000000001a */
[----:B------:R-:W-:-:S02]  /*110f10*/  IMAD.WIDE R22, R0, 0x2, R14 ;  /* 0x0000000200167825 */ /* 0x000fc400078e020e */
[----:B------:R0:W-:Y:S04]  /*110f20*/  STL [R1+0x5010], R13 ;  /* 0x0050100d01007387 */ /* 0x0001e80000100800 */
[----:B------:R-:W-:Y:S04]  /*110f30*/  @P0 STG.E.U16 [R6.64], R28 ;  /* 0x0000001c06000986 */ /* 0x000fe8000c101504 */
[----:B------:R1:W-:Y:S04]  /*110f40*/  @P4 STG.E.U16 [R22.64], R4 ;  /* 0x0000000416004986 */ /* 0x0003e8000c101504 */
[----:B------:R4:W-:Y:S01]  /*110f50*/  @P6 STG.E.U16 [R24.64], R5 ;  /* 0x0000000518006986 */ /* 0x0009e2000c101504 */
[----:B---3--:R-:W-:-:S03]  /*110f60*/  ISETP.LT.AND P5, PT, R12, c[0x0][0x178], !P5 ;  /* 0x00005e000c007a0c */ /* 0x008fc60006fa1270 */
[----:B------:R-:W3:Y:S04]  /*110f70*/  LDL R12, [R1+0x2018] ;  /* 0x00201800010c7983 */ /* 0x000ee80000100800 */
[----:B0-----:R-:W5:Y:S04]  /*110f80*/  LDL.LU R13, [R1+0x85c] ;  /* 0x00085c00010d7983 */ /* 0x001f680000300800 */
[----:B-1----:R-:W2:Y:S04]  /*110f90*/  LDL R23, [R1+0x2008] ;  /* 0x0020080001177983 */ /* 0x002ea80000100800 */
[----:B----4-:R-:W4:Y:S01]  /*110fa0*/  LDL.LU R25, [R1+0x4888] ;  /* 0x0048880001197983 */ /* 0x010f220000300800 */
[----:B------:R-:W-:Y:S01]  /*110fb0*/  IMAD.WIDE R4, R0, 0x2, R10 ;  /* 0x0000000200047825 */ /* 0x000fe200078e020a */
[----:B------:R-:W-:-:S02]  /*110fc0*/  ISETP.LT.AND P0, PT, R29, c[0x0][0x178], !P2 ;  /* 0x00005e001d007a0c */ /* 0x000fc40005701270 */
[C---:B------:R-:W-:Y:S01]  /*110fd0*/  IADD3 R29, R0.reuse, c[0x0][0x198], RZ ;  /* 0x00006600001d7a10 */ /* 0x040fe20007ffe0ff */
[----:B------:R-:W-:Y:S01]  /*110fe0*/  IMAD.WIDE R6, R0, 0x2, R8 ;  /* 0x0000000200067825 */ /* 0x000fe200078e0208 */
[----:B------:R-:W3:Y:S04]  /*110ff0*/  LDL R24, [R1+0x2004] ;  /* 0x0020040001187983 */ /* 0x000ee80000100800 */
[----:B------:R-:W-:Y:S04]  /*111000*/  @P3 STG.E.U16 [R4.64], R26 ;  /* 0x0000001a04003986 */ /* 0x000fe8000c101504 */
[----:B------:R0:W-:Y:S04]  /*111010*/  STL [R1+0x500c], R21 ;  /* 0x00500c1501007387 */ /* 0x0001e80000100800 */
[----:B------:R1:W-:Y:S01]  /*111020*/  @P5 STG.E.U16 [R6.64], R27 ;  /* 0x0000001b06005986 */ /* 0x0003e2000c101504 */
[----:B--2---:R-:W-:Y:S01]  /*111030*/  ISETP.LT.AND P4, PT, R23, c[0x0][0x178], !P2 ;  /* 0x00005e0017007a0c */ /* 0x004fe20005781270 */
[----:B------:R-:W-:Y:S01]  /*111040*/  IMAD.WIDE R22, R29, 0x2, R20 ;  /* 0x000000021d167825 */ /* 0x000fe200078e0214 */
[----:B----4-:R-:W-:-:S02]  /*111050*/  ISETP.GE.AND P3, PT, R25, c[0x0][0x17c], PT ;  /* 0x00005f0019007a0c */ /* 0x010fc40003f66270 */
[----:B------:R-:W2:Y:S04]  /*111060*/  LDL R25, [R1+0x2000] ;  /* 0x0020000001197983 */ /* 0x000ea80000100800 */
[----:B0-----:R-:W4:Y:S04]  /*111070*/  LDL.LU R21, [R1+0xfc] ;  /* 0x0000fc0001157983 */ /* 0x001f280000300800 */
[----:B-1----:R-:W2:Y:S04]  /*111080*/  LDL.LU R7, [R1+0x88c] ;  /* 0x00088c0001077983 */ /* 0x002ea80000300800 */
[----:B------:R-:W4:Y:S01]  /*111090*/  LDL R27, [R1+0x2014] ;  /* 0x00201400011b7983 */ /* 0x000f220000100800 */
[----:B---3--:R-:W-:-:S02]  /*1110a0*/  ISETP.LT.AND P6, PT, R24, c[0x0][0x178], !P2 ;  /* 0x00005e0018007a0c */ /* 0x008fc400057c1270 */
[----:B--2---:R-:W-:-:S05]  /*1110b0*/  PRMT R26, R7, 0x7632, R26 ;  /* 0x00007632071a7816 */ /* 0x004fca000000001a */
[----:B------:R0:W-:Y:S04]  /*1110c0*/  STL [R1+0x5008], R26 ;  /* 0x0050081a01007387 */ /* 0x0001e80000100800 */
[----:B0-----:R-:W2:Y:S04]  /*1110d0*/  LDL R26, [R1+0x2010] ;  /* 0x00201000011a7983 */ /* 0x001ea80000100800 */
[----:B------:R0:W-:Y:S01]  /*1110e0*/  @P0 STG.E.U16 [R22.64], R7 ;  /* 0x0000000716000986 */ /* 0x0001e2000c101504 */
[----:B------:R-:W-:Y:S01]  /*1110f0*/  PRMT R5, R16, 0x7632, R5 ;  /* 0x0000763210057816 */ /* 0x000fe20000000005 */
[----:B0-----:R-:W-:-:S02]  /*111100*/  IMAD.WIDE R6, R29, 0x2, R18 ;  /* 0x000000021d067825 */ /* 0x001fc400078e0212 */
[----:B------:R-:W3:Y:S04]  /*111110*/  LDL R23, [R1+0x200c] ;  /* 0x00200c0001177983 */ /* 0x000ee80000100800 */
[----:B------:R0:W-:Y:S01]  /*111120*/  @P6 STG.E.U16 [R6.64], R16 ;  /* 0x0000001006006986 */ /* 0x0001e2000c101504 */
[----:B--2---:R-:W-:-:S03]  /*111130*/  ISETP.LT.AND P5, PT, R26, c[0x0][0x178], !P2 ;  /* 0x00005e001a007a0c */ /* 0x004fc600057a1270 */
[----:B------:R-:W2:Y:S04]  /*111140*/  LDL.LU R26, [R1+0xec] ;  /* 0x0000ec00011a7983 */ /* 0x000ea80000300800 */
[----:B0-----:R-:W2:Y:S04]  /*111150*/  LDL.LU R16, [R1+0x501c] ;  /* 0x00501c0001107983 */ /* 0x001ea80000300800 */
[----:B------:R-:W2:Y:S04]  /*111160*/  LDL.LU R6, [R1+0x86c] ;  /* 0x00086c0001067983 */ /* 0x000ea80000300800 */
[----:B------:R-:W4:Y:S01]  /*111170*/  LDL R7, [R1+0x201c] ;  /* 0x00201c0001077983 */ /* 0x000f220000100800 */
[----:B---3--:R-:W-:Y:S01]  /*111180*/  ISETP.LT.AND P0, PT, R23, c[0x0][0x178], !P2 ;  /* 0x00005e0017007a0c */ /* 0x008fe20005701270 */
[----:B------:R-:W-:Y:S01]  /*111190*/  IMAD.WIDE R22, R29, 0x2, R2 ;  /* 0x000000021d167825 */ /* 0x000fe200078e0202 */
[----:B-----5:R-:W-:-:S02]  /*1111a0*/  PRMT R28, R13, 0x7632, R28 ;  /* 0x000076320d1c7816 */ /* 0x020fc4000000001c */
[----:B--2---:R-:W-:Y:S02]  /*1111b0*/  PRMT R17, R6, 0x7632, R17 ;  /* 0x0000763206117816 */ /* 0x004fe40000000011 */
[----:B------:R-:W-:Y:S01]  /*1111c0*/  @P4 STG.E.U16 [R22.64], R6 ;  /* 0x0000000616004986 */ /* 0x000fe2000c101504 */
[----:B----4-:R-:W-:Y:S02]  /*1111d0*/  ISETP.LT.AND P4, PT, R27, c[0x0][0x178], !P2 ;  /* 0x00005e001b007a0c */ /* 0x010fe40005781270 */
[----:B------:R-:W-:Y:S01]  /*1111e0*/  ISETP.LT.AND P6, PT, R7, c[0x0][0x178], !P2 ;  /* 0x00005e0007007a0c */ /* 0x000fe200057c1270 */
[----:B------:R0:W-:Y:S01]  /*1111f0*/  STL.S16 [R1+0x4], R17 ;  /* 0x0000041101007387 */ /* 0x0001e20000100600 */
[----:B------:R-:W-:-:S03]  /*111200*/  ISETP.LT.AND P2, PT, R12, c[0x0][0x178], !P2 ;  /* 0x00005e000c007a0c */ /* 0x000fc60005741270 */
[----:B0-----:R-:W2:Y:S04]  /*111210*/  LDL.LU R17, [R1+0x5018] ;  /* 0x0050180001117983 */ /* 0x001ea80000300800 */
[----:B------:R-:W3:Y:S04]  /*111220*/  LDL.LU R12, [R1+0x5014] ;  /* 0x00501400010c7983 */ /* 0x000ee80000300800 */
[----:B------:R0:W-:Y:S04]  /*111230*/  STL [R1+0x4ffc], R28 ;  /* 0x004ffc1c01007387 */ /* 0x0001e80000100800 */
[----:B0-----:R-:W4:Y:S01]  /*111240*/  LDL.LU R28, [R1+0x84c] ;  /* 0x00084c00011c7983 */ /* 0x001f220000300800 */
[----:B------:R-:W-:-:S04]  /*111250*/  IMAD.WIDE R6, R29, 0x2, R14 ;  /* 0x000000021d067825 */ /* 0x000fc800078e020e */
[----:B--2---:R-:W-:-:S05]  /*111260*/  IMAD.WIDE R22, R29, 0x2, R16 ;  /* 0x000000021d167825 */ /* 0x004fca00078e0210 */
[----:B------:R0:W-:Y:S04]  /*111270*/  @P0 STG.E.U16 [R22.64], R13 ;  /* 0x0000000d16000986 */ /* 0x0001e8000c101504 */
[----:B0-----:R-:W3:Y:S01]  /*111280*/  LDL.LU R13, [R1+0x5010] ;  /* 0x00501000010d7983 */ /* 0x001ee20000300800 */
[----:B----4-:R-:W-:-:S03]  /*111290*/  PRMT R4, R28, 0x7632, R4 ;  /* 0x000076321c047816 */ /* 0x010fc60000000004 */
[----:B------:R-:W-:Y:S04]  /*1112a0*/  @P5 STG.E.U16 [R6.64], R28 ;  /* 0x0000001c06005986 */ /* 0x000fe8000c101504 */
[----:B------:R0:W-:Y:S04]  /*1112b0*/  STL [R1+0x5000], R4 ;  /* 0x0050000401007387 */ /* 0x0001e80000100800 */
[----:B0-----:R-:W2:Y:S04]  /*1112c0*/  LDL.LU R4, [R1+0xdc] ;  /* 0x0000dc0001047983 */ /* 0x001ea80000300800 */
[----:B------:R-:W4:Y:S01]  /*1112d0*/  LDL.LU.S16 R28, [R1+0x4] ;  /* 0x00000400011c7983 */ /* 0x000f220000300600 */
[----:B------:R-:W-:Y:S01]  /*1112e0*/  PRMT R0, R21, 0x7632, R0 ;  /* 0x0000763215007816 */ /* 0x000fe20000000000 */
[----:B------:R-:W-:Y:S01]  /*1112f0*/  IMAD.WIDE R22, R29, 0x2, R10 ;  /* 0x000000021d167825 */ /* 0x000fe200078e020a */
[----:B------:R-:W-:-:S02]  /*111300*/  ISETP.LT.AND P0, PT, R24, c[0x0][0x178], !P3 ;  /* 0x00005e0018007a0c */ /* 0x000fc40005f01270 */
[----:B------:R-:W-:Y:S01]  /*111310*/  ISETP.LT.AND P5, PT, R25, c[0x0][0x178], !P3 ;  /* 0x00005e0019007a0c */ /* 0x000fe20005fa1270 */
[----:B------:R-:W-:-:S04]  /*111320*/  IMAD.WIDE R24, R29, 0x2, R8 ;  /* 0x000000021d187825 */ /* 0x000fc800078e0208 */
[----:B---3--:R-:W-:-:S05]  /*111330*/  IMAD.WIDE R6, R29, 0x2, R12 ;  /* 0x000000021d067825 */ /* 0x008fca00078e020c */
[----:B------:R-:W-:Y:S04]  /*111340*/  @P4 STG.E.U16 [R6.64], R21 ;  /* 0x0000001506004986 */ /* 0x000fe8000c101504 */
[----:B------:R-:W-:Y:S04]  /*111350*/  @P2 STG.E.U16 [R22.64], R26 ;  /* 0x0000001a16002986 */ /* 0x000fe8000c101504 */
[----:B----4-:R0:W-:Y:S04]  /*111360*/  STL [R1+0x5004], R28 ;  /* 0x0050041c01007387 */ /* 0x0101e80000100800 */
[----:B0-----:R-:W3:Y:S04]  /*111370*/  LDL R28, [R1+0x201c] ;  /* 0x00201c00011c7983 */ /* 0x001ee80000100800 */
[----:B------:R0:W-:Y:S04]  /*111380*/  STL.S16 [R1], R0 ;  /* 0x0000000001007387 */ /* 0x0001e80000100600 */
[----:B------:R1:W-:Y:S01]  /*111390*/  STL [R1+0x4fdc], R29 ;  /* 0x004fdc1d01007387 */ /* 0x0003e20000100800 */
[----:B0-----:R-:W-:-:S03]  /*1113a0*/  IADD3 R0, R29, c[0x0][0x198], RZ ;  /* 0x000066001d007a10 */ /* 0x001fc60007ffe0ff */
[----:B-1----:R-:W4:Y:S04]  /*1113b0*/  LDL R29, [R1+0x200c] ;  /* 0x00200c00011d7983 */ /* 0x002f280000100800 */
[----:B------:R-:W5:Y:S04]  /*1113c0*/  LDL.LU R21, [R1+0x500c] ;  /* 0x00500c0001157983 */ /* 0x000f680000300800 */
[----:B------:R-:W3:Y:S01]  /*1113d0*/  LDL R23, [R1+0x2008] ;  /* 0x0020080001177983 */ /* 0x000ee20000100800 */
[----:B------:R-:W-:-:S03]  /*1113e0*/  PRMT R6, R26, 0x7632, R6 ;  /* 0x000076321a067816 */ /* 0x000fc60000000006 */
[----:B------:R-:W4:Y:S04]  /*1113f0*/  LDL R7, [R1+0x2010] ;  /* 0x0020100001077983 */ /* 0x000f280000100800 */
[----:B------:R-:W4:Y:S04]  /*111400*/  LDL.LU R26, [R1+0x5008] ;  /* 0x00500800011a7983 */ /* 0x000f280000300800 */
[----:B--2---:R-:W-:Y:S01]  /*111410*/  @P6 STG.E.U16 [R24.64], R4 ;  /* 0x0000000418006986 */ /* 0x004fe2000c101504 */
[----:B---3--:R-:W-:Y:S01]  /*111420*/  ISETP.LT.AND P2, PT, R23, c[0x0][0x178], !P3 ;  /* 0x00005e0017007a0c */ /* 0x008fe20005f41270 */
[----:B-----5:R-:W-:-:S05]  /*111430*/  IMAD.WIDE R22, R0, 0x2, R20 ;  /* 0x0000000200167825 */ /* 0x020fca00078e0214 */
[----:B----4-:R0:W-:Y:S04]  /*111440*/  @P5 STG.E.U16 [R22.64], R26 ;  /* 0x0000001a16005986 */ /* 0x0101e8000c101504 */
[----:B0-----:R-:W2:Y:S01]  /*111450*/  LDL R23, [R1+0x2018] ;  /* 0x0020180001177983 */ /* 0x001ea20000100800 */
[----:B------:R-:W-:Y:S01]  /*111460*/  IMAD.WIDE R24, R0, 0x2, R18 ;  /* 0x0000000200187825 */ /* 0x000fe200078e0212 */
[----:B------:R-:W-:Y:S02]  /*111470*/  ISETP.LT.AND P6, PT, R29, c[0x0][0x178], !P3 ;  /* 0x00005e001d007a0c */ /* 0x000fe40005fc1270 */
[----:B------:R-:W-:Y:S02]  /*111480*/  ISETP.LT.AND P4, PT, R7, c[0x0][0x178], !P3 ;  /* 0x00005e0007007a0c */ /* 0x000fe40005f81270 */
[----:B------:R-:W-:Y:S01]  /*111490*/  @P0 STG.E.U16 [R24.64], R5 ;  /* 0x0000000518000986 */ /* 0x000fe2000c101504 */
[----:B------:R-:W-:-:S03]  /*1114a0*/  ISETP.LT.AND P5, PT, R27, c[0x0][0x178], !P3 ;  /* 0x00005e001b007a0c */ /* 0x000fc60005fa1270 */
[----:B------:R0:W-:Y:S01]  /*1114b0*/  STL [R1+0x4ff8], R3 ;  /* 0x004ff80301007387 */ /* 0x0001e20000100800 */
[----:B--2---:R-:W-:Y:S01]  /*1114c0*/  ISETP.LT.AND P0, PT, R23, c[0x0][0x178], !P3 ;  /* 0x00005e0017007a0c */ /* 0x004fe20005f01270 */
[----:B------:R-:W-:Y:S01]  /*1114d0*/  IMAD.WIDE R22, R0, 0x2, R2 ;  /* 0x0000000200167825 */ /* 0x000fe200078e0202 */
[----:B------:R-:W-:Y:S01]  /*1114e0*/  ISETP.LT.AND P3, PT, R28, c[0x0][0x178], !P3 ;  /* 0x00005e001c007a0c */ /* 0x000fe20005f61270 */
[----:B0-----:R-:W2:Y:S04]  /*1114f0*/  LDL.LU.S16 R3, [R1] ;  /* 0x0000000001037983 */ /* 0x001ea80000300600 */
[----:B------:R-:W3:Y:S01]  /*111500*/  LDL.LU R28, [R1+0x5004] ;  /* 0x00500400011c7983 */ /* 0x000ee20000300800 */
[----:B------:R-:W-:-:S03]  /*111510*/  PRMT R5, R4, 0x7632, R5 ;  /* 0x0000763204057816 */ /* 0x000fc60000000005 */
[----:B------:R-:W4:Y:S04]  /*111520*/  LDL.LU R4, [R1+0x5000] ;  /* 0x0050000001047983 */ /* 0x000f280000300800 */
[----:B---3--:R0:W-:Y:S04]  /*111530*/  @P2 STG.E.U16 [R22.64], R28 ;  /* 0x0000001c16002986 */ /* 0x0081e8000c101504 */
[----:B0-----:R-:W3:Y:S01]  /*111540*/  LDL.LU R28, [R1+0x4ffc] ;  /* 0x004ffc00011c7983 */ /* 0x001ee20000300800 */
[----:B------:R-:W-:-:S03]  /*111550*/  IMAD.WIDE R24, R0, 0x2, R16 ;  /* 0x0000000200187825 */ /* 0x000fc600078e0210 */
[----:B------:R-:W5:Y:S01]  /*111560*/  LDL R23, [R1+0x2000] ;  /* 0x0020000001177983 */ /* 0x000f620000100800 */
[----:B------:R-:W-:-:S03]  /*111570*/  IMAD.WIDE R26, R0, 0x2, R14 ;  /* 0x00000002001a7825 */ /* 0x000fc600078e020e */
[----:B---3--:R-:W-:Y:S04]  /*111580*/  @P6 STG.E.U16 [R24.64], R28 ;  /* 0x0000001c18006986 */ /* 0x008fe8000c101504 */
[----:B------:R0:W-:Y:S04]  /*111590*/  STL [R1+0x4fe0], R28 ;  /* 0x004fe01c01007387 */ /* 0x0001e80000100800 */
[----:B----4-:R1:W-:Y:S04]  /*1115a0*/  @P4 STG.E.U16 [R26.64], R4 ;  /* 0x000000041a004986 */ /* 0x0103e8000c101504 */
[----:B0-----:R-:W3:Y:S04]  /*1115b0*/  LDL R28, [R1+0x2008] ;  /* 0x00200800011c7983 */ /* 0x001ee80000100800 */
[----:B-1----:R-:W4:Y:S01]  /*1115c0*/  LDL R4, [R1+0x2004] ;  /* 0x0020040001047983 */ /* 0x002f220000100800 */
[----:B-----5:R-:W-:Y:S01]  /*1115d0*/  ISETP.LT.AND P2, PT, R23, c[0x0][0x178], !P1 ;  /* 0x00005e0017007a0c */ /* 0x020fe20004f41270 */
[----:B------:R-:W-:-:S02]  /*1115e0*/  IMAD.WIDE R22, R0, 0x2, R12 ;  /* 0x0000000200167825 */ /* 0x000fc400078e020c */
[----:B------:R0:W-:Y:S02]  /*1115f0*/  STL [R1+0x4ff4], R13 ;  /* 0x004ff40d01007387 */ /* 0x0001e40000100800 */
[----:B------:R-:W-:-:S04]  /*111600*/  IMAD.WIDE R24, R0, 0x2, R10 ;  /* 0x0000000200187825 */ /* 0x000fc800078e020a */
[----:B------:R-:W-:Y:S01]  /*111610*/  IMAD.WIDE R26, R0, 0x2, R8 ;  /* 0x00000002001a7825 */ /* 0x000fe200078e0208 */
[----:B--2---:R-:W-:Y:S04]  /*111620*/  @P5 STG.E.U16 [R22.64], R3 ;  /* 0x0000000316005986 */ /* 0x004fe8000c101504 */
[----:B0-----:R-:W2:Y:S04]  /*111630*/  LDL R13, [R1+0x150] ;  /* 0x00015000010d7983 */ /* 0x001ea80000100800 */
[----:B------:R0:W-:Y:S04]  /*111640*/  STL [R1+0x4ff0], R11 ;  /* 0x004ff00b01007387 */ /* 0x0001e80000100800 */
[----:B------:R1:W-:Y:S04]  /*111650*/  @P0 STG.E.U16 [R24.64], R6 ;  /* 0x0000000618000986 */ /* 0x0003e8000c101504 */
[----:B------:R5:W-:Y:S04]  /*111660*/  @P3 STG.E.U16 [R26.64], R5 ;  /* 0x000000051a003986 */ /* 0x000be8000c101504 */
[----:B0-----:R-:W2:Y:S04]  /*111670*/  LDL R11, [R1+0x140] ;  /* 0x00014000010b7983 */ /* 0x001ea80000100800 */
[----:B------:R-:W2:Y:S04]  /*111680*/  LDL.LU R3, [R1+0x488c] ;  /* 0x00488c0001037983 */ /* 0x000ea80000300800 */
[----:B-1----:R-:W2:Y:S04]  /*111690*/  LDL R24, [R1+0x170] ;  /* 0x0001700001187983 */ /* 0x002ea80000100800 */
[----:B------:R-:W2:Y:S01]  /*1116a0*/  LDL R25, [R1+0x2014] ;  /* 0x0020140001197983 */ /* 0x000ea20000100800 */
[----:B---3--:R-:W-:-:S02]  /*1116b0*/  ISETP.LT.AND P5, PT, R28, c[0x0][0x178], !P1 ;  /* 0x00005e001c007a0c */ /* 0x008fc40004fa1270 */
[----:B----4-:R-:W-:Y:S02]  /*1116c0*/  ISETP.LT.AND P4, PT, R4, c[0x0][0x178], !P1 ;  /* 0x00005e0004007a0c */ /* 0x010fe40004f81270 */
[----:B------:R-:W-:Y:S02]  /*1116d0*/  IADD3 R4, R0, c[0x0][0x198], RZ ;  /* 0x0000660000047a10 */ /* 0x000fe40007ffe0ff */
[----:B------:R-:W3:Y:S04]  /*1116e0*/  LDL R0, [R1+0x2004] ;  /* 0x0020040001007983 */ /* 0x000ee80000100800 */
[----:B-----5:R-:W4:Y:S04]  /*1116f0*/  LDL.LU R26, [R1+0x130] ;  /* 0x00013000011a7983 */ /* 0x020f280000300800 */
[----:B------:R-:W5:Y:S04]  /*111700*/  LDL.LU R27, [R1+0x120] ;  /* 0x00012000011b7983 */ /* 0x000f680000300800 */
[----:B------:R0:W-:Y:S04]  /*111710*/  STL [R1+0x4fe4], R28 ;  /* 0x004fe41c01007387 */ /* 0x0001e80000100800 */
[----:B0-----:R-:W3:Y:S01]  /*111720*/  LDL R28, [R1+0x100] ;  /* 0x00010000011c7983 */ /* 0x001ee20000100800 */
[----:B------:R-:W-:Y:S01]  /*111730*/  IMAD.WIDE R22, R4, 0x2, R20 ;  /* 0x0000000204167825 */ /* 0x000fe200078e0214 */
[----:B------:R-:W-:-:S02]  /*111740*/  ISETP.LT.AND P3, PT, R29, c[0x0][0x178], !P1 ;  /* 0x00005e001d007a0c */ /* 0x000fc40004f61270 */
[----:B--2---:R-:W-:Y:S02]  /*111750*/  ISETP.GE.AND P0, PT, R3, c[0x0][0x17c], PT ;  /* 0x00005f0003007a0c */ /* 0x004fe40003f06270 */
[----:B------:R-:W-:Y:S04]  /*111760*/  @P2 STG.E.U16 [R22.64], R24 ;  /* 0x0000001816002986 */ /* 0x000fe8000c101504 */
[----:B---3--:R0:W-:Y:S04]  /*111770*/  STL [R1+0x4fec], R28 ;  /* 0x004fec1c01007387 */ /* 0x0081e80000100800 */
[----:B0-----:R-:W2:Y:S04]  /*111780*/  LDL R28, [R1+0x110] ;  /* 0x00011000011c7983 */ /* 0x001ea80000100800 */
[----:B------:R0:W-:Y:S04]  /*111790*/  STL [R1+0x4fe8], R29 ;  /* 0x004fe81d01007387 */ /* 0x0001e80000100800 */
[----:B0-----:R-:W3:Y:S04]  /*1117a0*/  LDL.LU R29, [R1+0x160] ;  /* 0x00016000011d7983 */ /* 0x001ee80000300800 */
[----:B------:R-:W2:Y:S04]  /*1117b0*/  LDL.LU R3, [R1+0x4ff8] ;  /* 0x004ff80001037983 */ /* 0x000ea80000300800 */
[----:B------:R-:W4:Y:S01]  /*1117c0*/  LDL.LU R23, [R1+0x4890] ;  /* 0x0048900001177983 */ /* 0x000f220000300800 */
[----:B------:R-:W-:Y:S01]  /*1117d0*/  ISETP.LT.AND P6, PT, R7, c[0x0][0x178], !P1 ;  /* 0x00005e0007007a0c */ /* 0x000fe20004fc1270 */
[----:B------:R-:W-:Y:S01]  /*1117e0*/  IMAD.WIDE R6, R4, 0x2, R18 ;  /* 0x0000000204067825 */ /* 0x000fe200078e0212 */
[----:B------:R-:W-:-:S04]  /*1117f0*/  ISETP.LT.AND P2, PT, R25, c[0x0][0x178], !P1 ;  /* 0x00005e0019007a0c */ /* 0x000fc80004f41270 */
[----:B---3--:R0:W-:Y:S01]  /*111800*/  @P4 STG.E.U16 [R6.64], R29 ;  /* 0x0000001d06004986 */ /* 0x0081e2000c101504 */
[----:B--2---:R-:W-:Y:S01]  /*111810*/  IMAD.WIDE R24, R4, 0x2, R2 ;  /* 0x0000000204187825 */ /* 0x004fe200078e0202 */
[----:B----4-:R-:W-:-:S03]  /*111820*/  ISETP.GE.AND P4, PT, R23, c[0x0][0x17c], PT ;  /* 0x00005f0017007a0c */ /* 0x010fc60003f86270 */
[C---:B------:R-:W-:Y:S01]  /*111830*/  IMAD.WIDE R22, R4.reuse, 0x2, R16 ;  /* 0x0000000204167825 */ /* 0x040fe200078e0210 */
[----:B------:R1:W-:Y:S03]  /*111840*/  @P5 STG.E.U16 [R24.64], R13 ;  /* 0x0000000d18005986 */ /* 0x0003e6000c101504 */
[C---:B0-----:R-:W-:Y:S01]  /*111850*/  IMAD.WIDE R6, R4.reuse, 0x2, R14 ;  /* 0x0000000204067825 */ /* 0x041fe200078e020e */
[----:B------:R0:W-:Y:S04]  /*111860*/  @P3 STG.E.U16 [R22.64], R11 ;  /* 0x0000000b16003986 */ /* 0x0001e8000c101504 */
[----:B-1----:R-:W2:Y:S04]  /*111870*/  LDL.LU R13, [R1+0x4ff4] ;  /* 0x004ff400010d7983 */ /* 0x002ea80000300800 */
[----:B------:R-:W3:Y:S04]  /*111880*/  LDL R25, [R1+0x2018] ;  /* 0x0020180001197983 */ /* 0x000ee80000100800 */
[----:B0-----:R-:W4:Y:S04]  /*111890*/  LDL.LU R11, [R1+0x4ff0] ;  /* 0x004ff000010b7983 */ /* 0x001f280000300800 */
[----:B------:R-:W4:Y:S04]  /*1118a0*/  LDL.LU R22, [R1+0x4894] ;  /* 0x0048940001167983 */ /* 0x000f280000300800 */
[----:B------:R-:W4:Y:S04]  /*1118b0*/  LDL.LU R23, [R1+0x170] ;  /* 0x0001700001177983 */ /* 0x000f280000300800 */
[----:B------:R0:W-:Y:S04]  /*1118c0*/  @P6 STG.E.U16 [R6.64], R26 ;  /* 0x0000001a06006986 */ /* 0x0001e8000c101504 */
[----:B0-----:R-:W4:Y:S04]  /*1118d0*/  LDL R6, [R1+0x201c] ;  /* 0x00201c0001067983 */ /* 0x001f280000100800 */
[----:B------:R-:W4:Y:S01]  /*1118e0*/  LDL R7, [R1+0x2000] ;  /* 0x0020000001077983 */ /* 0x000f220000100800 */
[----:B---3--:R-:W-:Y:S01]  /*1118f0*/  ISETP.LT.AND P5, PT, R25, c[0x0][0x178], !P1 ;  /* 0x00005e0019007a0c */ /* 0x008fe20004fa1270 */
[----:B--2---:R-:W-:-:S05]  /*111900*/  IMAD.WIDE R24, R4, 0x2, R12 ;  /* 0x0000000204187825 */ /* 0x004fca00078e020c */
[----:B-----5:R-:W-:Y:S01]  /*111910*/  @P2 STG.E.U16 [R24.64], R27 ;  /* 0x0000001b18002986 */ /* 0x020fe2000c101504 */
[----:B----4-:R-:W-:Y:S02]  /*111920*/  ISETP.LT.AND P1, PT, R6, c[0x0][0x178], !P1 ;  /* 0x00005e0006007a0c */ /* 0x010fe40004f21270 */
[----:B------:R-:W-:Y:S01]  /*111930*/  ISETP.LT.AND P3, PT, R7, c[0x0][0x178], !P4 ;  /* 0x00005e0007007a0c */ /* 0x000fe20006761270 */
[----:B------:R-:W-:-:S05]  /*111940*/  IMAD.WIDE R6, R4, 0x2, R10 ;  /* 0x0000000204067825 */ /* 0x000fca00078e020a */
[----:B------:R0:W-:Y:S04]  /*111950*/  @P5 STG.E.U16 [R6.64], R28 ;  /* 0x0000001c06005986 */ /* 0x0001e8000c101504 */
[----:B0-----:R-:W2:Y:S01]  /*111960*/  LDL.LU R28, [R1+0x4fec] ;  /* 0x004fec00011c7983 */ /* 0x001ea20000300800 */
[----:B------:R-:W-:Y:S02]  /*111970*/  ISETP.GE.AND P2, PT, R22, c[0x0][0x17c], PT ;  /* 0x00005f0016007a0c */ /* 0x000fe40003f46270 */
[----:B------:R-:W-:Y:S01]  /*111980*/  PRMT R5, R23, 0x7632, R5 ;  /* 0x0000763217057816 */ /* 0x000fe20000000005 */
[----:B------:R-:W-:Y:S01]  /*111990*/  IMAD.WIDE R22, R4, 0x2, R8 ;  /* 0x0000000204167825 */ /* 0x000fe200078e0208 */
[----:B------:R-:W-:Y:S02]  /*1119a0*/  ISETP.LT.AND P6, PT, R0, c[0x0][0x178], !P4 ;  /* 0x00005e0000007a0c */ /* 0x000fe400067c1270 */
[----:B------:R-:W-:-:S02]  /*1119b0*/  IADD3 R0, R4, c[0x0][0x198], RZ ;  /* 0x0000660004007a10 */ /* 0x000fc40007ffe0ff */
[----:B------:R-:W-:Y:S02]  /*1119c0*/  PRMT R4, R29, 0x7632, R4 ;  /* 0x000076321d047816 */ /* 0x000fe40000000004 */
[----:B------:R-:W3:Y:S01]  /*1119d0*/  LDL.LU R29, [R1+0x4fe8] ;  /* 0x004fe800011d7983 */ /* 0x000ee20000300800 */
[----:B------:R-:W-:-:S03]  /*1119e0*/  IMAD.WIDE R24, R0, 0x2, R20 ;  /* 0x0000000200187825 */ /* 0x000fc600078e0214 */
[----:B--2---:R0:W-:Y:S04]  /*1119f0*/  @P1 STG.E.U16 [R22.64], R28 ;  /* 0x0000001c16001986 */ /* 0x0041e8000c101504 */
[----:B0-----:R-:W2:Y:S04]  /*111a00*/  LDL.LU R28, [R1+0x4fe4] ;  /* 0x004fe400011c7983 */ /* 0x001ea80000300800 */
[----:B------:R-:W4:Y:S04]  /*111a10*/  LDL.LU R22, [R1+0x150] ;  /* 0x0001500001167983 */ /* 0x000f280000300800 */
[----:B------:R-:W5:Y:S04]  /*111a20*/  LDL.LU R23, [R1+0x140] ;  /* 0x0001400001177983 */ /* 0x000f680000300800 */
[----:B------:R0:W-:Y:S01]  /*111a30*/  @P3 STG.E.U16 [R24.64], R5 ;  /* 0x0000000518003986 */ /* 0x0001e2000c101504 */
[----:B------:R-:W-:Y:S01]  /*111a40*/  IMAD.WIDE R6, R0, 0x2, R18 ;  /* 0x0000000200067825 */ /* 0x000fe200078e0212 */
[----:B---3--:R-:W-:-:S02]  /*111a50*/  ISETP.LT.AND P3, PT, R29, c[0x0][0x178], !P4 ;  /* 0x00005e001d007a0c */ /* 0x008fc40006761270 */
[----:B0-----:R-:W3:Y:S04]  /*111a60*/  LDL R24, [R1+0x2010] ;  /* 0x0020100001187983 */ /* 0x001ee80000100800 */
[----:B------:R-:W3:Y:S04]  /*111a70*/  LDL R25, [R1+0x2014] ;  /* 0x0020140001197983 */ /* 0x000ee80000100800 */
[----:B------:R4:W-:Y:S01]  /*111a80*/  @P6 STG.E.U16 [R6.64], R4 ;  /* 0x0000000406006986 */ /* 0x0009e2000c101504 */
[----:B--2---:R-:W-:-:S03]  /*111a90*/  ISETP.LT.AND P1, PT, R28, c[0x0][0x178], !P4 ;  /* 0x00005e001c007a0c */ /* 0x004fc60006721270 */
[----:B------:R-:W2:Y:S01]  /*111aa0*/  LDL.LU R28, [R1+0x4fe0] ;  /* 0x004fe000011c7983 */ /* 0x000ea20000300800 */
[----:B----4-:R-:W-:-:S03]  /*111ab0*/  PRMT R4, R22, 0x7632, R4 ;  /* 0x0000763216047816 */ /* 0x010fc60000000004 */
[----:B------:R-:W4:Y:S01]  /*111ac0*/  LDL.LU R29, [R1+0x4fdc] ;  /* 0x004fdc00011d7983 */ /* 0x000f220000300800 */
[----:B-----5:R-:W-:Y:S01]  /*111ad0*/  PRMT R5, R23, 0x7632, R5 ;  /* 0x0000763217057816 */ /* 0x020fe20000000005 */
[C---:B------:R-:W-:Y:S02]  /*111ae0*/  IMAD.WIDE R22, R0.reuse, 0x2, R16 ;  /* 0x0000000200167825 */ /* 0x040fe400078e0210 */
[----:B------:R0:W-:Y:S04]  /*111af0*/  STL [R1+0x4fd8], R17 ;  /* 0x004fd81101007387 */ /* 0x0001e80000100800 */
[----:B0-----:R-:W5:Y:S01]  /*111b00*/  LDL R17, [R1+0x2018] ;  /* 0x0020180001117983 */ /* 0x001f620000100800 */
[----:B------:R-:W-:Y:S01]  /*111b10*/  IMAD.WIDE R6, R0, 0x2, R2 ;  /* 0x0000000200067825 */ /* 0x000fe200078e0202 */
[----:B---3--:R-:W-:-:S02]  /*111b20*/  ISETP.LT.AND P6, PT, R24, c[0x0][0x178], !P4 ;  /* 0x00005e0018007a0c */ /* 0x008fc400067c1270 */
[----:B------:R-:W-:Y:S02]  /*111b30*/  ISETP.LT.AND P5, PT, R25, c[0x0][0x178], !P4 ;  /* 0x00005e0019007a0c */ /* 0x000fe400067a1270 */
[----:B------:R0:W-:Y:S01]  /*111b40*/  @P1 STG.E.U16 [R6.64], R4 ;  /* 0x0000000406001986 */ /* 0x0001e2000c101504 */
[----:B------:R-:W-:-:S03]  /*111b50*/  IMAD.WIDE R24, R0, 0x2, R14 ;  /* 0x0000000200187825 */ /* 0x000fc600078e020e */
[----:B------:R1:W-:Y:S04]  /*111b60*/  @P3 STG.E.U16 [R22.64], R5 ;  /* 0x0000000516003986 */ /* 0x0003e8000c101504 */
[----:B0-----:R-:W3:Y:S04]  /*111b70*/  LDL R4, [R1+0x2000] ;  /* 0x0020000001047983 */ /* 0x001ee80000100800 */
[----:B------:R-:W3:Y:S04]  /*111b80*/  LDL.LU R6, [R1+0x110] ;  /* 0x0001100001067983 */ /* 0x000ee80000300800 */
[----:B------:R-:W3:Y:S04]  /*111b90*/  LDL R7, [R1+0x2004] ;  /* 0x0020040001077983 */ /* 0x000ee80000100800 */
[----:B-1----:R-:W3:Y:S04]  /*111ba0*/  LDL R22, [R1+0x201c] ;  /* 0x00201c0001167983 */ /* 0x002ee80000100800 */
[----:B------:R-:W3:Y:S01]  /*111bb0*/  LDL.LU R23, [R1+0x100] ;  /* 0x0001000001177983 */ /* 0x000ee20000300800 */
[----:B--2---:R-:W-:-:S02]  /*111bc0*/  PRMT R28, R26, 0x7632, R28 ;  /* 0x000076321a1c7816 */ /* 0x004fc4000000001c */
[----:B----4-:R-:W-:Y:S01]  /*111bd0*/  PRMT R29, R27, 0x7632, R29 ;  /* 0x000076321b1d7816 */ /* 0x010fe2000000001d */
[----:B------:R-:W-:Y:S02]  /*111be0*/  IMAD.WIDE R26, R0, 0x2, R12 ;  /* 0x00000002001a7825 */ /* 0x000fe400078e020c */
[----:B------:R-:W-:Y:S04]  /*111bf0*/  @P6 STG.E.U16 [R24.64], R28 ;  /* 0x0000001c18006986 */ /* 0x000fe8000c101504 */
[----:B------:R-:W-:Y:S01]  /*111c00*/  @P5 STG.E.U16 [R26.64], R29 ;  /* 0x0000001d1a005986 */ /* 0x000fe2000c101504 */
[----:B-----5:R-:W-:-:S03]  /*111c10*/  ISETP.LT.AND P1, PT, R17, c[0x0][0x178], !P4 ;  /* 0x00005e0011007a0c */ /* 0x020fc60006721270 */
[----:B------:R-:W2:Y:S04]  /*111c20*/  LDL R17, [R1+0x1e0] ;  /* 0x0001e00001117983 */ /* 0x000ea80000100800 */
[----:B------:R0:W-:Y:S04]  /*111c30*/  STL [R1+0x4fc4], R28 ;  /* 0x004fc41c01007387 */ /* 0x0001e80000100800 */
[----:B0-----:R-:W4:Y:S04]  /*111c40*/  LDL R28, [R1+0x200c] ;  /* 0x00200c00011c7983 */ /* 0x001f280000100800 */
[----:B------:R0:W-:Y:S04]  /*111c50*/  STL [R1+0x4fc8], R29 ;  /* 0x004fc81d01007387 */ /* 0x0001e80000100800 */
[----:B0-----:R-:W5:Y:S04]  /*111c60*/  LDL R29, [R1+0x2008] ;  /* 0x00200800011d7983 */ /* 0x001f680000100800 */
[----:B------:R-:W2:Y:S01]  /*111c70*/  LDL.LU R27, [R1+0x1b0] ;  /* 0x0001b000011b7983 */ /* 0x000ea20000300800 */
[----:B-----5:R-:W-:-:S03]  /*111c80*/  ISETP.LT.AND P5, PT, R29, c[0x0][0x178], !P2 ;  /* 0x00005e001d007a0c */ /* 0x020fc600057a1270 */
[----:B------:R0:W-:Y:S04]  /*111c90*/  STL [R1+0x4fcc], R29 ;  /* 0x004fcc1d01007387 */ /* 0x0001e80000100800 */
[----:B0-----:R-:W5:Y:S01]  /*111ca0*/  LDL R29, [R1+0x2004] ;  /* 0x00200400011d7983 */ /* 0x001f620000100800 */
[----:B---3--:R-:W-:Y:S02]  /*111cb0*/  ISETP.LT.AND P4, PT, R22, c[0x0][0x178], !P4 ;  /* 0x00005e0016007a0c */ /* 0x008fe40006781270 */
[----:B------:R-:W-:Y:S01]  /*111cc0*/  PRMT R26, R6, 0x7632, R26 ;  /* 0x00007632061a7816 */ /* 0x000fe2000000001a */
[----:B-----5:R0:W-:Y:S04]  /*111cd0*/  STL [R1+0x4fd0], R29 ;  /* 0x004fd01d01007387 */ /* 0x0201e80000100800 */
[----:B0-----:R-:W3:Y:S01]  /*111ce0*/  LDL R29, [R1+0x180] ;  /* 0x00018000011d7983 */ /* 0x001ee20000100800 */
[----:B------:R-:W-:Y:S01]  /*111cf0*/  ISETP.LT.AND P3, PT, R7, c[0x0][0x178], !P2 ;  /* 0x00005e0007007a0c */ /* 0x000fe20005761270 */
[----:B------:R-:W-:Y:S01]  /*111d00*/  IMAD.WIDE R6, R0, 0x2, R10 ;  /* 0x0000000200067825 */ /* 0x000fe200078e020a */
[----:B------:R-:W-:-:S03]  /*111d10*/  PRMT R5, R23, 0x7632, R5 ;  /* 0x0000763217057816 */ /* 0x000fc60000000005 */
[----:B------:R-:W-:Y:S01]  /*111d20*/  IMAD.WIDE R22, R0, 0x2, R8 ;  /* 0x0000000200167825 */ /* 0x000fe200078e0208 */
[----:B------:R-:W-:Y:S01]  /*111d30*/  ISETP.LT.AND P6, PT, R4, c[0x0][0x178], !P2 ;  /* 0x00005e0004007a0c */ /* 0x000fe200057c1270 */
[----:B------:R-:W-:Y:S01]  /*111d40*/  @P1 STG.E.U16 [R6.64], R26 ;  /* 0x0000001a06001986 */ /* 0x000fe2000c101504 */
[----:B------:R-:W-:-:S03]  /*111d50*/  IADD3 R4, R0, c[0x0][0x198], RZ ;  /* 0x0000660000047a10 */ /* 0x000fc60007ffe0ff */
[----:B------:R-:W-:Y:S04]  /*111d60*/  @P4 STG.E.U16 [R22.64], R5 ;  /* 0x0000000516004986 */ /* 0x000fe8000c101504 */
[----:B---3--:R0:W-:Y:S04]  /*111d70*/  STL [R1+0x4fd4], R29 ;  /* 0x004fd41d01007387 */ /* 0x0081e80000100800 */
[----:B------:R-:W3:Y:S04]  /*111d80*/  LDL R0, [R1+0x2000] ;  /* 0x0020000001007983 */ /* 0x000ee80000100800 */
[----:B0-----:R-:W5:Y:S04]  /*111d90*/  LDL R29, [R1+0x190] ;  /* 0x00019000011d7983 */ /* 0x001f680000100800 */
[----:B------:R-:W2:Y:S04]  /*111da0*/  LDL.LU R26, [R1+0x1c0] ;  /* 0x0001c000011a7983 */ /* 0x000ea80000300800 */
[----:B------:R-:W2:Y:S01]  /*111db0*/  LDL R22, [R1+0x890] ;  /* 0x0008900001167983 */ /* 0x000ea20000100800 */
[----:B------:R-:W-:-:S03]  /*111dc0*/  IMAD.WIDE R24, R4, 0x2, R20 ;  /* 0x0000000204187825 */ /* 0x000fc600078e0214 */
[----:B------:R-:W3:Y:S01]  /*111dd0*/  LDL R23, [R1+0x2010] ;  /* 0x0020100001177983 */ /* 0x000ee20000100800 */
[----:B------:R-:W-:-:S03]  /*111de0*/  IMAD.WIDE R6, R4, 0x2, R18 ;  /* 0x0000000204067825 */ /* 0x000fc600078e0212 */
[----:B------:R-:W3:Y:S04]  /*111df0*/  LDL R5, [R1+0x201c] ;  /* 0x00201c0001057983 */ /* 0x000ee80000100800 */
[----:B--2---:R0:W-:Y:S04]  /*111e00*/  @P6 STG.E.U16 [R24.64], R22 ;  /* 0x0000001618006986 */ /* 0x0041e8000c101504 */
[----:B------:R1:W-:Y:S04]  /*111e10*/  @P3 STG.E.U16 [R6.64], R17 ;  /* 0x0000001106003986 */ /* 0x0003e8000c101504 */
[----:B0-----:R-:W2:Y:S04]  /*111e20*/  LDL R24, [R1+0x1d0] ;  /* 0x0001d00001187983 */ /* 0x001ea80000100800 */
[----:B------:R-:W5:Y:S04]  /*111e30*/  LDL.LU R25, [R1+0x4898] ;  /* 0x0048980001197983 */ /* 0x000f680000300800 */
[----:B-1----:R-:W5:Y:S04]  /*111e40*/  LDL.LU R17, [R1+0x4fd8] ;  /* 0x004fd80001117983 */ /* 0x002f680000300800 */
[----:B------:R-:W5:Y:S04]  /*111e50*/  LDL R7, [R1+0x2014] ;  /* 0x0020140001077983 */ /* 0x000f680000100800 */
[----:B------:R-:W5:Y:S01]  /*111e60*/  LDL R6, [R1+0x2018] ;  /* 0x0020180001067983 */ /* 0x000f620000100800 */
[----:B----4-:R-:W-:-:S02]  /*111e70*/  ISETP.LT.AND P1, PT, R28, c[0x0][0x178], !P2 ;  /* 0x00005e001c007a0c */ /* 0x010fc40005721270 */
[----:B---3--:R-:W-:Y:S01]  /*111e80*/  ISETP.LT.AND P4, PT, R23, c[0x0][0x178], !P2 ;  /* 0x00005e0017007a0c */ /* 0x008fe20005781270 */
[----:B------:R-:W-:-:S05]  /*111e90*/  IMAD.WIDE R22, R4, 0x2, R2 ;  /* 0x0000000204167825 */ /* 0x000fca00078e0202 */
[----:B--2---:R0:W-:Y:S01]  /*111ea0*/  @P5 STG.E.U16 [R22.64], R24 ;  /* 0x0000001816005986 */ /* 0x0041e2000c101504 */
[----:B-----5:R-:W-:Y:S02]  /*111eb0*/  ISETP.GE.AND P5, PT, R25, c[0x0][0x17c], PT ;  /* 0x00005f0019007a0c */ /* 0x020fe40003fa6270 */
[----:B------:R-:W-:Y:S02]  /*111ec0*/  ISETP.LT.AND P6, PT, R7, c[0x0][0x178], !P2 ;  /* 0x00005e0007007a0c */ /* 0x000fe400057c1270 */
[----:B------:R-:W-:Y:S01]  /*111ed0*/  ISETP.LT.AND P3, PT, R6, c[0x0][0x178], !P2 ;  /* 0x00005e0006007a0c */ /* 0x000fe20005761270 */
[----:B------:R-:W-:-:S04]  /*111ee0*/  IMAD.WIDE R6, R4, 0x2, R16 ;  /* 0x0000000204067825 */ /* 0x000fc800078e0210 */
[C---:B0-----:R-:W-:Y:S01]  /*111ef0*/  IMAD.WIDE R24, R4.reuse, 0x2, R14 ;  /* 0x0000000204187825 */ /* 0x041fe200078e020e */
        /* <DEDUP_REMOVED lines=9> */
[----:B------:R-:W-:Y:S01]  /*111f90*/  IMAD.WIDE R22, R4, 0x2, R10 ;  /* 0x0000000204167825 */ /* 0x000fe200078e020a */
[----:B------:R-:W-:Y:S01]  /*111fa0*/  ISETP.LT.AND P1, PT, R0, c[0x0][0x178], !P5 ;  /* 0x00005e0000007a0c */ /* 0x000fe20006f21270 */
[----:B------:R-:W2:Y:S01]  /*111fb0*/  LDL.LU R7, [R1+0x890] ;  /* 0x0008900001077983 */ /* 0x000ea20000300800 */
[C---:B------:R-:W-:Y:S01]  /*111fc0*/  IADD3 R0, R4.reuse, c[0x0][0x198], RZ ;  /* 0x0000660004007a10 */ /* 0x040fe20007ffe0ff */
[----:B------:R-:W-:-:S02]  /*111fd0*/  IMAD.WIDE R4, R4, 0x2, R8 ;  /* 0x0000000204047825 */ /* 0x000fc400078e0208 */
[----:B-----5:R0:W-:Y:S06]  /*111fe0*/  @P3 STG.E.U16 [R22.64], R6 ;  /* 0x0000000616003986 */ /* 0x0201ec000c101504 */
[----:B----4-:R1:W-:Y:S01]  /*111ff0*/  @P2 STG.E.U16 [R4.64], R29 ;  /* 0x0000001d04002986 */ /* 0x0103e2000c101504 */
[----:B0-----:R-:W4:Y:S04]  /*112000*/  LDL R23, [R1+0x2010] ;  /* 0x0020100001177983 */ /* 0x001f280000100800 */
[----:B-1----:R-:W5:Y:S02]  /*112010*/  LDL.LU R29, [R1+0x4fd0] ;  /* 0x004fd000011d7983 */ /* 0x002f640000300800 */
[----:B-----5:R-:W-:-:S02]  /*112020*/  ISETP.LT.AND P4, PT, R29, c[0x0][0x178], !P5 ;  /* 0x00005e001d007a0c */ /* 0x020fc40006f81270 */
[----:B------:R-:W5:Y:S01]  /*112030*/  LDL.LU R29, [R1+0x4fcc] ;  /* 0x004fcc00011d7983 */ /* 0x000f620000300800 */
[----:B------:R-:W-:Y:S02]  /*112040*/  ISETP.LT.AND P2, PT, R28, c[0x0][0x178], !P5 ;  /* 0x00005e001c007a0c */ /* 0x000fe40006f41270 */
[----:B--2---:R-:W-:Y:S01]  /*112050*/  PRMT R22, R7, 0x7632, R22 ;  /* 0x0000763207167816 */ /* 0x004fe20000000016 */
[----:B------:R-:W-:Y:S01]  /*112060*/  IMAD.WIDE R6, R0, 0x2, R20 ;  /* 0x0000000200067825 */ /* 0x000fe200078e0214 */
[----:B-----5:R-:W-:Y:S02]  /*112070*/  ISETP.LT.AND P3, PT, R29, c[0x0][0x178], !P5 ;  /* 0x00005e001d007a0c */ /* 0x020fe40006f61270 */
[----:B------:R-:W2:Y:S01]  /*112080*/  LDL.LU R29, [R1+0x4fc8] ;  /* 0x004fc800011d7983 */ /* 0x000ea20000300800 */
[----:B------:R-:W5:Y:S03]  /*112090*/  LDL.LU R28, [R1+0x4fc4] ;  /* 0x004fc400011c7983 */ /* 0x000f660000300800 */
[----:B------:R0:W-:Y:S01]  /*1120a0*/  @P1 STG.E.U16 [R6.64], R22 ;  /* 0x0000001606001986 */ /* 0x0001e2000c101504 */
[----:B------:R-:W-:-:S02]  /*1120b0*/  PRMT R4, R24, 0x7632, R4 ;  /* 0x0000763218047816 */ /* 0x000fc40000000004 */
[----:B----4-:R-:W-:Y:S02]  /*1120c0*/  ISETP.LT.AND P1, PT, R23, c[0x0][0x178], !P5 ;  /* 0x00005e0017007a0c */ /* 0x010fe40006f21270 */
[----:B---3--:R-:W-:Y:S01]  /*1120d0*/  PRMT R5, R25, 0x7632, R5 ;  /* 0x0000763219057816 */ /* 0x008fe20000000005 */
[C---:B------:R-:W-:Y:S01]  /*1120e0*/  IMAD.WIDE R24, R0.reuse, 0x2, R16 ;  /* 0x0000000200187825 */ /* 0x040fe200078e0210 */
[----:B------:R1:W-:Y:S03]  /*1120f0*/  STL [R1+0x4fc0], R17 ;  /* 0x004fc01101007387 */ /* 0x0003e60000100800 */
[----:B0-----:R-:W-:-:S04]  /*112100*/  IMAD.WIDE R6, R0, 0x2, R18 ;  /* 0x0000000200067825 */ /* 0x001fc800078e0212 */
[----:B------:R-:W-:Y:S01]  /*112110*/  IMAD.WIDE R22, R0, 0x2, R2 ;  /* 0x0000000200167825 */ /* 0x000fe200078e0202 */
[----:B-1----:R-:W3:Y:S03]  /*112120*/  LDL R17, [R1+0x2008] ;  /* 0x0020080001117983 */ /* 0x002ee60000100800 */
[----:B------:R0:W-:Y:S01]  /*112130*/  STL [R1+0x4fbc], R15 ;  /* 0x004fbc0f01007387 */ /* 0x0001e20000100800 */
[----:B------:R1:W-:Y:S01]  /*112140*/  @P4 STG.E.U16 [R6.64], R4 ;  /* 0x0000000406004986 */ /* 0x0003e2000c101504 */
[----:B------:R4:W-:Y:S01]  /*112150*/  @P3 STG.E.U16 [R22.64], R5 ;  /* 0x0000000516003986 */ /* 0x0009e2000c101504 */
[----:B--2---:R-:W-:Y:S02]  /*112160*/  PRMT R29, R27, 0x7632, R29 ;  /* 0x000076321b1d7816 */ /* 0x004fe4000000001d */
[----:B-----5:R-:W-:Y:S01]  /*112170*/  PRMT R28, R26, 0x7632, R28 ;  /* 0x000076321a1c7816 */ /* 0x020fe2000000001c */
[----:B------:R-:W-:-:S02]  /*112180*/  IMAD.WIDE R26, R0, 0x2, R14 ;  /* 0x00000002001a7825 */ /* 0x000fc400078e020e */
[----:B0-----:R-:W2:Y:S02]  /*112190*/  LDL R15, [R1+0x2004] ;  /* 0x00200400010f7983 */ /* 0x001ea40000100800 */
[----:B-1----:R-:W5:Y:S02]  /*1121a0*/  LDL.LU R6, [R1+0x1a0] ;  /* 0x0001a00001067983 */ /* 0x002f640000300800 */
[----:B------:R-:W2:Y:S02]  /*1121b0*/  LDL.LU R7, [R1+0x180] ;  /* 0x0001800001077983 */ /* 0x000ea40000300800 */
[----:B----4-:R-:W4:Y:S01]  /*1121c0*/  LDL R22, [R1+0x201c] ;  /* 0x00201c0001167983 */ /* 0x010f220000100800 */
[----:B------:R-:W4:Y:S04]  /*1121d0*/  LDL.LU R23, [R1+0x190] ;  /* 0x0001900001177983 */ /* 0x000f280000300800 */
[----:B------:R0:W-:Y:S04]  /*1121e0*/  @P2 STG.E.U16 [R24.64], R28 ;  /* 0x0000001c18002986 */ /* 0x0001e8000c101504 */
[----:B0-----:R-:W4:Y:S04]  /*1121f0*/  LDL R24, [R1+0x2014] ;  /* 0x0020140001187983 */ /* 0x001f280000100800 */
[----:B------:R-:W4:Y:S01]  /*112200*/  LDL R25, [R1+0x2018] ;  /* 0x0020180001197983 */ /* 0x000f220000100800 */
[----:B------:R0:W-:Y:S02]  /*112210*/  @P1 STG.E.U16 [R26.64], R29 ;  /* 0x0000001d1a001986 */ /* 0x0001e4000c101504 */
[----:B------:R-:W4:Y:S01]  /*112220*/  LDL.LU R28, [R1+0x8b0] ;  /* 0x0008b000011c7983 */ /* 0x000f220000300800 */
[----:B---3--:R-:W-:Y:S01]  /*112230*/  ISETP.LT.AND P6, PT, R17, c[0x0][0x178], !P0 ;  /* 0x00005e0011007a0c */ /* 0x008fe200047c1270 */
[----:B0-----:R-:W3:Y:S04]  /*112240*/  LDL R29, [R1+0x2000] ;  /* 0x00200000011d7983 */ /* 0x001ee80000100800 */
[----:B------:R-:W3:Y:S01]  /*112250*/  LDL R27, [R1+0x220] ;  /* 0x00022000011b7983 */ /* 0x000ee20000100800 */
[----:B-----5:R-:W-:-:S02]  /*112260*/  PRMT R5, R6, 0x7632, R5 ;  /* 0x0000763206057816 */ /* 0x020fc40000000005 */
[----:B--2---:R-:W-:Y:S01]  /*112270*/  PRMT R26, R7, 0x7632, R26 ;  /* 0x00007632071a7816 */ /* 0x004fe2000000001a */
[----:B------:R-:W-:Y:S01]  /*112280*/  IMAD.WIDE R6, R0, 0x2, R12 ;  /* 0x0000000200067825 */ /* 0x000fe200078e020c */
[----:B----4-:R-:W-:Y:S02]  /*112290*/  PRMT R4, R23, 0x7632, R4 ;  /* 0x0000763217047816 */ /* 0x010fe40000000004 */
[----:B------:R-:W-:Y:S02]  /*1122a0*/  ISETP.LT.AND P4, PT, R15, c[0x0][0x178], !P0 ;  /* 0x00005e000f007a0c */ /* 0x000fe40004781270 */
[----:B------:R-:W2:Y:S01]  /*1122b0*/  LDL R15, [R1+0x240] ;  /* 0x00024000010f7983 */ /* 0x000ea20000100800 */
[----:B------:R-:W4:Y:S01]  /*1122c0*/  LDL.LU R17, [R1+0x489c] ;  /* 0x00489c0001117983 */ /* 0x000f220000300800 */
[----:B------:R-:W-:-:S13]  /*1122d0*/  ISETP.LT.AND P2, PT, R24, c[0x0][0x178], !P5 ;  /* 0x00005e0018007a0c */ /* 0x000fda0006f41270 */
[----:B------:R0:W-:Y:S04]  /*1122e0*/  @P2 STG.E.U16 [R6.64], R4 ;  /* 0x0000000406002986 */ /* 0x0001e8000c101504 */
[----:B0-----:R-:W5:Y:S01]  /*1122f0*/  LDL R7, [R1+0x200c] ;  /* 0x00200c0001077983 */ /* 0x001f620000100800 */
[----:B------:R-:W-:Y:S02]  /*112300*/  ISETP.LT.AND P1, PT, R25, c[0x0][0x178], !P5 ;  /* 0x00005e0019007a0c */ /* 0x000fe40006f21270 */
[----:B------:R-:W-:Y:S01]  /*112310*/  ISETP.LT.AND P3, PT, R22, c[0x0][0x178], !P5 ;  /* 0x00005e0016007a0c */ /* 0x000fe20006f61270 */
[----:B------:R-:W-:-:S04]  /*112320*/  IMAD.WIDE R22, R0, 0x2, R10 ;  /* 0x0000000200167825 */ /* 0x000fc800078e020a */
[C---:B------:R-:W-:Y:S01]  /*112330*/  IMAD.WIDE R24, R0.reuse, 0x2, R8 ;  /* 0x0000000200187825 */ /* 0x040fe200078e0208 */
[----:B------:R-:W-:-:S05]  /*112340*/  IADD3 R0, R0, c[0x0][0x198], RZ ;  /* 0x0000660000007a10 */ /* 0x000fca0007ffe0ff */
[----:B------:R0:W-:Y:S02]  /*112350*/  @P1 STG.E.U16 [R22.64], R5 ;  /* 0x0000000516001986 */ /* 0x0001e4000c101504 */
[----:B------:R1:W-:Y:S02]  /*112360*/  @P3 STG.E.U16 [R24.64], R26 ;  /* 0x0000001a18003986 */ /* 0x0003e4000c101504 */
[----:B0-----:R-:W2:Y:S04]  /*112370*/  LDL R23, [R1+0x2010] ;  /* 0x0020100001177983 */ /* 0x001ea80000100800 */
[----:B-1----:R-:W2:Y:S04]  /*112380*/  LDL R26, [R1+0x230] ;  /* 0x00023000011a7983 */ /* 0x002ea80000100800 */
[----:B------:R-:W2:Y:S01]  /*112390*/  LDL R25, [R1+0x201c] ;  /* 0x00201c0001197983 */ /* 0x000ea20000100800 */
[----:B------:R-:W2:Y:S02]  /*1123a0*/  LDL.LU R24, [R1+0x48a0] ;  /* 0x0048a00001187983 */ /* 0x000ea40000300800 */
[----:B------:R0:W-:Y:S01]  /*1123b0*/  STL [R1+0x4fb4], R18 ;  /* 0x004fb41201007387 */ /* 0x0001e20000100800 */
[----:B-----5:R-:W-:Y:S01]  /*1123c0*/  ISETP.LT.AND P1, PT, R7, c[0x0][0x178], !P0 ;  /* 0x00005e0007007a0c */ /* 0x020fe20004721270 */
[----:B------:R-:W-:-:S02]  /*1123d0*/  IMAD.WIDE R6, R0, 0x2, R18 ;  /* 0x0000000200067825 */ /* 0x000fc400078e0212 */
[----:B0-----:R-:W5:Y:S01]  /*1123e0*/  LDL R18, [R1+0x200] ;  /* 0x0002000001127983 */ /* 0x001f620000100800 */
[----:B---3--:R-:W-:Y:S01]  /*1123f0*/  ISETP.LT.AND P5, PT, R29, c[0x0][0x178], !P0 ;  /* 0x00005e001d007a0c */ /* 0x008fe200047a1270 */
[----:B------:R-:W-:Y:S01]  /*112400*/  IMAD.WIDE R4, R0, 0x2, R20 ;  /* 0x0000000200047825 */ /* 0x000fe200078e0214 */
[----:B----4-:R-:W-:-:S11]  /*112410*/  ISETP.GE.AND P2, PT, R17, c[0x0][0x17c], PT ;  /* 0x00005f0011007a0c */ /* 0x010fd60003f46270 */
[----:B------:R-:W-:Y:S04]  /*112420*/  @P5 STG.E.U16 [R4.64], R28 ;  /* 0x0000001c04005986 */ /* 0x000fe8000c101504 */
[----:B-----5:R0:W-:Y:S04]  /*112430*/  STL [R1+0x4fb8], R18 ;  /* 0x004fb81201007387 */ /* 0x0201e80000100800 */
[----:B0-----:R-:W3:Y:S01]  /*112440*/  LDL R18, [R1+0x210] ;  /* 0x0002100001127983 */ /* 0x001ee20000100800 */
[----:B------:R0:W-:Y:S03]  /*112450*/  STL [R1+0x4fb0], R19 ;  /* 0x004fb01301007387 */ /* 0x0001e60000100800 */
[----:B0-----:R-:W4:Y:S01]  /*112460*/  LDL R19, [R1+0x2004] ;  /* 0x0020040001137983 */ /* 0x001f220000100800 */
[----:B------:R-:W5:Y:S02]  /*112470*/  LDL.LU R17, [R1+0x4fc0] ;  /* 0x004fc00001117983 */ /* 0x000f640000300800 */
[----:B------:R-:W3:Y:S01]  /*112480*/  LDL R5, [R1+0x8a0] ;  /* 0x0008a00001057983 */ /* 0x000ee20000100800 */
[----:B--2---:R-:W-:Y:S01]  /*112490*/  ISETP.LT.AND P3, PT, R23, c[0x0][0x178], !P0 ;  /* 0x00005e0017007a0c */ /* 0x004fe20004761270 */
[C---:B------:R-:W-:Y:S01]  /*1124a0*/  IMAD.WIDE R22, R0.reuse, 0x2, R2 ;  /* 0x0000000200167825 */ /* 0x040fe200078e0202 */
[----:B---3--:R0:W-:Y:S04]  /*1124b0*/  @P4 STG.E.U16 [R6.64], R5 ;  /* 0x0000000506004986 */ /* 0x0081e8000c101504 */
[----:B------:R1:W-:Y:S01]  /*1124c0*/  @P6 STG.E.U16 [R22.64], R15 ;  /* 0x0000000f16006986 */ /* 0x0003e2000c101504 */
[----:B0-----:R-:W2:Y:S04]  /*1124d0*/  LDL R7, [R1+0x2014] ;  /* 0x0020140001077983 */ /* 0x001ea80000100800 */
[----:B------:R-:W3:Y:S01]  /*1124e0*/  LDL R6, [R1+0x2018] ;  /* 0x0020180001067983 */ /* 0x000ee20000100800 */
[----:B-1----:R-:W4:Y:S02]  /*1124f0*/  LDL.LU R15, [R1+0x4fbc] ;  /* 0x004fbc00010f7983 */ /* 0x002f240000300800 */
[----:B-----5:R-:W-:-:S04]  /*112500*/  IMAD.WIDE R4, R0, 0x2, R16 ;  /* 0x0000000200047825 */ /* 0x020fc800078e0210 */
[----:B------:R-:W5:Y:S01]  /*112510*/  LDL.LU R23, [R1+0x1f0] ;  /* 0x0001f00001177983 */ /* 0x000f620000300800 */
[----:B------:R-:W-:Y:S01]  /*112520*/  @P1 STG.E.U16 [R4.64], R26 ;  /* 0x0000001a04001986 */ /* 0x000fe2000c101504 */
[----:B------:R-:W-:-:S03]  /*112530*/  ISETP.GE.AND P1, PT, R24, c[0x0][0x17c], PT ;  /* 0x00005f0018007a0c */ /* 0x000fc60003f26270 */
[----:B------:R-:W-:Y:S01]  /*112540*/  STL [R1+0x4fac], R11 ;  /* 0x004fac0b01007387 */ /* 0x000fe20000100800 */
[----:B--2---:R-:W-:Y:S02]  /*112550*/  ISETP.LT.AND P5, PT, R7, c[0x0][0x178], !P0 ;  /* 0x00005e0007007a0c */ /* 0x004fe400047a1270 */
[----:B---3--:R-:W-:Y:S01]  /*112560*/  ISETP.LT.AND P4, PT, R6, c[0x0][0x178], !P0 ;  /* 0x00005e0006007a0c */ /* 0x008fe20004781270 */
[----:B----4-:R-:W-:Y:S01]  /*112570*/  IMAD.WIDE R6, R0, 0x2, R14 ;  /* 0x0000000200067825 */ /* 0x010fe200078e020e */
[----:B------:R-:W-:-:S03]  /*112580*/  ISETP.LT.AND P0, PT, R25, c[0x0][0x178], !P0 ;  /* 0x00005e0019007a0c */ /* 0x000fc60004701270 */
[C---:B------:R-:W-:Y:S01]  /*112590*/  IMAD.WIDE R24, R0.reuse, 0x2, R12 ;  /* 0x0000000200187825 */ /* 0x040fe200078e020c */
[----:B------:R0:W-:Y:S05]  /*1125a0*/  @P3 STG.E.U16 [R6.64], R27 ;  /* 0x0000001b06003986 */ /* 0x0001ea000c101504 */
[----:B------:R1:W-:Y:S01]  /*1125b0*/  @P5 STG.E.U16 [R24.64], R18 ;  /* 0x0000001218005986 */ /* 0x0003e2000c101504 */
[----:B0-----:R-:W-:-:S03]  /*1125c0*/  IMAD.WIDE R6, R0, 0x2, R10 ;  /* 0x0000000200067825 */ /* 0x001fc600078e020a */
[----:B------:R-:W2:Y:S04]  /*1125d0*/  LDL R11, [R1+0x2018] ;  /* 0x00201800010b7983 */ /* 0x000ea80000100800 */
[----:B-1----:R-:W3:Y:S01]  /*1125e0*/  LDL.LU R18, [R1+0x4fb8] ;  /* 0x004fb80001127983 */ /* 0x002ee20000300800 */
[----:B------:R-:W-:-:S04]  /*1125f0*/  IMAD.WIDE R26, R0, 0x2, R8 ;  /* 0x00000002001a7825 */ /* 0x000fc800078e0208 */
[----:B------:R-:W4:Y:S02]  /*112600*/  LDL.LU R24, [R1+0x230] ;  /* 0x0002300001187983 */ /* 0x000f240000300800 */
[----:B------:R-:W2:Y:S01]  /*112610*/  LDL R25, [R1+0x2014] ;  /* 0x0020140001197983 */ /* 0x000ea20000100800 */
[----:B------:R-:W-:Y:S02]  /*112620*/  ISETP.LT.AND P6, PT, R29, c[0x0][0x178], !P2 ;  /* 0x00005e001d007a0c */ /* 0x000fe400057c1270 */
[----:B------:R-:W-:Y:S02]  /*112630*/  IADD3 R22, R0, c[0x0][0x198], RZ ;  /* 0x0000660000167a10 */ /* 0x000fe40007ffe0ff */
[----:B------:R-:W-:-:S03]  /*112640*/  PRMT R4, R28, 0x7632, R4 ;  /* 0x000076321c047816 */ /* 0x000fc60000000004 */
[C---:B------:R-:W-:Y:S01]  /*112650*/  IMAD.WIDE R28, R22.reuse, 0x2, R20 ;  /* 0x00000002161c7825 */ /* 0x040fe200078e0214 */
[----:B---3--:R0:W-:Y:S01]  /*112660*/  @P4 STG.E.U16 [R6.64], R18 ;  /* 0x0000001206004986 */ /* 0x0081e2000c101504 */
[----:B------:R-:W-:Y:S02]  /*112670*/  ISETP.LT.AND P4, PT, R19, c[0x0][0x178], !P2 ;  /* 0x00005e0013007a0c */ /* 0x000fe40005781270 */
[----:B-----5:R1:W-:Y:S01]  /*112680*/  @P0 STG.E.U16 [R26.64], R23 ;  /* 0x000000171a000986 */ /* 0x0203e2000c101504 */
[----:B0-----:R-:W3:Y:S01]  /*112690*/  LDL.LU R18, [R1+0x4fb4] ;  /* 0x004fb40001127983 */ /* 0x001ee20000300800 */
[----:B------:R-:W5:Y:S02]  /*1126a0*/  LDL.LU R6, [R1+0x240] ;  /* 0x0002400001067983 */ /* 0x000f640000300800 */
[----:B------:R-:W2:Y:S02]  /*1126b0*/  LDL R7, [R1+0x2010] ;  /* 0x0020100001077983 */ /* 0x000ea40000100800 */
[----:B------:R-:W3:Y:S01]  /*1126c0*/  LDL.LU R19, [R1+0x4fb0] ;  /* 0x004fb00001137983 */ /* 0x000ee20000300800 */
[----:B-1----:R-:W2:Y:S04]  /*1126d0*/  LDL.LU R27, [R1+0x8a0] ;  /* 0x0008a000011b7983 */ /* 0x002ea80000300800 */
[----:B------:R-:W-:Y:S01]  /*1126e0*/  @P6 STG.E.U16 [R28.64], R4 ;  /* 0x000000041c006986 */ /* 0x000fe2000c101504 */
[----:B------:R0:W-:Y:S03]  /*1126f0*/  STL [R1+0x4f74], R28 ;  /* 0x004f741c01007387 */ /* 0x0001e60000100800 */
[----:B0-----:R-:W4:Y:S01]  /*112700*/  LDL R28, [R1+0x2008] ;  /* 0x00200800011c7983 */ /* 0x001f220000100800 */
[----:B------:R0:W-:Y:S03]  /*112710*/  STL [R1+0x4f70], R29 ;  /* 0x004f701d01007387 */ /* 0x0001e60000100800 */
[----:B0-----:R-:W5:Y:S01]  /*112720*/  LDL R29, [R1+0x200c] ;  /* 0x00200c00011d7983 */ /* 0x001f620000100800 */
[----:B--2---:R-:W-:Y:S01]  /*112730*/  PRMT R5, R27, 0x7632, R5 ;  /* 0x000076321b057816 */ /* 0x004fe20000000005 */
[----:B---3--:R-:W-:-:S05]  /*112740*/  IMAD.WIDE R26, R22, 0x2, R18 ;  /* 0x00000002161a7825 */ /* 0x008fca00078e0212 */
[----:B------:R0:W-:Y:S04]  /*112750*/  @P4 STG.E.U16 [R26.64], R5 ;  /* 0x000000051a004986 */ /* 0x0001e8000c101504 */
[----:B0-----:R-:W2:Y:S01]  /*112760*/  LDL.LU R27, [R1+0x220] ;  /* 0x00022000011b7983 */ /* 0x001ea20000300800 */
[----:B----4-:R-:W-:Y:S02]  /*112770*/  ISETP.LT.AND P6, PT, R28, c[0x0][0x178], !P2 ;  /* 0x00005e001c007a0c */ /* 0x010fe400057c1270 */
[----:B-----5:R-:W-:Y:S02]  /*112780*/  ISETP.LT.AND P5, PT, R29, c[0x0][0x178], !P2 ;  /* 0x00005e001d007a0c */ /* 0x020fe400057a1270 */
[----:B------:R-:W-:Y:S02]  /*112790*/  PRMT R4, R24, 0x7632, R4 ;  /* 0x0000763218047816 */ /* 0x000fe40000000004 */
[----:B------:R-:W-:-:S02]  /*1127a0*/  ISETP.LT.AND P3, PT, R25, c[0x0][0x178], !P2 ;  /* 0x00005e0019007a0c */ /* 0x000fc40005761270 */
[----:B------:R-:W-:Y:S01]  /*1127b0*/  PRMT R0, R6, 0x7632, R0 ;  /* 0x0000763206007816 */ /* 0x000fe20000000000 */
[----:B------:R-:W-:Y:S01]  /*1127c0*/  IMAD.WIDE R24, R22, 0x2, R2 ;  /* 0x0000000216187825 */ /* 0x000fe200078e0202 */
[----:B------:R-:W-:-:S03]  /*1127d0*/  ISETP.LT.AND P0, PT, R7, c[0x0][0x178], !P2 ;  /* 0x00005e0007007a0c */ /* 0x000fc60005701270 */
[C---:B------:R-:W-:Y:S01]  /*1127e0*/  IMAD.WIDE R6, R22.reuse, 0x2, R16 ;  /* 0x0000000216067825 */ /* 0x040fe200078e0210 */
[----:B------:R0:W-:Y:S04]  /*1127f0*/  @P6 STG.E.U16 [R24.64], R0 ;  /* 0x0000000018006986 */ /* 0x0001e8000c101504 */
[----:B------:R1:W-:Y:S04]  /*112800*/  @P5 STG.E.U16 [R6.64], R4 ;  /* 0x0000000406005986 */ /* 0x0003e8000c101504 */
[----:B0-----:R-:W3:Y:S01]  /*112810*/  LDL R24, [R1+0x2004] ;  /* 0x0020040001187983 */ /* 0x001ee20000100800 */
[----:B------:R-:W4:Y:S03]  /*112820*/  LDL.LU R25, [R1+0x200] ;  /* 0x0002000001197983 */ /* 0x000f260000300800 */
[----:B-1----:R-:W5:Y:S01]  /*112830*/  LDL.LU R7, [R1+0x210] ;  /* 0x0002100001077983 */ /* 0x002f620000300800 */
[----:B--2---:R-:W-:Y:S01]  /*112840*/  PRMT R5, R27, 0x7632, R5 ;  /* 0x000076321b057816 */ /* 0x004fe20000000005 */
[----:B------:R-:W-:-:S05]  /*112850*/  IMAD.WIDE R26, R22, 0x2, R14 ;  /* 0x00000002161a7825 */ /* 0x000fca00078e020e */
[----:B------:R0:W-:Y:S01]  /*112860*/  @P0 STG.E.U16 [R26.64], R5 ;  /* 0x000000051a000986 */ /* 0x0001e2000c101504 */
[----:B------:R-:W-:-:S03]  /*112870*/  ISETP.LT.AND P0, PT, R11, c[0x0][0x178], !P2 ;  /* 0x00005e000b007a0c */ /* 0x000fc60005701270 */
[----:B0-----:R-:W2:Y:S04]  /*112880*/  LDL R26, [R1+0x201c] ;  /* 0x00201c00011a7983 */ /* 0x001ea80000100800 */
[----:B------:R-:W2:Y:S01]  /*112890*/  LDL R27, [R1+0x2000] ;  /* 0x00200000011b7983 */ /* 0x000ea20000100800 */
[----:B------:R-:W2:Y:S01]  /*1128a0*/  LDL.LU R11, [R1+0x4fac] ;  /* 0x004fac00010b7983 */ /* 0x000ea20000300800 */
[----:B------:R-:W-:Y:S02]  /*1128b0*/  PRMT R5, R23, 0x7632, R5 ;  /* 0x0000763217057816 */ /* 0x000fe40000000005 */
[----:B-----5:R-:W-:Y:S01]  /*1128c0*/  PRMT R0, R7, 0x7632, R0 ;  /* 0x0000763207007816 */ /* 0x020fe20000000000 */
[----:B------:R-:W-:Y:S01]  /*1128d0*/  IMAD.WIDE R6, R22, 0x2, R12 ;  /* 0x0000000216067825 */ /* 0x000fe200078e020c */
[----:B------:R-:W-:Y:S04]  /*1128e0*/  STL [R1+0x4fa8], R9 ;  /* 0x004fa80901007387 */ /* 0x000fe80000100800 */
[----:B------:R0:W-:Y:S01]  /*1128f0*/  @P3 STG.E.U16 [R6.64], R0 ;  /* 0x0000000006003986 */ /* 0x0001e2000c101504 */
[----:B---3--:R-:W-:-:S02]  /*112900*/  ISETP.LT.AND P3, PT, R24, c[0x0][0x178], !P1 ;  /* 0x00005e0018007a0c */ /* 0x008fc40004f61270 */
[----:B----4-:R-:W-:Y:S02]  /*112910*/  PRMT R4, R25, 0x7632, R4 ;  /* 0x0000763219047816 */ /* 0x010fe40000000004 */
[----:B------:R-:W-:Y:S02]  /*112920*/  ISETP.LT.AND P6, PT, R28, c[0x0][0x178], !P1 ;  /* 0x00005e001c007a0c */ /* 0x000fe40004fc1270 */
[----:B0-----:R-:W-:-:S05]  /*112930*/  IADD3 R0, R22, c[0x0][0x198], RZ ;  /* 0x0000660016007a10 */ /* 0x001fca0007ffe0ff */
[----:B------:R-:W-:-:S04]  /*112940*/  IMAD.WIDE R24, R0, 0x2, R20 ;  /* 0x0000000200187825 */ /* 0x000fc800078e0214 */
[----:B--2---:R-:W-:-:S04]  /*112950*/  IMAD.WIDE R6, R22, 0x2, R10 ;  /* 0x0000000216067825 */ /* 0x004fc800078e020a */
[----:B------:R-:W-:Y:S02]  /*112960*/  IMAD.WIDE R22, R22, 0x2, R8 ;  /* 0x0000000216167825 */ /* 0x000fe400078e0208 */
[----:B------:R-:W2:Y:S02]  /*112970*/  LDL R9, [R1+0x290] ;  /* 0x0002900001097983 */ /* 0x000ea40000100800 */
[----:B------:R0:W-:Y:S02]  /*112980*/  STL [R1+0x4f9c], R20 ;  /* 0x004f9c1401007387 */ /* 0x0001e40000100800 */
[----:B0-----:R-:W3:Y:S01]  /*112990*/  LDL R20, [R1+0x8e0] ;  /* 0x0008e00001147983 */ /* 0x001ee20000100800 */
[----:B------:R-:W-:Y:S02]  /*1129a0*/  STL [R1+0x4f98], R21 ;  /* 0x004f981501007387 */ /* 0x000fe40000100800 */
[----:B------:R0:W-:Y:S02]  /*1129b0*/  STL [R1+0x4fa0], R28 ;  /* 0x004fa01c01007387 */ /* 0x0001e40000100800 */
[----:B0-----:R-:W4:Y:S01]  /*1129c0*/  LDL R28, [R1+0x270] ;  /* 0x00027000011c7983 */ /* 0x001f220000100800 */
[----:B------:R-:W-:-:S02]  /*1129d0*/  ISETP.LT.AND P2, PT, R26, c[0x0][0x178], !P2 ;  /* 0x00005e001a007a0c */ /* 0x000fc40005741270 */
[----:B------:R-:W-:Y:S01]  /*1129e0*/  ISETP.LT.AND P4, PT, R27, c[0x0][0x178], !P1 ;  /* 0x00005e001b007a0c */ /* 0x000fe20004f81270 */
[----:B------:R0:W-:Y:S10]  /*1129f0*/  @P0 STG.E.U16 [R6.64], R4 ;  /* 0x0000000406000986 */ /* 0x0001f4000c101504 */
[----:B------:R-:W-:Y:S04]  /*112a00*/  @P2 STG.E.U16 [R22.64], R5 ;  /* 0x0000000516002986 */ /* 0x000fe8000c101504 */
[----:B---3--:R-:W-:Y:S04]  /*112a10*/  @P4 STG.E.U16 [R24.64], R20 ;  /* 0x0000001418004986 */ /* 0x008fe8000c101504 */
[----:B----4-:R1:W-:Y:S01]  /*112a20*/  STL [R1+0x4fa4], R28 ;  /* 0x004fa41c01007387 */ /* 0x0103e20000100800 */
[----:B0-----:R-:W3:Y:S02]  /*112a30*/  LDL R4, [R1+0x2010] ;  /* 0x0020100001047983 */ /* 0x001ee40000100800 */
[----:B------:R-:W4:Y:S01]  /*112a40*/  LDL R6, [R1+0x8c0] ;  /* 0x0008c00001067983 */ /* 0x000f220000100800 */
[----:B-1----:R-:W5:Y:S01]  /*112a50*/  LDL R28, [R1+0x280] ;  /* 0x00028000011c7983 */ /* 0x002f620000100800 */
[----:B------:R-:W2:Y:S02]  /*112a60*/  LDL.LU R7, [R1+0x48a8] ;  /* 0x0048a80001077983 */ /* 0x000ea40000300800 */
[----:B------:R-:W2:Y:S02]  /*112a70*/  LDL R5, [R1+0x8d0] ;  /* 0x0008d00001057983 */ /* 0x000ea40000100800 */
[----:B------:R-:W4:Y:S01]  /*112a80*/  LDL.LU R22, [R1+0x48a4] ;  /* 0x0048a40001167983 */ /* 0x000f220000300800 */
[----:B------:R-:W4:Y:S04]  /*112a90*/  LDL R24, [R1+0x2014] ;  /* 0x0020140001187983 */ /* 0x000f280000100800 */
[----:B------:R-:W5:Y:S01]  /*112aa0*/  LDL R25, [R1+0x2018] ;  /* 0x0020180001197983 */ /* 0x000f620000100800 */
[----:B------:R-:W-:Y:S01]  /*112ab0*/  IMAD.WIDE R26, R0, 0x2, R18 ;  /* 0x00000002001a7825 */ /* 0x000fe200078e0212 */
[----:B------:R-:W-:-:S02]  /*112ac0*/  ISETP.LT.AND P2, PT, R29, c[0x0][0x178], !P1 ;  /* 0x00005e001d007a0c */ /* 0x000fc40004f41270 */
[----:B------:R-:W5:Y:S04]  /*112ad0*/  LDL R23, [R1+0x201c] ;  /* 0x00201c0001177983 */ /* 0x000f680000100800 */
[----:B------:R-:W5:Y:S04]  /*112ae0*/  LDL R20, [R1+0x2000] ;  /* 0x0020000001147983 */ /* 0x000f680000100800 */
[----:B------:R-:W5:Y:S01]  /*112af0*/  LDL R21, [R1+0x250] ;  /* 0x0002500001157983 */ /* 0x000f620000100800 */
[----:B---3--:R-:W-:-:S03]  /*112b00*/  ISETP.LT.AND P5, PT, R4, c[0x0][0x178], !P1 ;  /* 0x00005e0004007a0c */ /* 0x008fc60004fa1270 */
[----:B--2---:R0:W-:Y:S01]  /*112b10*/  @P3 STG.E.U16 [R26.64], R5 ;  /* 0x000000051a003986 */ /* 0x0041e2000c101504 */
[----:B----4-:R-:W-:Y:S02]  /*112b20*/  ISETP.LT.AND P4, PT, R24, c[0x0][0x178], !P1 ;  /* 0x00005e0018007a0c */ /* 0x010fe40004f81270 */
[----:B-----5:R-:W-:Y:S01]  /*112b30*/  ISETP.LT.AND P3, PT, R25, c[0x0][0x178], !P1 ;  /* 0x00005e0019007a0c */ /* 0x020fe20004f61270 */
[----:B------:R-:W-:-:S04]  /*112b40*/  IMAD.WIDE R24, R0, 0x2, R16 ;  /* 0x0000000200187825 */ /* 0x000fc800078e0210 */
[C---:B0-----:R-:W-:Y:S01]  /*112b50*/  IMAD.WIDE R4, R0.reuse, 0x2, R2 ;  /* 0x0000000200047825 */ /* 0x041fe200078e0202 */
[----:B------:R-:W2:Y:S03]  /*112b60*/  LDL.LU R27, [R1+0x260] ;  /* 0x00026000011b7983 */ /* 0x000ea60000300800 */
[----:B------:R-:W-:Y:S01]  /*112b70*/  STL [R1+0x4f94], R12 ;  /* 0x004f940c01007387 */ /* 0x000fe20000100800 */
[----:B------:R0:W-:Y:S01]  /*112b80*/  @P6 STG.E.U16 [R4.64], R6 ;  /* 0x0000000604006986 */ /* 0x0001e2000c101504 */
[----:B------:R-:W-:Y:S01]  /*112b90*/  ISETP.GE.AND P6, PT, R7, c[0x0][0x17c], PT ;  /* 0x00005f0007007a0c */ /* 0x000fe20003fc6270 */
[----:B------:R-:W-:Y:S02]  /*112ba0*/  @P2 STG.E.U16 [R24.64], R9 ;  /* 0x0000000918002986 */ /* 0x000fe4000c101504 */
[----:B0-----:R-:W-:-:S04]  /*112bb0*/  IMAD.WIDE R4, R0, 0x2, R14 ;  /* 0x0000000200047825 */ /* 0x001fc800078e020e */
[----:B------:R-:W-:Y:S02]  /*112bc0*/  IMAD.WIDE R6, R0, 0x2, R12 ;  /* 0x0000000200067825 */ /* 0x000fe400078e020c */
[----:B------:R-:W3:Y:S02]  /*112bd0*/  LDL R12, [R1+0x2014] ;  /* 0x00201400010c7983 */ /* 0x000ee40000100800 */
[----:B------:R0:W-:Y:S02]  /*112be0*/  STL [R1+0x4f90], R13 ;  /* 0x004f900d01007387 */ /* 0x0001e40000100800 */
[----:B------:R1:W-:Y:S04]  /*112bf0*/  @P5 STG.E.U16 [R4.64], R28 ;  /* 0x0000001c04005986 */ /* 0x0003e8000c101504 */
[----:B0-----:R-:W4:Y:S01]  /*112c00*/  LDL R13, [R1+0x2018] ;  /* 0x00201800010d7983 */ /* 0x001f220000100800 */
[----:B------:R-:W5:Y:S02]  /*112c10*/  LDL.LU R9, [R1+0x4fa8] ;  /* 0x004fa80001097983 */ /* 0x000f640000300800 */
[----:B-1----:R-:W2:Y:S01]  /*112c20*/  LDL.LU R28, [R1+0x4fa4] ;  /* 0x004fa400011c7983 */ /* 0x002ea20000300800 */
[----:B------:R-:W-:-:S02]  /*112c30*/  ISETP.LT.AND P1, PT, R23, c[0x0][0x178], !P1 ;  /* 0x00005e0017007a0c */ /* 0x000fc40004f21270 */
[----:B------:R-:W-:Y:S01]  /*112c40*/  ISETP.GE.AND P0, PT, R22, c[0x0][0x17c], PT ;  /* 0x00005f0016007a0c */ /* 0x000fe20003f06270 */
[C---:B------:R-:W-:Y:S01]  /*112c50*/  IMAD.WIDE R22, R0.reuse, 0x2, R10 ;  /* 0x0000000200167825 */ /* 0x040fe200078e020a */
[----:B------:R-:W3:Y:S03]  /*112c60*/  LDL R4, [R1+0x2004] ;  /* 0x0020040001047983 */ /* 0x000ee60000100800 */
[----:B-----5:R-:W-:Y:S01]  /*112c70*/  IMAD.WIDE R24, R0, 0x2, R8 ;  /* 0x0000000200187825 */ /* 0x020fe200078e0208 */
[----:B--2---:R0:W-:Y:S03]  /*112c80*/  @P4 STG.E.U16 [R6.64], R28 ;  /* 0x0000001c06004986 */ /* 0x0041e6000c101504 */
[----:B------:R1:W-:Y:S01]  /*112c90*/  @P3 STG.E.U16 [R22.64], R27 ;  /* 0x0000001b16003986 */ /* 0x0003e2000c101504 */
[----:B------:R-:W-:Y:S01]  /*112ca0*/  ISETP.LT.AND P3, PT, R20, c[0x0][0x178], !P6 ;  /* 0x00005e0014007a0c */ /* 0x000fe20007761270 */
[----:B------:R2:W-:Y:S04]  /*112cb0*/  @P1 STG.E.U16 [R24.64], R21 ;  /* 0x0000001518001986 */ /* 0x0005e8000c101504 */
[----:B0-----:R-:W5:Y:S01]  /*112cc0*/  LDL.LU R28, [R1+0x4fa0] ;  /* 0x004fa000011c7983 */ /* 0x001f620000300800 */
[----:B------:R-:W4:Y:S02]  /*112cd0*/  LDL.LU R6, [R1+0x8c0] ;  /* 0x0008c00001067983 */ /* 0x000f240000300800 */
[----:B------:R-:W4:Y:S02]  /*112ce0*/  LDL R7, [R1+0x2010] ;  /* 0x0020100001077983 */ /* 0x000f240000100800 */
[----:B-1----:R-:W4:Y:S01]  /*112cf0*/  LDL.LU R22, [R1+0x8e0] ;  /* 0x0008e00001167983 */ /* 0x002f220000300800 */
[----:B------:R-:W5:Y:S01]  /*112d00*/  LDL.LU R23, [R1+0x8d0] ;  /* 0x0008d00001177983 */ /* 0x000f620000300800 */
[----:B------:R-:W5:Y:S02]  /*112d10*/  LDL.LU R20, [R1+0x4f9c] ;  /* 0x004f9c0001147983 */ /* 0x000f640000300800 */
[----:B--2---:R-:W5:Y:S01]  /*112d20*/  LDL.LU R21, [R1+0x4f98] ;  /* 0x004f980001157983 */ /* 0x004f620000300800 */
[----:B---3--:R-:W-:Y:S01]  /*112d30*/  ISETP.LT.AND P5, PT, R4, c[0x0][0x178], !P6 ;  /* 0x00005e0004007a0c */ /* 0x008fe200077a1270 */
[----:B------:R-:W-:Y:S01]  /*112d40*/  IADD3 R4, R0, c[0x0][0x198], RZ ;  /* 0x0000660000047a10 */ /* 0x000fe20007ffe0ff */
[----:B------:R0:W-:Y:S01]  /*112d50*/  STL [R1+0x4f8c], R3 ;  /* 0x004f8c0301007387 */ /* 0x0001e20000100800 */
[----:B----4-:R-:W-:-:S03]  /*112d60*/  PRMT R26, R22, 0x7632, R26 ;  /* 0x00007632161a7816 */ /* 0x010fc6000000001a */
[----:B-----5:R-:W-:Y:S01]  /*112d70*/  IMAD.WIDE R24, R4, 0x2, R20 ;  /* 0x0000000204187825 */ /* 0x020fe200078e0214 */
[----:B------:R-:W-:Y:S02]  /*112d80*/  PRMT R5, R6, 0x7632, R5 ;  /* 0x0000763206057816 */ /* 0x000fe40000000005 */
[----:B------:R-:W-:Y:S01]  /*112d90*/  ISETP.LT.AND P2, PT, R7, c[0x0][0x178], !P6 ;  /* 0x00005e0007007a0c */ /* 0x000fe20007741270 */
[----:B------:R-:W-:Y:S02]  /*112da0*/  IMAD.WIDE R6, R4, 0x2, R2 ;  /* 0x0000000204067825 */ /* 0x000fe400078e0202 */
[----:B0-----:R-:W2:Y:S04]  /*112db0*/  LDL R3, [R1+0x2004] ;  /* 0x0020040001037983 */ /* 0x001ea80000100800 */
[----:B------:R0:W-:Y:S04]  /*112dc0*/  @P3 STG.E.U16 [R24.64], R26 ;  /* 0x0000001a18003986 */ /* 0x0001e8000c101504 */
[----:B0-----:R-:W3:Y:S01]  /*112dd0*/  LDL.LU R25, [R1+0x290] ;  /* 0x0002900001197983 */ /* 0x001ee20000300800 */
[----:B------:R-:W-:-:S02]  /*112de0*/  ISETP.LT.AND P4, PT, R28, c[0x0][0x178], !P6 ;  /* 0x00005e001c007a0c */ /* 0x000fc40007781270 */
[----:B------:R-:W-:Y:S02]  /*112df0*/  ISETP.LT.AND P1, PT, R29, c[0x0][0x178], !P6 ;  /* 0x00005e001d007a0c */ /* 0x000fe40007721270 */
[----:B------:R-:W-:Y:S01]  /*112e00*/  PRMT R0, R23, 0x7632, R0 ;  /* 0x0000763217007816 */ /* 0x000fe20000000000 */
[----:B------:R-:W-:-:S05]  /*112e10*/  IMAD.WIDE R22, R4, 0x2, R18 ;  /* 0x0000000204167825 */ /* 0x000fca00078e0212 */
[----:B------:R0:W-:Y:S01]  /*112e20*/  @P5 STG.E.U16 [R22.64], R0 ;  /* 0x0000000016005986 */ /* 0x0001e2000c101504 */
[----:B------:R-:W-:-:S03]  /*112e30*/  ISETP.LT.AND P3, PT, R13, c[0x0][0x178], !P6 ;  /* 0x00005e000d007a0c */ /* 0x000fc60007761270 */
[----:B------:R1:W-:Y:S04]  /*112e40*/  @P4 STG.E.U16 [R6.64], R5 ;  /* 0x0000000506004986 */ /* 0x0003e8000c101504 */
[----:B0-----:R-:W4:Y:S01]  /*112e50*/  LDL.LU R22, [R1+0x250] ;  /* 0x0002500001167983 */ /* 0x001f220000300800 */
[----:B------:R-:W5:Y:S03]  /*112e60*/  LDL R23, [R1+0x2000] ;  /* 0x0020000001177983 */ /* 0x000f660000100800 */
[----:B-1----:R-:W2:Y:S01]  /*112e70*/  LDL.LU R7, [R1+0x280] ;  /* 0x0002800001077983 */ /* 0x002ea20000300800 */
[----:B------:R-:W-:Y:S02]  /*112e80*/  PRMT R5, R27, 0x7632, R5 ;  /* 0x000076321b057816 */ /* 0x000fe40000000005 */
[----:B---3--:R-:W-:Y:S01]  /*112e90*/  PRMT R26, R25, 0x7632, R26 ;  /* 0x00007632191a7816 */ /* 0x008fe2000000001a */
[----:B------:R-:W-:-:S05]  /*112ea0*/  IMAD.WIDE R24, R4, 0x2, R16 ;  /* 0x0000000204187825 */ /* 0x000fca00078e0210 */
[----:B------:R0:W-:Y:S01]  /*112eb0*/  @P1 STG.E.U16 [R24.64], R26 ;  /* 0x0000001a18001986 */ /* 0x0001e2000c101504 */
[----:B------:R-:W-:-:S03]  /*112ec0*/  ISETP.LT.AND P1, PT, R12, c[0x0][0x178], !P6 ;  /* 0x00005e000c007a0c */ /* 0x000fc60007721270 */
[----:B0-----:R-:W3:Y:S01]  /*112ed0*/  LDL R24, [R1+0x201c] ;  /* 0x00201c0001187983 */ /* 0x001ee20000100800 */
[----:B------:R-:W3:Y:S02]  /*112ee0*/  LDL.LU R25, [R1+0x270] ;  /* 0x0002700001197983 */ /* 0x000ee40000300800 */
[----:B------:R-:W3:Y:S02]  /*112ef0*/  LDL.LU R12, [R1+0x4f94] ;  /* 0x004f9400010c7983 */ /* 0x000ee40000300800 */
[----:B------:R-:W3:Y:S01]  /*112f00*/  LDL.LU R13, [R1+0x4f90] ;  /* 0x004f9000010d7983 */ /* 0x000ee20000300800 */
[----:B------:R-:W3:Y:S01]  /*112f10*/  LDL.LU R27, [R1+0x124] ;  /* 0x00012400011b7983 */ /* 0x000ee20000300800 */
[----:B--2---:R-:W-:Y:S01]  /*112f20*/  PRMT R0, R7, 0x7632, R0 ;  /* 0x0000763207007816 */ /* 0x004fe20000000000 */
[----:B------:R-:W-:Y:S02]  /*112f30*/  IMAD.WIDE R6, R4, 0x2, R14 ;  /* 0x0000000204067825 */ /* 0x000fe400078e020e */
[----:B---3--:R0:W-:Y:S04]  /*112f40*/  STL [R1+0x4f84], R27 ;  /* 0x004f841b01007387 */ /* 0x0081e80000100800 */
[----:B0-----:R-:W2:Y:S01]  /*112f50*/  LDL R27, [R1+0x144] ;  /* 0x00014400011b7983 */ /* 0x001ea20000100800 */
[----:B------:R-:W-:-:S03]  /*112f60*/  ISETP.LT.AND P6, PT, R24, c[0x0][0x178], !P6 ;  /* 0x00005e0018007a0c */ /* 0x000fc600077c1270 */
[----:B------:R0:W-:Y:S01]  /*112f70*/  @P2 STG.E.U16 [R6.64], R0 ;  /* 0x0000000006002986 */ /* 0x0001e2000c101504 */
[----:B----4-:R-:W-:Y:S02]  /*112f80*/  PRMT R26, R22, 0x7632, R26 ;  /* 0x00007632161a7816 */ /* 0x010fe4000000001a */
[----:B-----5:R-:W-:Y:S01]  /*112f90*/  ISETP.LT.AND P4, PT, R23, c[0x0][0x178], !P0 ;  /* 0x00005e0017007a0c */ /* 0x020fe20004781270 */
[C---:B------:R-:W-:Y:S01]  /*112fa0*/  IMAD.WIDE R22, R4.reuse, 0x2, R10 ;  /* 0x0000000204167825 */ /* 0x040fe200078e020a */
[----:B------:R-:W-:Y:S02]  /*112fb0*/  ISETP.LT.AND P2, PT, R3, c[0x0][0x178], !P0 ;  /* 0x00005e0003007a0c */ /* 0x000fe40004741270 */
[----:B0-----:R-:W-:Y:S01]  /*112fc0*/  PRMT R0, R25, 0x7632, R0 ;  /* 0x0000763219007816 */ /* 0x001fe20000000000 */
[----:B------:R-:W-:-:S04]  /*112fd0*/  IMAD.WIDE R6, R4, 0x2, R12 ;  /* 0x0000000204067825 */ /* 0x000fc800078e020c */
[----:B------:R-:W-:Y:S01]  /*112fe0*/  IMAD.WIDE R24, R4, 0x2, R8 ;  /* 0x0000000204187825 */ /* 0x000fe200078e0208 */
[----:B------:R-:W-:Y:S03]  /*112ff0*/  @P1 STG.E.U16 [R6.64], R0 ;  /* 0x0000000006001986 */ /* 0x000fe6000c101504 */
[----:B------:R-:W-:Y:S02]  /*113000*/  @P3 STG.E.U16 [R22.64], R5 ;  /* 0x0000000516003986 */ /* 0x000fe4000c101504 */
[----:B------:R-:W-:Y:S01]  /*113010*/  @P6 STG.E.U16 [R24.64], R26 ;  /* 0x0000001a18006986 */ /* 0x000fe2000c101504 */
[----:B------:R-:W-:Y:S01]  /*113020*/  ISETP.LT.AND P5, PT, R28, c[0x0][0x178], !P0 ;  /* 0x00005e001c007a0c */ /* 0x000fe200047a1270 */
[----:B--2---:R0:W-:Y:S04]  /*113030*/  STL [R1+0x4f88], R27 ;  /* 0x004f881b01007387 */ /* 0x0041e80000100800 */
[----:B0-----:R-:W2:Y:S01]  /*113040*/  LDL R27, [R1+0x154] ;  /* 0x00015400011b7983 */ /* 0x001ea20000100800 */
[----:B------:R-:W3:Y:S02]  /*113050*/  LDL.LU R3, [R1+0x48ac] ;  /* 0x0048ac0001037983 */ /* 0x000ee40000300800 */
[----:B------:R-:W4:Y:S02]  /*113060*/  LDL R7, [R1+0x2010] ;  /* 0x0020100001077983 */ /* 0x000f240000100800 */
[----:B------:R-:W5:Y:S01]  /*113070*/  LDL R0, [R1+0x2004] ;  /* 0x0020040001007983 */ /* 0x000f620000100800 */
[----:B------:R-:W2:Y:S04]  /*113080*/  LDL R24, [R1+0x174] ;  /* 0x0001740001187983 */ /* 0x000ea80000100800 */
[----:B------:R-:W2:Y:S01]  /*113090*/  LDL R25, [R1+0x2014] ;  /* 0x0020140001197983 */ /* 0x000ea20000100800 */
[----:B------:R-:W2:Y:S02]  /*1130a0*/  LDL.LU R26, [R1+0x134] ;  /* 0x00013400011a7983 */ /* 0x000ea40000300800 */
[----:B------:R0:W-:Y:S02]  /*1130b0*/  STL [R1+0x4f78], R28 ;  /* 0x004f781c01007387 */ /* 0x0001e40000100800 */
[----:B0-----:R-:W2:Y:S01]  /*1130c0*/  LDL R28, [R1+0x104] ;  /* 0x00010400011c7983 */ /* 0x001ea20000100800 */
[----:B------:R-:W-:-:S02]  /*1130d0*/  ISETP.LT.AND P6, PT, R29, c[0x0][0x178], !P0 ;  /* 0x00005e001d007a0c */ /* 0x000fc400047c1270 */
[----:B---3--:R-:W-:Y:S01]  /*1130e0*/  ISETP.GE.AND P1, PT, R3, c[0x0][0x17c], PT ;  /* 0x00005f0003007a0c */ /* 0x008fe20003f26270 */
[----:B--2---:R0:W-:Y:S04]  /*1130f0*/  STL [R1+0x4f80], R28 ;  /* 0x004f801c01007387 */ /* 0x0041e80000100800 */
[----:B0-----:R-:W2:Y:S01]  /*113100*/  LDL R28, [R1+0x114] ;  /* 0x00011400011c7983 */ /* 0x001ea20000100800 */
[----:B------:R0:W-:Y:S03]  /*113110*/  STL [R1+0x4f7c], R29 ;  /* 0x004f7c1d01007387 */ /* 0x0001e60000100800 */
[----:B0-----:R-:W3:Y:S01]  /*113120*/  LDL.LU R29, [R1+0x164] ;  /* 0x00016400011d7983 */ /* 0x001ee20000300800 */
[----:B------:R-:W2:Y:S01]  /*113130*/  LDL.LU R3, [R1+0x4f8c] ;  /* 0x004f8c0001037983 */ /* 0x000ea20000300800 */
[----:B------:R-:W-:-:S05]  /*113140*/  IADD3 R4, R4, c[0x0][0x198], RZ ;  /* 0x0000660004047a10 */ /* 0x000fca0007ffe0ff */
[----:B------:R-:W-:Y:S01]  /*113150*/  IMAD.WIDE R22, R4, 0x2, R20 ;  /* 0x0000000204167825 */ /* 0x000fe200078e0214 */
[----:B----4-:R-:W-:-:S03]  /*113160*/  ISETP.LT.AND P3, PT, R7, c[0x0][0x178], !P0 ;  /* 0x00005e0007007a0c */ /* 0x010fc60004761270 */
[----:B------:R-:W-:Y:S01]  /*113170*/  IMAD.WIDE R6, R4, 0x2, R18 ;  /* 0x0000000204067825 */ /* 0x000fe200078e0212 */
[----:B------:R0:W-:Y:S01]  /*113180*/  @P4 STG.E.U16 [R22.64], R24 ;  /* 0x0000001816004986 */ /* 0x0001e2000c101504 */
[----:B------:R-:W-:-:S03]  /*113190*/  ISETP.LT.AND P4, PT, R25, c[0x0][0x178], !P0 ;  /* 0x00005e0019007a0c */ /* 0x000fc60004781270 */
[----:B0-----:R-:W4:Y:S01]  /*1131a0*/  LDL.LU R23, [R1+0x48b0] ;  /* 0x0048b00001177983 */ /* 0x001f220000300800 */
[----:B--2---:R-:W-:-:S03]  /*1131b0*/  IMAD.WIDE R24, R4, 0x2, R2 ;  /* 0x0000000204187825 */ /* 0x004fc600078e0202 */
[----:B---3--:R-:W-:Y:S04]  /*1131c0*/  @P2 STG.E.U16 [R6.64], R29 ;  /* 0x0000001d06002986 */ /* 0x008fe8000c101504 */
[----:B------:R0:W-:Y:S04]  /*1131d0*/  @P5 STG.E.U16 [R24.64], R27 ;  /* 0x0000001b18005986 */ /* 0x0001e8000c101504 */
[----:B0-----:R-:W2:Y:S01]  /*1131e0*/  LDL.LU R27, [R1+0x4f88] ;  /* 0x004f8800011b7983 */ /* 0x001ea20000300800 */
[----:B------:R-:W3:Y:S02]  /*1131f0*/  LDL R25, [R1+0x2018] ;  /* 0x0020180001197983 */ /* 0x000ee40000100800 */
[----:B------:R-:W-:Y:S01]  /*113200*/  IMAD.WIDE R6, R4, 0x2, R14 ;  /* 0x0000000204067825 */ /* 0x000fe200078e020e */
[----:B----4-:R-:W-:-:S03]  /*113210*/  ISETP.GE.AND P2, PT, R23, c[0x0][0x17c], PT ;  /* 0x00005f0017007a0c */ /* 0x010fc60003f46270 */
[----:B------:R-:W-:-:S05]  /*113220*/  IMAD.WIDE R22, R4, 0x2, R16 ;  /* 0x0000000204167825 */ /* 0x000fca00078e0210 */
[----:B--2---:R0:W-:Y:S01]  /*113230*/  @P6 STG.E.U16 [R22.64], R27 ;  /* 0x0000001b16006986 */ /* 0x0041e2000c101504 */
[----:B------:R1:W-:Y:S03]  /*113240*/  @P3 STG.E.U16 [R6.64], R26 ;  /* 0x0000001a06003986 */ /* 0x0003e6000c101504 */
[----:B0-----:R-:W2:Y:S01]  /*113250*/  LDL.LU R27, [R1+0x4f84] ;  /* 0x004f8400011b7983 */ /* 0x001ea20000300800 */
[----:B------:R-:W4:Y:S02]  /*113260*/  LDL.LU R22, [R1+0x48b4] ;  /* 0x0048b40001167983 */ /* 0x000f240000300800 */
[----:B------:R-:W2:Y:S02]  /*113270*/  LDL.LU R23, [R1+0x174] ;  /* 0x0001740001177983 */ /* 0x000ea40000300800 */
[----:B-1----:R-:W2:Y:S01]  /*113280*/  LDL R6, [R1+0x201c] ;  /* 0x00201c0001067983 */ /* 0x002ea20000100800 */
[----:B------:R-:W4:Y:S01]  /*113290*/  LDL R7, [R1+0x2000] ;  /* 0x0020000001077983 */ /* 0x000f220000100800 */
[----:B---3--:R-:W-:Y:S01]  /*1132a0*/  ISETP.LT.AND P5, PT, R25, c[0x0][0x178], !P0 ;  /* 0x00005e0019007a0c */ /* 0x008fe200047a1270 */
[----:B------:R-:W-:Y:S01]  /*1132b0*/  IMAD.WIDE R24, R4, 0x2, R12 ;  /* 0x0000000204187825 */ /* 0x000fe200078e020c */
[----:B--2---:R-:W-:-:S02]  /*1132c0*/  ISETP.LT.AND P3, PT, R6, c[0x0][0x178], !P0 ;  /* 0x00005e0006007a0c */ /* 0x004fc40004761270 */
[----:B----4-:R-:W-:Y:S01]  /*1132d0*/  ISETP.LT.AND P6, PT, R7, c[0x0][0x178], !P2 ;  /* 0x00005e0007007a0c */ /* 0x010fe200057c1270 */
[----:B------:R-:W-:Y:S01]  /*1132e0*/  IMAD.WIDE R6, R4, 0x2, R10 ;  /* 0x0000000204067825 */ /* 0x000fe200078e020a */
[----:B------:R-:W-:Y:S07]  /*1132f0*/  @P4 STG.E.U16 [R24.64], R27 ;  /* 0x0000001b18004986 */ /* 0x000fee000c101504 */
[----:B------:R0:W-:Y:S04]  /*113300*/  @P5 STG.E.U16 [R6.64], R28 ;  /* 0x0000001c06005986 */ /* 0x0001e8000c101504 */
[----:B0-----:R-:W2:Y:S01]  /*113310*/  LDL.LU R28, [R1+0x4f80] ;  /* 0x004f8000011c7983 */ /* 0x001ea20000300800 */
[----:B------:R-:W-:-:S02]  /*113320*/  ISETP.GE.AND P0, PT, R22, c[0x0][0x17c], PT ;  /* 0x00005f0016007a0c */ /* 0x000fc40003f06270 */
[----:B------:R-:W-:Y:S01]  /*113330*/  PRMT R5, R23, 0x7632, R5 ;  /* 0x0000763217057816 */ /* 0x000fe20000000005 */
[----:B------:R-:W-:Y:S01]  /*113340*/  IMAD.WIDE R22, R4, 0x2, R8 ;  /* 0x0000000204167825 */ /* 0x000fe200078e0208 */
[----:B-----5:R-:W-:-:S03]  /*113350*/  ISETP.LT.AND P4, PT, R0, c[0x0][0x178], !P2 ;  /* 0x00005e0000007a0c */ /* 0x020fc60005781270 */
[----:B------:R-:W-:Y:S01]  /*113360*/  IADD3 R0, R4, c[0x0][0x198], RZ ;  /* 0x0000660004007a10 */ /* 0x000fe20007ffe0ff */
[----:B------:R-:W-:Y:S02]  /*113370*/  PRMT R4, R29, 0x7632, R4 ;  /* 0x000076321d047816 */ /* 0x000fe40000000004 */
[----:B------:R-:W3:Y:S02]  /*113380*/  LDL.LU R29, [R1+0x4f7c] ;  /* 0x004f7c00011d7983 */ /* 0x000ee40000300800 */
[C---:B------:R-:W-:Y:S02]  /*113390*/  IMAD.WIDE R24, R0.reuse, 0x2, R20 ;  /* 0x0000000200187825 */ /* 0x040fe400078e0214 */
[----:B--2---:R0:W-:Y:S04]  /*1133a0*/  @P3 STG.E.U16 [R22.64], R28 ;  /* 0x0000001c16003986 */ /* 0x0041e8000c101504 */
[----:B0-----:R-:W2:Y:S01]  /*1133b0*/  LDL.LU R28, [R1+0x4f78] ;  /* 0x004f7800011c7983 */ /* 0x001ea20000300800 */
[----:B------:R-:W4:Y:S02]  /*1133c0*/  LDL.LU R22, [R1+0x154] ;  /* 0x0001540001167983 */ /* 0x000f240000300800 */
[----:B------:R-:W5:Y:S02]  /*1133d0*/  LDL.LU R23, [R1+0x144] ;  /* 0x0001440001177983 */ /* 0x000f640000300800 */
[----:B------:R0:W-:Y:S02]  /*1133e0*/  @P6 STG.E.U16 [R24.64], R5 ;  /* 0x0000000518006986 */ /* 0x0001e4000c101504 */
[C---:B------:R-:W-:Y:S01]  /*1133f0*/  IMAD.WIDE R6, R0.reuse, 0x2, R18 ;  /* 0x0000000200067825 */ /* 0x040fe200078e0212 */
[----:B---3--:R-:W-:Y:S01]  /*113400*/  ISETP.LT.AND P6, PT, R29, c[0x0][0x178], !P2 ;  /* 0x00005e001d007a0c */ /* 0x008fe200057c1270 */
[----:B0-----:R-:W3:Y:S04]  /*113410*/  LDL R24, [R1+0x2010] ;  /* 0x0020100001187983 */ /* 0x001ee80000100800 */
[----:B------:R-:W4:Y:S04]  /*113420*/  LDL R25, [R1+0x2014] ;  /* 0x0020140001197983 */ /* 0x000f280000100800 */
[----:B------:R0:W-:Y:S02]  /*113430*/  @P4 STG.E.U16 [R6.64], R4 ;  /* 0x0000000406004986 */ /* 0x0001e4000c101504 */
[----:B0-----:R-:W-:Y:S01]  /*113440*/  IMAD.WIDE R6, R0, 0x2, R2 ;  /* 0x0000000200067825 */ /* 0x001fe200078e0202 */
[----:B--2---:R-:W-:-:S02]  /*113450*/  ISETP.LT.AND P3, PT, R28, c[0x0][0x178], !P2 ;  /* 0x00005e001c007a0c */ /* 0x004fc40005761270 */
[----:B------:R-:W2:Y:S01]  /*113460*/  LDL.LU R28, [R1+0x4f74] ;  /* 0x004f7400011c7983 */ /* 0x000ea20000300800 */
[----:B------:R-:W2:Y:S02]  /*113470*/  LDL.LU R29, [R1+0x4f70] ;  /* 0x004f7000011d7983 */ /* 0x000ea40000300800 */
[----:B------:R0:W-:Y:S02]  /*113480*/  STL [R1+0x4f6c], R3 ;  /* 0x004f6c0301007387 */ /* 0x0001e40000100800 */
[----:B0-----:R-:W2:Y:S01]  /*113490*/  LDL R3, [R1+0x2018] ;  /* 0x0020180001037983 */ /* 0x001ea20000100800 */
[----:B---3--:R-:W-:Y:S02]  /*1134a0*/  ISETP.LT.AND P4, PT, R24, c[0x0][0x178], !P2 ;  /* 0x00005e0018007a0c */ /* 0x008fe40005781270 */
[----:B----4-:R-:W-:Y:S02]  /*1134b0*/  ISETP.LT.AND P5, PT, R25, c[0x0][0x178], !P2 ;  /* 0x00005e0019007a0c */ /* 0x010fe400057a1270 */
[----:B------:R-:W-:-:S02]  /*1134c0*/  PRMT R4, R22, 0x7632, R4 ;  /* 0x0000763216047816 */ /* 0x000fc40000000004 */
[----:B-----5:R-:W-:Y:S01]  /*1134d0*/  PRMT R5, R23, 0x7632, R5 ;  /* 0x0000763217057816 */ /* 0x020fe20000000005 */
[C---:B------:R-:W-:Y:S01]  /*1134e0*/  IMAD.WIDE R22, R0.reuse, 0x2, R16 ;  /* 0x0000000200167825 */ /* 0x040fe200078e0210 */
[----:B------:R-:W-:Y:S04]  /*1134f0*/  STL [R1+0x4f68], R17 ;  /* 0x004f681101007387 */ /* 0x000fe80000100800 */
[----:B------:R0:W-:Y:S01]  /*113500*/  @P3 STG.E.U16 [R6.64], R4 ;  /* 0x0000000406003986 */ /* 0x0001e2000c101504 */
[----:B------:R-:W-:-:S04]  /*113510*/  IMAD.WIDE R24, R0, 0x2, R14 ;  /* 0x0000000200187825 */ /* 0x000fc800078e020e */
[----:B------:R1:W-:Y:S01]  /*113520*/  @P6 STG.E.U16 [R22.64], R5 ;  /* 0x0000000516006986 */ /* 0x0003e2000c101504 */
[----:B0-----:R-:W3:Y:S01]  /*113530*/  LDL R4, [R1+0x2000] ;  /* 0x0020000001047983 */ /* 0x001ee20000100800 */
[----:B------:R-:W4:Y:S02]  /*113540*/  LDL.LU R6, [R1+0x114] ;  /* 0x0001140001067983 */ /* 0x000f240000300800 */
[----:B------:R-:W5:Y:S02]  /*113550*/  LDL R7, [R1+0x2004] ;  /* 0x0020040001077983 */ /* 0x000f640000100800 */
[----:B-1----:R-:W3:Y:S01]  /*113560*/  LDL R22, [R1+0x201c] ;  /* 0x00201c0001167983 */ /* 0x002ee20000100800 */
[----:B------:R-:W3:Y:S01]  /*113570*/  LDL.LU R23, [R1+0x104] ;  /* 0x0001040001177983 */ /* 0x000ee20000300800 */
[----:B------:R-:W3:Y:S01]  /*113580*/  LDL R17, [R1+0x1e4] ;  /* 0x0001e40001117983 */ /* 0x000ee20000100800 */
[----:B--2---:R-:W-:Y:S02]  /*113590*/  PRMT R28, R26, 0x7632, R28 ;  /* 0x000076321a1c7816 */ /* 0x004fe4000000001c */
[----:B------:R-:W-:Y:S01]  /*1135a0*/  PRMT R29, R27, 0x7632, R29 ;  /* 0x000076321b1d7816 */ /* 0x000fe2000000001d */
[----:B------:R-:W-:-:S02]  /*1135b0*/  IMAD.WIDE R26, R0, 0x2, R12 ;  /* 0x00000002001a7825 */ /* 0x000fc400078e020c */
[----:B------:R-:W-:Y:S03]  /*1135c0*/  @P4 STG.E.U16 [R24.64], R28 ;  /* 0x0000001c18004986 */ /* 0x000fe6000c101504 */
[----:B------:R-:W-:Y:S01]  /*1135d0*/  @P5 STG.E.U16 [R26.64], R29 ;  /* 0x0000001d1a005986 */ /* 0x000fe2000c101504 */
[----:B------:R-:W-:Y:S02]  /*1135e0*/  ISETP.LT.AND P3, PT, R3, c[0x0][0x178], !P2 ;  /* 0x00005e0003007a0c */ /* 0x000fe40005761270 */
[----:B------:R-:W2:Y:S01]  /*1135f0*/  LDL R3, [R1+0x894] ;  /* 0x0008940001037983 */ /* 0x000ea20000100800 */
[----:B------:R0:W-:Y:S03]  /*113600*/  STL [R1+0x4f54], R28 ;  /* 0x004f541c01007387 */ /* 0x0001e60000100800 */
[----:B0-----:R-:W2:Y:S01]  /*113610*/  LDL R28, [R1+0x200c] ;  /* 0x00200c00011c7983 */ /* 0x001ea20000100800 */
[----:B------:R0:W-:Y:S03]  /*113620*/  STL [R1+0x4f58], R29 ;  /* 0x004f581d01007387 */ /* 0x0001e60000100800 */
[----:B0-----:R-:W2:Y:S01]  /*113630*/  LDL R29, [R1+0x2008] ;  /* 0x00200800011d7983 */ /* 0x001ea20000100800 */
[----:B------:R-:W3:Y:S01]  /*113640*/  LDL.LU R27, [R1+0x1b4] ;  /* 0x0001b400011b7983 */ /* 0x000ee20000300800 */
[----:B--2---:R-:W-:-:S02]  /*113650*/  ISETP.LT.AND P4, PT, R29, c[0x0][0x178], !P0 ;  /* 0x00005e001d007a0c */ /* 0x004fc40004781270 */
[----:B------:R0:W-:Y:S04]  /*113660*/  STL [R1+0x4f5c], R29 ;  /* 0x004f5c1d01007387 */ /* 0x0001e80000100800 */
[----:B0-----:R-:W2:Y:S01]  /*113670*/  LDL R29, [R1+0x2004] ;  /* 0x00200400011d7983 */ /* 0x001ea20000100800 */
[----:B---3--:R-:W-:Y:S02]  /*113680*/  ISETP.LT.AND P2, PT, R22, c[0x0][0x178], !P2 ;  /* 0x00005e0016007a0c */ /* 0x008fe40005741270 */
[----:B------:R-:W-:Y:S02]  /*113690*/  ISETP.LT.AND P6, PT, R4, c[0x0][0x178], !P0 ;  /* 0x00005e0004007a0c */ /* 0x000fe400047c1270 */
[----:B-----5:R-:W-:Y:S02]  /*1136a0*/  ISETP.LT.AND P5, PT, R7, c[0x0][0x178], !P0 ;  /* 0x00005e0007007a0c */ /* 0x020fe400047a1270 */
[----:B----4-:R-:W-:Y:S01]  /*1136b0*/  PRMT R26, R6, 0x7632, R26 ;  /* 0x00007632061a7816 */ /* 0x010fe2000000001a */
[----:B--2---:R0:W-:Y:S04]  /*1136c0*/  STL [R1+0x4f60], R29 ;  /* 0x004f601d01007387 */ /* 0x0041e80000100800 */
[----:B0-----:R-:W2:Y:S01]  /*1136d0*/  LDL R29, [R1+0x184] ;  /* 0x00018400011d7983 */ /* 0x001ea20000100800 */
[C---:B------:R-:W-:Y:S01]  /*1136e0*/  IADD3 R4, R0.reuse, c[0x0][0x198], RZ ;  /* 0x0000660000047a10 */ /* 0x040fe20007ffe0ff */
[----:B------:R-:W-:Y:S01]  /*1136f0*/  IMAD.WIDE R6, R0, 0x2, R10 ;  /* 0x0000000200067825 */ /* 0x000fe200078e020a */
[----:B------:R-:W-:-:S03]  /*113700*/  PRMT R5, R23, 0x7632, R5 ;  /* 0x0000763217057816 */ /* 0x000fc60000000005 */
[----:B------:R-:W-:-:S04]  /*113710*/  IMAD.WIDE R24, R0, 0x2, R8 ;  /* 0x0000000200187825 */ /* 0x000fc800078e0208 */
[C---:B------:R-:W-:Y:S01]  /*113720*/  IMAD.WIDE R22, R4.reuse, 0x2, R20 ;  /* 0x0000000204167825 */ /* 0x040fe200078e0214 */
[----:B------:R0:W-:Y:S03]  /*113730*/  @P3 STG.E.U16 [R6.64], R26 ;  /* 0x0000001a06003986 */ /* 0x0001e6000c101504 */
[----:B------:R-:W-:Y:S02]  /*113740*/  @P2 STG.E.U16 [R24.64], R5 ;  /* 0x0000000518002986 */ /* 0x000fe4000c101504 */
[----:B------:R-:W-:Y:S02]  /*113750*/  @P6 STG.E.U16 [R22.64], R3 ;  /* 0x0000000316006986 */ /* 0x000fe4000c101504 */
[----:B0-----:R-:W-:-:S05]  /*113760*/  IMAD.WIDE R6, R4, 0x2, R18 ;  /* 0x0000000204067825 */ /* 0x001fca00078e0212 */
[----:B------:R-:W-:Y:S04]  /*113770*/  @P5 STG.E.U16 [R6.64], R17 ;  /* 0x0000001106005986 */ /* 0x000fe8000c101504 */
[----:B--2---:R0:W-:Y:S01]  /*113780*/  STL [R1+0x4f64], R29 ;  /* 0x004f641d01007387 */ /* 0x0041e20000100800 */
[----:B------:R-:W2:Y:S03]  /*113790*/  LDL R0, [R1+0x2000] ;  /* 0x0020000001007983 */ /* 0x000ea60000100800 */
[----:B0-----:R-:W3:Y:S01]  /*1137a0*/  LDL R29, [R1+0x194] ;  /* 0x00019400011d7983 */ /* 0x001ee20000100800 */
[----:B------:R-:W4:Y:S02]  /*1137b0*/  LDL.LU R26, [R1+0x1c4] ;  /* 0x0001c400011a7983 */ /* 0x000f240000300800 */
[----:B------:R-:W5:Y:S02]  /*1137c0*/  LDL R5, [R1+0x1d4] ;  /* 0x0001d40001057983 */ /* 0x000f640000100800 */
[----:B------:R-:W2:Y:S01]  /*1137d0*/  LDL.LU R24, [R1+0x48b8] ;  /* 0x0048b80001187983 */ /* 0x000ea20000300800 */
[----:B------:R-:W2:Y:S01]  /*1137e0*/  LDL R25, [R1+0x201c] ;  /* 0x00201c0001197983 */ /* 0x000ea20000100800 */
[----:B------:R-:W2:Y:S02]  /*1137f0*/  LDL.LU R3, [R1+0x4f6c] ;  /* 0x004f6c0001037983 */ /* 0x000ea40000300800 */
[----:B------:R-:W2:Y:S02]  /*113800*/  LDL R23, [R1+0x2010] ;  /* 0x0020100001177983 */ /* 0x000ea40000100800 */
[----:B------:R-:W3:Y:S01]  /*113810*/  LDL.LU R17, [R1+0x4f68] ;  /* 0x004f680001117983 */ /* 0x000ee20000300800 */
[----:B------:R-:W3:Y:S04]  /*113820*/  LDL R7, [R1+0x2014] ;  /* 0x0020140001077983 */ /* 0x000ee80000100800 */
[----:B------:R-:W4:Y:S01]  /*113830*/  LDL R6, [R1+0x2018] ;  /* 0x0020180001067983 */ /* 0x000f220000100800 */
[----:B------:R-:W-:-:S02]  /*113840*/  ISETP.LT.AND P3, PT, R28, c[0x0][0x178], !P0 ;  /* 0x00005e001c007a0c */ /* 0x000fc40004761270 */
[----:B--2---:R-:W-:Y:S01]  /*113850*/  ISETP.LT.AND P2, PT, R23, c[0x0][0x178], !P0 ;  /* 0x00005e0017007a0c */ /* 0x004fe20004741270 */
[----:B------:R-:W-:Y:S01]  /*113860*/  IMAD.WIDE R22, R4, 0x2, R2 ;  /* 0x0000000204167825 */ /* 0x000fe200078e0202 */
[----:B---3--:R-:W-:Y:S02]  /*113870*/  ISETP.LT.AND P6, PT, R7, c[0x0][0x178], !P0 ;  /* 0x00005e0007007a0c */ /* 0x008fe400047c1270 */
[----:B----4-:R-:W-:Y:S01]  /*113880*/  ISETP.LT.AND P5, PT, R6, c[0x0][0x178], !P0 ;  /* 0x00005e0006007a0c */ /* 0x010fe200047a1270 */
[----:B------:R-:W-:Y:S01]  /*113890*/  IMAD.WIDE R6, R4, 0x2, R16 ;  /* 0x0000000204067825 */ /* 0x000fe200078e0210 */
[----:B------:R-:W-:Y:S01]  /*1138a0*/  ISETP.LT.AND P0, PT, R25, c[0x0][0x178], !P0 ;  /* 0x00005e0019007a0c */ /* 0x000fe20004701270 */
[----:B-----5:R-:W-:Y:S01]  /*1138b0*/  @P4 STG.E.U16 [R22.64], R5 ;  /* 0x0000000516004986 */ /* 0x020fe2000c101504 */
[----:B------:R-:W-:Y:S01]  /*1138c0*/  ISETP.GE.AND P4, PT, R24, c[0x0][0x17c], PT ;  /* 0x00005f0018007a0c */ /* 0x000fe20003f86270 */
[----:B------:R-:W-:-:S04]  /*1138d0*/  IMAD.WIDE R24, R4, 0x2, R14 ;  /* 0x0000000204187825 */ /* 0x000fc800078e020e */
[----:B------:R0:W-:Y:S01]  /*1138e0*/  @P3 STG.E.U16 [R6.64], R26 ;  /* 0x0000001a06003986 */ /* 0x0001e2000c101504 */
[----:B------:R1:W-:Y:S01]  /*1138f0*/  @P2 STG.E.U16 [R24.64], R27 ;  /* 0x0000001b18002986 */ /* 0x0003e2000c101504 */
[----:B0-----:R-:W-:-:S03]  /*113900*/  IMAD.WIDE R6, R4, 0x2, R12 ;  /* 0x0000000204067825 */ /* 0x001fc600078e020c */
[----:B-1----:R-:W2:Y:S01]  /*113910*/  LDL.LU R24, [R1+0x1e4] ;  /* 0x0001e40001187983 */ /* 0x002ea20000300800 */
[----:B------:R-:W3:Y:S03]  /*113920*/  LDL.LU R25, [R1+0x1d4] ;  /* 0x0001d40001197983 */ /* 0x000ee60000300800 */
[----:B------:R0:W-:Y:S04]  /*113930*/  @P6 STG.E.U16 [R6.64], R29 ;  /* 0x0000001d06006986 */ /* 0x0001e8000c101504 */
[----:B0-----:R-:W4:Y:S01]  /*113940*/  LDL.LU R29, [R1+0x4f64] ;  /* 0x004f6400011d7983 */ /* 0x001f220000300800 */
[----:B------:R-:W5:Y:S01]  /*113950*/  LDL R6, [R1+0x1a4] ;  /* 0x0001a40001067983 */ /* 0x000f620000100800 */
[----:B------:R-:W-:Y:S01]  /*113960*/  ISETP.LT.AND P3, PT, R0, c[0x0][0x178], !P4 ;  /* 0x00005e0000007a0c */ /* 0x000fe20006761270 */
[C---:B------:R-:W-:Y:S01]  /*113970*/  IMAD.WIDE R22, R4.reuse, 0x2, R10 ;  /* 0x0000000204167825 */ /* 0x040fe200078e020a */
[----:B------:R-:W-:-:S03]  /*113980*/  IADD3 R0, R4, c[0x0][0x198], RZ ;  /* 0x0000660004007a10 */ /* 0x000fc60007ffe0ff */
[----:B------:R-:W-:Y:S01]  /*113990*/  IMAD.WIDE R4, R4, 0x2, R8 ;  /* 0x0000000204047825 */ /* 0x000fe200078e0208 */
[----:B------:R-:W2:Y:S04]  /*1139a0*/  LDL.LU R7, [R1+0x894] ;  /* 0x0008940001077983 */ /* 0x000ea80000300800 */
[----:B-----5:R0:W-:Y:S01]  /*1139b0*/  @P5 STG.E.U16 [R22.64], R6 ;  /* 0x0000000616005986 */ /* 0x0201e2000c101504 */
[----:B----4-:R1:W-:Y:S03]  /*1139c0*/  @P0 STG.E.U16 [R4.64], R29 ;  /* 0x0000001d04000986 */ /* 0x0103e6000c101504 */
[----:B0-----:R-:W4:Y:S01]  /*1139d0*/  LDL R23, [R1+0x2010] ;  /* 0x0020100001177983 */ /* 0x001f220000100800 */
        /* <DEDUP_REMOVED lines=10> */
[----:B----4-:R-:W-:-:S02]  /*113a80*/  ISETP.LT.AND P0, PT, R23, c[0x0][0x178], !P4 ;  /* 0x00005e0017007a0c */ /* 0x010fc40006701270 */
[----:B------:R-:W-:Y:S02]  /*113a90*/  PRMT R4, R24, 0x7632, R4 ;  /* 0x0000763218047816 */ /* 0x000fe40000000004 */
        /* <DEDUP_REMOVED lines=16> */
[----:B------:R-:W2:Y:S04]  /*113ba0*/  LDL.LU R23, [R1+0x194] ;  /* 0x0001940001177983 */ /* 0x000ea80000300800 */
[----:B------:R0:W-:Y:S01]  /*113bb0*/  @P2 STG.E.U16 [R24.64], R28 ;  /* 0x0000001c18002986 */ /* 0x0001e2000c101504 */
[----:B------:R-:W-:Y:S03]  /*113bc0*/  @P0 STG.E.U16 [R26.64], R29 ;  /* 0x0000001d1a000986 */ /* 0x000fe6000c101504 */
[----:B0-----:R-:W2:Y:S04]  /*113bd0*/  LDL R24, [R1+0x2014] ;  /* 0x0020140001187983 */ /* 0x001ea80000100800 */
[----:B------:R-:W5:Y:S01]  /*113be0*/  LDL R25, [R1+0x2018] ;  /* 0x0020180001197983 */ /* 0x000f620000100800 */
[----:B------:R0:W-:Y:S03]  /*113bf0*/  STL [R1+0x4ef8], R28 ;  /* 0x004ef81c01007387 */ /* 0x0001e60000100800 */
[----:B0-----:R-:W5:Y:S01]  /*113c00*/  LDL R28, [R1+0x200c] ;  /* 0x00200c00011c7983 */ /* 0x001f620000100800 */
[----:B------:R-:W5:Y:S02]  /*113c10*/  LDL.LU R27, [R1+0x8b4] ;  /* 0x0008b400011b7983 */ /* 0x000f640000300800 */
[----:B------:R0:W-:Y:S02]  /*113c20*/  STL [R1+0x4efc], R29 ;  /* 0x004efc1d01007387 */ /* 0x0001e40000100800 */
[----:B0-----:R-:W5:Y:S01]  /*113c30*/  LDL R29, [R1+0x2008] ;  /* 0x00200800011d7983 */ /* 0x001f620000100800 */
[----:B---3--:R-:W-:-:S02]  /*113c40*/  ISETP.LT.AND P5, PT, R17, c[0x0][0x178], !P1 ;  /* 0x00005e0011007a0c */ /* 0x008fc40004fa1270 */
[----:B------:R-:W3:Y:S01]  /*113c50*/  LDL.LU R17, [R1+0x48bc] ;  /* 0x0048bc0001117983 */ /* 0x000ee20000300800 */
[----:B----4-:R-:W-:Y:S02]  /*113c60*/  ISETP.LT.AND P3, PT, R22, c[0x0][0x178], !P4 ;  /* 0x00005e0016007a0c */ /* 0x010fe40006761270 */
[----:B--2---:R-:W-:Y:S02]  /*113c70*/  ISETP.LT.AND P2, PT, R24, c[0x0][0x178], !P4 ;  /* 0x00005e0018007a0c */ /* 0x004fe40006741270 */
[----:B-----5:R-:W-:Y:S01]  /*113c80*/  ISETP.LT.AND P0, PT, R25, c[0x0][0x178], !P4 ;  /* 0x00005e0019007a0c */ /* 0x020fe20006701270 */
[----:B------:R-:W-:Y:S02]  /*113c90*/  ISETP.LT.AND P4, PT, R15, c[0x0][0x178], !P1 ;  /* 0x00005e000f007a0c */ /* 0x000fe40004f81270 */
[----:B------:R-:W2:Y:S01]  /*113ca0*/  LDL R15, [R1+0x244] ;  /* 0x00024400010f7983 */ /* 0x000ea20000100800 */
[----:B------:R-:W-:-:S03]  /*113cb0*/  ISETP.LT.AND P6, PT, R29, c[0x0][0x178], !P1 ;  /* 0x00005e001d007a0c */ /* 0x000fc60004fc1270 */
[----:B------:R0:W-:Y:S04]  /*113cc0*/  STL [R1+0x4f3c], R29 ;  /* 0x004f3c1d01007387 */ /* 0x0001e80000100800 */
[----:B0-----:R-:W4:Y:S04]  /*113cd0*/  LDL R29, [R1+0x1f4] ;  /* 0x0001f400011d7983 */ /* 0x001f280000100800 */
[----:B----4-:R0:W-:Y:S04]  /*113ce0*/  STL [R1+0x4f40], R29 ;  /* 0x004f401d01007387 */ /* 0x0101e80000100800 */
[----:B0-----:R-:W4:Y:S01]  /*113cf0*/  LDL R29, [R1+0x2004] ;  /* 0x00200400011d7983 */ /* 0x001f220000100800 */
[----:B------:R-:W-:-:S02]  /*113d00*/  PRMT R5, R6, 0x7632, R5 ;  /* 0x0000763206057816 */ /* 0x000fc40000000005 */
[----:B------:R-:W-:Y:S02]  /*113d10*/  PRMT R26, R7, 0x7632, R26 ;  /* 0x00007632071a7816 */ /* 0x000fe4000000001a */
[----:B------:R-:W-:Y:S01]  /*113d20*/  PRMT R4, R23, 0x7632, R4 ;  /* 0x0000763217047816 */ /* 0x000fe20000000004 */
[----:B------:R-:W-:-:S04]  /*113d30*/  IMAD.WIDE R6, R0, 0x2, R12 ;  /* 0x0000000200067825 */ /* 0x000fc800078e020c */
[----:B------:R-:W-:-:S04]  /*113d40*/  IMAD.WIDE R22, R0, 0x2, R10 ;  /* 0x0000000200167825 */ /* 0x000fc800078e020a */
[C---:B------:R-:W-:Y:S01]  /*113d50*/  IMAD.WIDE R24, R0.reuse, 0x2, R8 ;  /* 0x0000000200187825 */ /* 0x040fe200078e0208 */
[----:B----4-:R0:W-:Y:S04]  /*113d60*/  STL [R1+0x4f44], R29 ;  /* 0x004f441d01007387 */ /* 0x0101e80000100800 */
[----:B0-----:R-:W4:Y:S01]  /*113d70*/  LDL R29, [R1+0x204] ;  /* 0x00020400011d7983 */ /* 0x001f220000100800 */
[----:B------:R-:W-:-:S03]  /*113d80*/  IADD3 R0, R0, c[0x0][0x198], RZ ;  /* 0x0000660000007a10 */ /* 0x000fc60007ffe0ff */
[----:B------:R-:W-:Y:S01]  /*113d90*/  @P2 STG.E.U16 [R6.64], R4 ;  /* 0x0000000406002986 */ /* 0x000fe2000c101504 */
[----:B------:R0:W-:Y:S02]  /*113da0*/  @P0 STG.E.U16 [R22.64], R5 ;  /* 0x0000000516000986 */ /* 0x0001e4000c101504 */
[----:B------:R1:W-:Y:S01]  /*113db0*/  @P3 STG.E.U16 [R24.64], R26 ;  /* 0x0000001a18003986 */ /* 0x0003e2000c101504 */
[----:B---3--:R-:W-:Y:S01]  /*113dc0*/  ISETP.GE.AND P0, PT, R17, c[0x0][0x17c], PT ;  /* 0x00005f0011007a0c */ /* 0x008fe20003f06270 */
[----:B0-----:R-:W-:-:S05]  /*113dd0*/  IMAD.WIDE R4, R0, 0x2, R20 ;  /* 0x0000000200047825 */ /* 0x001fca00078e0214 */
[----:B------:R-:W-:Y:S04]  /*113de0*/  @P5 STG.E.U16 [R4.64], R27 ;  /* 0x0000001b04005986 */ /* 0x000fe8000c101504 */
[----:B----4-:R0:W-:Y:S01]  /*113df0*/  STL [R1+0x4f48], R29 ;  /* 0x004f481d01007387 */ /* 0x0101e20000100800 */
[----:B------:R-:W3:Y:S02]  /*113e00*/  LDL R23, [R1+0x2010] ;  /* 0x0020100001177983 */ /* 0x000ee40000100800 */
[----:B-1----:R-:W4:Y:S01]  /*113e10*/  LDL R26, [R1+0x2000] ;  /* 0x00200000011a7983 */ /* 0x002f220000100800 */
[----:B0-----:R-:W5:Y:S01]  /*113e20*/  LDL R29, [R1+0x214] ;  /* 0x00021400011d7983 */ /* 0x001f620000100800 */
[----:B------:R-:W2:Y:S02]  /*113e30*/  LDL.LU R24, [R1+0x48c0] ;  /* 0x0048c00001187983 */ /* 0x000ea40000300800 */
[----:B------:R-:W2:Y:S02]  /*113e40*/  LDL R25, [R1+0x224] ;  /* 0x0002240001197983 */ /* 0x000ea40000100800 */
[----:B------:R-:W2:Y:S01]  /*113e50*/  LDL.LU R17, [R1+0x4f50] ;  /* 0x004f500001117983 */ /* 0x000ea20000300800 */
[----:B------:R-:W2:Y:S01]  /*113e60*/  LDL R5, [R1+0x8a4] ;  /* 0x0008a40001057983 */ /* 0x000ea20000100800 */
[----:B------:R-:W-:Y:S01]  /*113e70*/  IMAD.WIDE R6, R0, 0x2, R18 ;  /* 0x0000000200067825 */ /* 0x000fe200078e0212 */
[----:B---3--:R-:W-:-:S03]  /*113e80*/  ISETP.LT.AND P3, PT, R23, c[0x0][0x178], !P1 ;  /* 0x00005e0017007a0c */ /* 0x008fc60004f61270 */
[----:B------:R-:W-:Y:S01]  /*113e90*/  IMAD.WIDE R22, R0, 0x2, R2 ;  /* 0x0000000200167825 */ /* 0x000fe200078e0202 */
[----:B--2---:R0:W-:Y:S04]  /*113ea0*/  @P4 STG.E.U16 [R6.64], R5 ;  /* 0x0000000506004986 */ /* 0x0041e8000c101504 */
[----:B------:R1:W-:Y:S01]  /*113eb0*/  @P6 STG.E.U16 [R22.64], R15 ;  /* 0x0000000f16006986 */ /* 0x0003e2000c101504 */
[----:B0-----:R-:W2:Y:S04]  /*113ec0*/  LDL R7, [R1+0x2014] ;  /* 0x0020140001077983 */ /* 0x001ea80000100800 */
[----:B------:R-:W3:Y:S01]  /*113ed0*/  LDL R6, [R1+0x2018] ;  /* 0x0020180001067983 */ /* 0x000ee20000100800 */
[----:B-1----:R-:W4:Y:S02]  /*113ee0*/  LDL.LU R15, [R1+0x4f4c] ;  /* 0x004f4c00010f7983 */ /* 0x002f240000300800 */
[----:B------:R-:W5:Y:S02]  /*113ef0*/  LDL R22, [R1+0x234] ;  /* 0x0002340001167983 */ /* 0x000f640000100800 */
[----:B------:R-:W5:Y:S01]  /*113f00*/  LDL R23, [R1+0x201c] ;  /* 0x00201c0001177983 */ /* 0x000f620000100800 */
[----:B------:R-:W-:Y:S01]  /*113f10*/  ISETP.LT.AND P2, PT, R28, c[0x0][0x178], !P1 ;  /* 0x00005e001c007a0c */ /* 0x000fe20004f41270 */
[----:B------:R-:W-:Y:S01]  /*113f20*/  IMAD.WIDE R4, R0, 0x2, R16 ;  /* 0x0000000200047825 */ /* 0x000fe200078e0210 */
[----:B--2---:R-:W-:-:S02]  /*113f30*/  ISETP.LT.AND P5, PT, R7, c[0x0][0x178], !P1 ;  /* 0x00005e0007007a0c */ /* 0x004fc40004fa1270 */
[----:B---3--:R-:W-:Y:S01]  /*113f40*/  ISETP.LT.AND P4, PT, R6, c[0x0][0x178], !P1 ;  /* 0x00005e0006007a0c */ /* 0x008fe20004f81270 */
[----:B----4-:R-:W-:-:S08]  /*113f50*/  IMAD.WIDE R6, R0, 0x2, R14 ;  /* 0x0000000200067825 */ /* 0x010fd000078e020e */
[----:B-----5:R0:W-:Y:S01]  /*113f60*/  @P2 STG.E.U16 [R4.64], R22 ;  /* 0x0000001604002986 */ /* 0x0201e2000c101504 */
[----:B------:R-:W-:-:S03]  /*113f70*/  ISETP.LT.AND P2, PT, R23, c[0x0][0x178], !P1 ;  /* 0x00005e0017007a0c */ /* 0x000fc60004f41270 */
[----:B------:R-:W-:Y:S01]  /*113f80*/  @P3 STG.E.U16 [R6.64], R25 ;  /* 0x0000001906003986 */ /* 0x000fe2000c101504 */
[----:B0-----:R-:W-:-:S05]  /*113f90*/  IMAD.WIDE R22, R0, 0x2, R12 ;  /* 0x0000000200167825 */ /* 0x001fca00078e020c */
[----:B------:R0:W-:Y:S04]  /*113fa0*/  @P5 STG.E.U16 [R22.64], R29 ;  /* 0x0000001d16005986 */ /* 0x0001e8000c101504 */
[----:B0-----:R-:W2:Y:S01]  /*113fb0*/  LDL.LU R29, [R1+0x4f48] ;  /* 0x004f4800011d7983 */ /* 0x001ea20000300800 */
[----:B------:R-:W-:-:S04]  /*113fc0*/  IMAD.WIDE R4, R0, 0x2, R10 ;  /* 0x0000000200047825 */ /* 0x000fc800078e020a */
[----:B------:R-:W3:Y:S02]  /*113fd0*/  LDL.LU R22, [R1+0x234] ;  /* 0x0002340001167983 */ /* 0x000ee40000300800 */
[----:B------:R-:W4:Y:S01]  /*113fe0*/  LDL R23, [R1+0x2014] ;  /* 0x0020140001177983 */ /* 0x000f220000100800 */
[----:B--2---:R0:W-:Y:S04]  /*113ff0*/  @P4 STG.E.U16 [R4.64], R29 ;  /* 0x0000001d04004986 */ /* 0x0041e8000c101504 */
[----:B0-----:R-:W2:Y:S01]  /*114000*/  LDL.LU R29, [R1+0x4f44] ;  /* 0x004f4400011d7983 */ /* 0x001ea20000300800 */
[----:B------:R-:W5:Y:S02]  /*114010*/  LDL.LU R4, [R1+0x244] ;  /* 0x0002440001047983 */ /* 0x000f640000300800 */
[----:B------:R-:W3:Y:S01]  /*114020*/  LDL R5, [R1+0x2010] ;  /* 0x0020100001057983 */ /* 0x000ee20000100800 */
[----:B------:R-:W-:Y:S01]  /*114030*/  ISETP.GE.AND P1, PT, R24, c[0x0][0x17c], PT ;  /* 0x00005f0018007a0c */ /* 0x000fe20003f26270 */
[----:B------:R-:W-:Y:S01]  /*114040*/  IMAD.WIDE R24, R0, 0x2, R8 ;  /* 0x0000000200187825 */ /* 0x000fe200078e0208 */
[----:B--2---:R-:W-:-:S02]  /*114050*/  ISETP.LT.AND P4, PT, R29, c[0x0][0x178], !P0 ;  /* 0x00005e001d007a0c */ /* 0x004fc40004781270 */
[----:B------:R-:W2:Y:S01]  /*114060*/  LDL.LU R29, [R1+0x4f40] ;  /* 0x004f4000011d7983 */ /* 0x000ea20000300800 */
[----:B------:R-:W-:Y:S02]  /*114070*/  ISETP.LT.AND P6, PT, R26, c[0x0][0x178], !P0 ;  /* 0x00005e001a007a0c */ /* 0x000fe400047c1270 */
[----:B------:R-:W-:Y:S02]  /*114080*/  IADD3 R6, R0, c[0x0][0x198], RZ ;  /* 0x0000660000067a10 */ /* 0x000fe40007ffe0ff */
[----:B------:R-:W-:Y:S01]  /*114090*/  PRMT R7, R27, 0x7632, R7 ;  /* 0x000076321b077816 */ /* 0x000fe20000000007 */
[----:B--2---:R0:W-:Y:S04]  /*1140a0*/  @P2 STG.E.U16 [R24.64], R29 ;  /* 0x0000001d18002986 */ /* 0x0041e8000c101504 */
[----:B0-----:R-:W2:Y:S01]  /*1140b0*/  LDL.LU R29, [R1+0x4f3c] ;  /* 0x004f3c00011d7983 */ /* 0x001ea20000300800 */
[----:B------:R-:W2:Y:S02]  /*1140c0*/  LDL.LU R25, [R1+0x8a4] ;  /* 0x0008a40001197983 */ /* 0x000ea40000300800 */
[----:B------:R-:W-:Y:S01]  /*1140d0*/  IMAD.WIDE R26, R6, 0x2, R20 ;  /* 0x00000002061a7825 */ /* 0x000fe200078e0214 */
[----:B------:R-:W-:-:S04]  /*1140e0*/  ISETP.LT.AND P5, PT, R28, c[0x0][0x178], !P0 ;  /* 0x00005e001c007a0c */ /* 0x000fc800047a1270 */
[----:B------:R0:W-:Y:S01]  /*1140f0*/  @P6 STG.E.U16 [R26.64], R7 ;  /* 0x000000071a006986 */ /* 0x0001e2000c101504 */
[----:B----4-:R-:W-:Y:S02]  /*114100*/  ISETP.LT.AND P3, PT, R23, c[0x0][0x178], !P0 ;  /* 0x00005e0017007a0c */ /* 0x010fe40004761270 */
[----:B-----5:R-:W-:Y:S02]  /*114110*/  PRMT R0, R4, 0x7632, R0 ;  /* 0x0000763204007816 */ /* 0x020fe40000000000 */
[----:B---3--:R-:W-:Y:S01]  /*114120*/  ISETP.LT.AND P2, PT, R5, c[0x0][0x178], !P0 ;  /* 0x00005e0005007a0c */ /* 0x008fe20004741270 */
[----:B------:R-:W-:Y:S01]  /*114130*/  IMAD.WIDE R4, R6, 0x2, R16 ;  /* 0x0000000206047825 */ /* 0x000fe200078e0210 */
[----:B------:R1:W-:Y:S01]  /*114140*/  STL [R1+0x4f38], R28 ;  /* 0x004f381c01007387 */ /* 0x0003e20000100800 */
[----:B0-----:R-:W-:Y:S02]  /*114150*/  PRMT R7, R22, 0x7632, R7 ;  /* 0x0000763216077816 */ /* 0x001fe40000000007 */
[----:B------:R-:W-:Y:S01]  /*114160*/  IMAD.WIDE R22, R6, 0x2, R2 ;  /* 0x0000000206167825 */ /* 0x000fe200078e0202 */
[----:B-1----:R-:W3:Y:S01]  /*114170*/  LDL R28, [R1+0x2000] ;  /* 0x00200000011c7983 */ /* 0x002ee20000100800 */
[----:B--2---:R-:W-:-:S02]  /*114180*/  ISETP.LT.AND P6, PT, R29, c[0x0][0x178], !P0 ;  /* 0x00005e001d007a0c */ /* 0x004fc400047c1270 */
[----:B------:R-:W-:Y:S01]  /*114190*/  PRMT R26, R25, 0x7632, R26 ;  /* 0x00007632191a7816 */ /* 0x000fe2000000001a */
[----:B------:R-:W-:-:S05]  /*1141a0*/  IMAD.WIDE R24, R6, 0x2, R18 ;  /* 0x0000000206187825 */ /* 0x000fca00078e0212 */
[----:B------:R0:W-:Y:S05]  /*1141b0*/  @P4 STG.E.U16 [R24.64], R26 ;  /* 0x0000001a18004986 */ /* 0x0001ea000c101504 */
[----:B------:R1:W-:Y:S01]  /*1141c0*/  @P6 STG.E.U16 [R22.64], R0 ;  /* 0x0000000016006986 */ /* 0x0003e2000c101504 */
[----:B------:R2:W-:Y:S03]  /*1141d0*/  @P5 STG.E.U16 [R4.64], R7 ;  /* 0x0000000704005986 */ /* 0x0005e6000c101504 */
[----:B0-----:R-:W4:Y:S04]  /*1141e0*/  LDL.LU R25, [R1+0x224] ;  /* 0x0002240001197983 */ /* 0x001f280000300800 */
[----:B-1----:R-:W5:Y:S01]  /*1141f0*/  LDL.LU R22, [R1+0x204] ;  /* 0x0002040001167983 */ /* 0x002f620000300800 */
[----:B------:R-:W5:Y:S02]  /*114200*/  LDL.LU R23, [R1+0x1f4] ;  /* 0x0001f40001177983 */ /* 0x000f640000300800 */
[----:B--2---:R-:W2:Y:S02]  /*114210*/  LDL.LU R5, [R1+0x214] ;  /* 0x0002140001057983 */ /* 0x004ea40000300800 */
[----:B------:R-:W5:Y:S01]  /*114220*/  LDL R7, [R1+0x2004] ;  /* 0x0020040001077983 */ /* 0x000f620000100800 */
[----:B---3--:R-:W-:-:S02]  /*114230*/  ISETP.LT.AND P4, PT, R28, c[0x0][0x178], !P1 ;  /* 0x00005e001c007a0c */ /* 0x008fc40004f81270 */
[----:B------:R-:W3:Y:S01]  /*114240*/  LDL R28, [R1+0x8e4] ;  /* 0x0008e400011c7983 */ /* 0x000ee20000100800 */
[----:B----4-:R-:W-:Y:S01]  /*114250*/  PRMT R26, R25, 0x7632, R26 ;  /* 0x00007632191a7816 */ /* 0x010fe2000000001a */
[----:B------:R-:W-:Y:S01]  /*114260*/  IMAD.WIDE R24, R6, 0x2, R14 ;  /* 0x0000000206187825 */ /* 0x000fe200078e020e */
[----:B--2---:R-:W-:-:S03]  /*114270*/  PRMT R0, R5, 0x7632, R0 ;  /* 0x0000763205007816 */ /* 0x004fc60000000000 */
[C---:B------:R-:W-:Y:S01]  /*114280*/  IMAD.WIDE R4, R6.reuse, 0x2, R12 ;  /* 0x0000000206047825 */ /* 0x040fe200078e020c */
[----:B------:R0:W-:Y:S04]  /*114290*/  @P2 STG.E.U16 [R24.64], R26 ;  /* 0x0000001a18002986 */ /* 0x0001e8000c101504 */
[----:B------:R1:W-:Y:S01]  /*1142a0*/  @P3 STG.E.U16 [R4.64], R0 ;  /* 0x0000000004003986 */ /* 0x0003e2000c101504 */
[----:B-----5:R-:W-:Y:S02]  /*1142b0*/  ISETP.LT.AND P3, PT, R7, c[0x0][0x178], !P1 ;  /* 0x00005e0007007a0c */ /* 0x020fe40004f61270 */
[----:B------:R-:W-:Y:S01]  /*1142c0*/  PRMT R27, R23, 0x7632, R27 ;  /* 0x00007632171b7816 */ /* 0x000fe2000000001b */
[----:B0-----:R-:W2:Y:S04]  /*1142d0*/  LDL R24, [R1+0x2018] ;  /* 0x0020180001187983 */ /* 0x001ea80000100800 */
[----:B------:R-:W4:Y:S01]  /*1142e0*/  LDL R25, [R1+0x201c] ;  /* 0x00201c0001197983 */ /* 0x000f220000100800 */
[C---:B-1----:R-:W-:Y:S01]  /*1142f0*/  IADD3 R0, R6.reuse, c[0x0][0x198], RZ ;  /* 0x0000660006007a10 */ /* 0x042fe20007ffe0ff */
[----:B------:R-:W-:-:S04]  /*114300*/  IMAD.WIDE R4, R6, 0x2, R10 ;  /* 0x0000000206047825 */ /* 0x000fc800078e020a */
[----:B------:R-:W-:Y:S01]  /*114310*/  IMAD.WIDE R6, R6, 0x2, R8 ;  /* 0x0000000206067825 */ /* 0x000fe200078e0208 */
[----:B------:R0:W-:Y:S01]  /*114320*/  STL [R1+0x4f34], R9 ;  /* 0x004f340901007387 */ /* 0x0001e20000100800 */
[----:B------:R-:W-:Y:S02]  /*114330*/  PRMT R26, R22, 0x7632, R26 ;  /* 0x00007632161a7816 */ /* 0x000fe4000000001a */
[----:B------:R-:W-:Y:S01]  /*114340*/  IMAD.WIDE R22, R0, 0x2, R20 ;  /* 0x0000000200167825 */ /* 0x000fe200078e0214 */
[----:B0-----:R-:W5:Y:S03]  /*114350*/  LDL R9, [R1+0x294] ;  /* 0x0002940001097983 */ /* 0x001f660000100800 */
[----:B------:R0:W-:Y:S02]  /*114360*/  STL [R1+0x4f24], R20 ;  /* 0x004f241401007387 */ /* 0x0001e40000100800 */
[----:B0-----:R-:W2:Y:S04]  /*114370*/  LDL R20, [R1+0x2000] ;  /* 0x0020000001147983 */ /* 0x001ea80000100800 */
[----:B--2---:R0:W-:Y:S04]  /*114380*/  STL [R1+0x4f28], R20 ;  /* 0x004f281401007387 */ /* 0x0041e80000100800 */
[----:B0-----:R-:W2:Y:S01]  /*114390*/  LDL R20, [R1+0x264] ;  /* 0x0002640001147983 */ /* 0x001ea20000100800 */
[----:B------:R-:W-:-:S03]  /*1143a0*/  ISETP.LT.AND P2, PT, R24, c[0x0][0x178], !P0 ;  /* 0x00005e0018007a0c */ /* 0x000fc60004741270 */
[----:B--2---:R0:W-:Y:S04]  /*1143b0*/  STL [R1+0x4f2c], R20 ;  /* 0x004f2c1401007387 */ /* 0x0041e80000100800 */
[----:B0-----:R-:W2:Y:S06]  /*1143c0*/  LDL R20, [R1+0x274] ;  /* 0x0002740001147983 */ /* 0x001eac0000100800 */
[----:B------:R-:W-:Y:S01]  /*1143d0*/  @P2 STG.E.U16 [R4.64], R26 ;  /* 0x0000001a04002986 */ /* 0x000fe2000c101504 */
[----:B----4-:R-:W-:-:S03]  /*1143e0*/  ISETP.LT.AND P0, PT, R25, c[0x0][0x178], !P0 ;  /* 0x00005e0019007a0c */ /* 0x010fc60004701270 */
[----:B--2---:R0:W-:Y:S04]  /*1143f0*/  STL [R1+0x4f30], R20 ;  /* 0x004f301401007387 */ /* 0x0041e80000100800 */
[----:B0-----:R-:W2:Y:S01]  /*114400*/  LDL R20, [R1+0x284] ;  /* 0x0002840001147983 */ /* 0x001ea20000100800 */
[----:B------:R0:W-:Y:S02]  /*114410*/  STL [R1+0x4f20], R21 ;  /* 0x004f201501007387 */ /* 0x0001e40000100800 */
[----:B------:R-:W4:Y:S03]  /*114420*/  LDL R4, [R1+0x8d4] ;  /* 0x0008d40001047983 */ /* 0x000f260000100800 */
[----:B------:R1:W-:Y:S01]  /*114430*/  @P0 STG.E.U16 [R6.64], R27 ;  /* 0x0000001b06000986 */ /* 0x0003e2000c101504 */
[----:B------:R-:W2:Y:S02]  /*114440*/  LDL R5, [R1+0x2010] ;  /* 0x0020100001057983 */ /* 0x000ea40000100800 */
[----:B---3--:R-:W-:Y:S02]  /*114450*/  @P4 STG.E.U16 [R22.64], R28 ;  /* 0x0000001c16004986 */ /* 0x008fe4000c101504 */
[----:B------:R-:W-:Y:S01]  /*114460*/  IMAD.WIDE R24, R0, 0x2, R18 ;  /* 0x0000000200187825 */ /* 0x000fe200078e0212 */
[----:B0-----:R-:W3:Y:S04]  /*114470*/  LDL R21, [R1+0x254] ;  /* 0x0002540001157983 */ /* 0x001ee80000100800 */
[----:B-1----:R-:W2:Y:S01]  /*114480*/  LDL R6, [R1+0x8c4] ;  /* 0x0008c40001067983 */ /* 0x002ea20000100800 */
[----:B------:R-:W2:Y:S02]  /*114490*/  LDL.LU R7, [R1+0x48c8] ;  /* 0x0048c80001077983 */ /* 0x000ea40000300800 */
[----:B------:R0:W-:Y:S02]  /*1144a0*/  STL [R1+0x4f18], R27 ;  /* 0x004f181b01007387 */ /* 0x0001e40000100800 */
[----:B0-----:R-:W3:Y:S01]  /*1144b0*/  LDL R27, [R1+0x2018] ;  /* 0x00201800011b7983 */ /* 0x001ee20000100800 */
[----:B------:R-:W3:Y:S02]  /*1144c0*/  LDL.LU R28, [R1+0x4f38] ;  /* 0x004f3800011c7983 */ /* 0x000ee40000300800 */
[----:B------:R-:W5:Y:S02]  /*1144d0*/  LDL.LU R22, [R1+0x48c4] ;  /* 0x0048c40001167983 */ /* 0x000f640000300800 */
[----:B------:R-:W5:Y:S01]  /*1144e0*/  LDL R23, [R1+0x201c] ;  /* 0x00201c0001177983 */ /* 0x000f620000100800 */
[----:B----4-:R0:W-:Y:S04]  /*1144f0*/  @P3 STG.E.U16 [R24.64], R4 ;  /* 0x0000000418003986 */ /* 0x0101e8000c101504 */
[----:B0-----:R-:W4:Y:S01]  /*114500*/  LDL R25, [R1+0x2014] ;  /* 0x0020140001197983 */ /* 0x001f220000100800 */
[----:B------:R-:W-:-:S02]  /*114510*/  ISETP.LT.AND P6, PT, R29, c[0x0][0x178], !P1 ;  /* 0x00005e001d007a0c */ /* 0x000fc40004fc1270 */
[----:B--2---:R-:W-:Y:S01]  /*114520*/  ISETP.LT.AND P5, PT, R5, c[0x0][0x178], !P1 ;  /* 0x00005e0005007a0c */ /* 0x004fe20004fa1270 */
[----:B------:R-:W-:Y:S01]  /*114530*/  IMAD.WIDE R4, R0, 0x2, R2 ;  /* 0x0000000200047825 */ /* 0x000fe200078e0202 */
[----:B---3--:R-:W-:Y:S02]  /*114540*/  ISETP.LT.AND P2, PT, R28, c[0x0][0x178], !P1 ;  /* 0x00005e001c007a0c */ /* 0x008fe40004f41270 */
[----:B------:R-:W-:Y:S02]  /*114550*/  ISETP.LT.AND P3, PT, R27, c[0x0][0x178], !P1 ;  /* 0x00005e001b007a0c */ /* 0x000fe40004f61270 */
[----:B-----5:R-:W-:Y:S01]  /*114560*/  ISETP.GE.AND P0, PT, R22, c[0x0][0x17c], PT ;  /* 0x00005f0016007a0c */ /* 0x020fe20003f06270 */
[----:B------:R0:W-:Y:S04]  /*114570*/  STL [R1+0x4f1c], R27 ;  /* 0x004f1c1b01007387 */ /* 0x0001e80000100800 */
[----:B------:R-:W-:Y:S04]  /*114580*/  @P6 STG.E.U16 [R4.64], R6 ;  /* 0x0000000604006986 */ /* 0x000fe8000c101504 */
[----:B0-----:R-:W2:Y:S01]  /*114590*/  LDL R27, [R1+0x2014] ;  /* 0x00201400011b7983 */ /* 0x001ea20000100800 */
[----:B----4-:R-:W-:Y:S01]  /*1145a0*/  ISETP.LT.AND P4, PT, R25, c[0x0][0x178], !P1 ;  /* 0x00005e0019007a0c */ /* 0x010fe20004f81270 */
[----:B------:R-:W-:-:S02]  /*1145b0*/  ISETP.LT.AND P1, PT, R23, c[0x0][0x178], !P1 ;  /* 0x00005e0017007a0c */ /* 0x000fc40004f21270 */
[----:B------:R-:W-:-:S04]  /*1145c0*/  IMAD.WIDE R24, R0, 0x2, R16 ;  /* 0x0000000200187825 */ /* 0x000fc800078e0210 */
[C---:B------:R-:W-:Y:S01]  /*1145d0*/  IMAD.WIDE R22, R0.reuse, 0x2, R14 ;  /* 0x0000000200167825 */ /* 0x040fe200078e020e */
[----:B------:R0:W-:Y:S04]  /*1145e0*/  @P2 STG.E.U16 [R24.64], R9 ;  /* 0x0000000918002986 */ /* 0x0001e8000c101504 */
[----:B------:R1:W-:Y:S01]  /*1145f0*/  @P5 STG.E.U16 [R22.64], R20 ;  /* 0x0000001416005986 */ /* 0x0003e2000c101504 */
[----:B0-----:R-:W3:Y:S01]  /*114600*/  LDL.LU R9, [R1+0x4f34] ;  /* 0x004f340001097983 */ /* 0x001ee20000300800 */
[----:B-1----:R-:W4:Y:S01]  /*114610*/  LDL.LU R20, [R1+0x4f30] ;  /* 0x004f300001147983 */ /* 0x002f220000300800 */
[----:B------:R-:W-:Y:S01]  /*114620*/  ISETP.GE.AND P6, PT, R7, c[0x0][0x17c], PT ;  /* 0x00005f0007007a0c */ /* 0x000fe20003fc6270 */
[C---:B------:R-:W-:Y:S01]  /*114630*/  IMAD.WIDE R6, R0.reuse, 0x2, R12 ;  /* 0x0000000200067825 */ /* 0x040fe200078e020c */
[----:B------:R-:W5:Y:S03]  /*114640*/  LDL.LU R22, [R1+0x8c4] ;  /* 0x0008c40001167983 */ /* 0x000f660000300800 */
[----:B------:R-:W2:Y:S01]  /*114650*/  LDL R23, [R1+0x2010] ;  /* 0x0020100001177983 */ /* 0x000ea20000100800 */
[----:B----4-:R0:W-:Y:S04]  /*114660*/  @P4 STG.E.U16 [R6.64], R20 ;  /* 0x0000001406004986 */ /* 0x0101e8000c101504 */
[----:B0-----:R-:W4:Y:S01]  /*114670*/  LDL.LU R20, [R1+0x4f2c] ;  /* 0x004f2c0001147983 */ /* 0x001f220000300800 */
[----:B------:R-:W-:-:S04]  /*114680*/  IMAD.WIDE R4, R0, 0x2, R10 ;  /* 0x0000000200047825 */ /* 0x000fc800078e020a */
[----:B------:R-:W2:Y:S02]  /*114690*/  LDL.LU R6, [R1+0x8e4] ;  /* 0x0008e40001067983 */ /* 0x000ea40000300800 */
[----:B------:R-:W2:Y:S01]  /*1146a0*/  LDL.LU R7, [R1+0x8d4] ;  /* 0x0008d40001077983 */ /* 0x000ea20000300800 */
[----:B----4-:R0:W-:Y:S04]  /*1146b0*/  @P3 STG.E.U16 [R4.64], R20 ;  /* 0x0000001404003986 */ /* 0x0101e8000c101504 */
[----:B0-----:R-:W4:Y:S01]  /*1146c0*/  LDL.LU R20, [R1+0x4f28] ;  /* 0x004f280001147983 */ /* 0x001f220000300800 */
[----:B---3--:R-:W-:-:S05]  /*1146d0*/  IMAD.WIDE R24, R0, 0x2, R8 ;  /* 0x0000000200187825 */ /* 0x008fca00078e0208 */
[----:B------:R0:W-:Y:S01]  /*1146e0*/  @P1 STG.E.U16 [R24.64], R21 ;  /* 0x0000001518001986 */ /* 0x0001e2000c101504 */
[----:B----4-:R-:W-:-:S03]  /*1146f0*/  ISETP.LT.AND P3, PT, R20, c[0x0][0x178], !P6 ;  /* 0x00005e0014007a0c */ /* 0x010fc60007761270 */
[----:B------:R-:W3:Y:S01]  /*114700*/  LDL.LU R20, [R1+0x4f24] ;  /* 0x004f240001147983 */ /* 0x000ee20000300800 */
[----:B0-----:R-:W3:Y:S02]  /*114710*/  LDL.LU R21, [R1+0x4f20] ;  /* 0x004f200001157983 */ /* 0x001ee40000300800 */
[----:B------:R-:W4:Y:S01]  /*114720*/  LDL R25, [R1+0x2004] ;  /* 0x0020040001197983 */ /* 0x000f220000100800 */
[----:B------:R-:W-:Y:S02]  /*114730*/  IADD3 R0, R0, c[0x0][0x198], RZ ;  /* 0x0000660000007a10 */ /* 0x000fe40007ffe0ff */
[----:B--2---:R-:W-:Y:S02]  /*114740*/  PRMT R26, R6, 0x7632, R26 ;  /* 0x00007632061a7816 */ /* 0x004fe4000000001a */
[----:B------:R-:W-:Y:S01]  /*114750*/  PRMT R4, R7, 0x7632, R4 ;  /* 0x0000763207047816 */ /* 0x000fe20000000004 */
[----:B------:R0:W-:Y:S01]  /*114760*/  STL [R1+0x4f14], R3 ;  /* 0x004f140301007387 */ /* 0x0001e20000100800 */
[----:B------:R-:W-:-:S03]  /*114770*/  IMAD.WIDE R6, R0, 0x2, R2 ;  /* 0x0000000200067825 */ /* 0x000fc600078e0202 */
[----:B0-----:R-:W2:Y:S01]  /*114780*/  LDL R3, [R1+0x2004] ;  /* 0x0020040001037983 */ /* 0x001ea20000100800 */
[----:B----4-:R-:W-:Y:S01]  /*114790*/  ISETP.LT.AND P5, PT, R25, c[0x0][0x178], !P6 ;  /* 0x00005e0019007a0c */ /* 0x010fe200077a1270 */
[----:B---3--:R-:W-:-:S05]  /*1147a0*/  IMAD.WIDE R24, R0, 0x2, R20 ;  /* 0x0000000200187825 */ /* 0x008fca00078e0214 */
[----:B------:R0:W-:Y:S04]  /*1147b0*/  @P3 STG.E.U16 [R24.64], R26 ;  /* 0x0000001a18003986 */ /* 0x0001e8000c101504 */
[----:B0-----:R-:W3:Y:S01]  /*1147c0*/  LDL.LU R25, [R1+0x294] ;  /* 0x0002940001197983 */ /* 0x001ee20000300800 */
[----:B------:R-:W-:Y:S02]  /*1147d0*/  ISETP.LT.AND P4, PT, R29, c[0x0][0x178], !P6 ;  /* 0x00005e001d007a0c */ /* 0x000fe40007781270 */
[----:B------:R-:W-:Y:S02]  /*1147e0*/  ISETP.LT.AND P1, PT, R28, c[0x0][0x178], !P6 ;  /* 0x00005e001c007a0c */ /* 0x000fe40007721270 */
[----:B-----5:R-:W-:Y:S02]  /*1147f0*/  PRMT R5, R22, 0x7632, R5 ;  /* 0x0000763216057816 */ /* 0x020fe40000000005 */
[----:B------:R-:W-:Y:S01]  /*114800*/  ISETP.LT.AND P2, PT, R23, c[0x0][0x178], !P6 ;  /* 0x00005e0017007a0c */ /* 0x000fe20007741270 */
[----:B------:R-:W-:-:S05]  /*114810*/  IMAD.WIDE R22, R0, 0x2, R18 ;  /* 0x0000000200167825 */ /* 0x000fca00078e0212 */
[----:B------:R0:W-:Y:S04]  /*114820*/  @P5 STG.E.U16 [R22.64], R4 ;  /* 0x0000000416005986 */ /* 0x0001e8000c101504 */
[----:B------:R1:W-:Y:S04]  /*114830*/  @P4 STG.E.U16 [R6.64], R5 ;  /* 0x0000000506004986 */ /* 0x0003e8000c101504 */
[----:B0-----:R-:W4:Y:S01]  /*114840*/  LDL.LU R4, [R1+0x284] ;  /* 0x0002840001047983 */ /* 0x001f220000300800 */
[----:B------:R-:W5:Y:S02]  /*114850*/  LDL.LU R22, [R1+0x254] ;  /* 0x0002540001167983 */ /* 0x000f640000300800 */
[----:B------:R-:W2:Y:S01]  /*114860*/  LDL R23, [R1+0x2000] ;  /* 0x0020000001177983 */ /* 0x000ea20000100800 */
[----:B-1----:R-:W2:Y:S01]  /*114870*/  LDL.LU R7, [R1+0x264] ;  /* 0x0002640001077983 */ /* 0x002ea20000300800 */
[----:B---3--:R-:W-:Y:S01]  /*114880*/  PRMT R26, R25, 0x7632, R26 ;  /* 0x00007632191a7816 */ /* 0x008fe2000000001a */
[----:B------:R-:W-:-:S05]  /*114890*/  IMAD.WIDE R24, R0, 0x2, R16 ;  /* 0x0000000200187825 */ /* 0x000fca00078e0210 */
[----:B------:R0:W-:Y:S01]  /*1148a0*/  @P1 STG.E.U16 [R24.64], R26 ;  /* 0x0000001a18001986 */ /* 0x0001e2000c101504 */
[----:B------:R-:W-:-:S03]  /*1148b0*/  ISETP.LT.AND P1, PT, R27, c[0x0][0x178], !P6 ;  /* 0x00005e001b007a0c */ /* 0x000fc60007721270 */
[----:B0-----:R-:W3:Y:S01]  /*1148c0*/  LDL R24, [R1+0x201c] ;  /* 0x00201c0001187983 */ /* 0x001ee20000100800 */
[----:B------:R-:W2:Y:S02]  /*1148d0*/  LDL.LU R25, [R1+0x274] ;  /* 0x0002740001197983 */ /* 0x000ea40000300800 */
[----:B------:R-:W2:Y:S01]  /*1148e0*/  LDL.LU R27, [R1+0x4f1c] ;  /* 0x004f1c00011b7983 */ /* 0x000ea20000300800 */
[----:B----4-:R-:W-:Y:S01]  /*1148f0*/  PRMT R6, R4, 0x7632, R6 ;  /* 0x0000763204067816 */ /* 0x010fe20000000006 */
[----:B------:R-:W-:Y:S01]  /*114900*/  IMAD.WIDE R4, R0, 0x2, R14 ;  /* 0x0000000200047825 */ /* 0x000fe200078e020e */
[----:B--2---:R-:W-:Y:S02]  /*114910*/  ISETP.LT.AND P3, PT, R27, c[0x0][0x178], !P6 ;  /* 0x00005e001b007a0c */ /* 0x004fe40007761270 */
[----:B------:R-:W5:Y:S01]  /*114920*/  LDL.LU R27, [R1+0x4f18] ;  /* 0x004f1800011b7983 */ /* 0x000f620000300800 */
[----:B---3--:R-:W-:-:S03]  /*114930*/  ISETP.LT.AND P6, PT, R24, c[0x0][0x178], !P6 ;  /* 0x00005e0018007a0c */ /* 0x008fc600077c1270 */
[----:B------:R0:W-:Y:S01]  /*114940*/  @P2 STG.E.U16 [R4.64], R6 ;  /* 0x0000000604002986 */ /* 0x0001e2000c101504 */
[----:B------:R-:W-:Y:S02]  /*114950*/  PRMT R26, R7, 0x7632, R26 ;  /* 0x00007632071a7816 */ /* 0x000fe4000000001a */
[----:B------:R-:W-:Y:S01]  /*114960*/  ISETP.LT.AND P4, PT, R23, c[0x0][0x178], !P0 ;  /* 0x00005e0017007a0c */ /* 0x000fe20004781270 */
[----:B------:R1:W-:Y:S01]  /*114970*/  STL [R1+0x4f10], R13 ;  /* 0x004f100d01007387 */ /* 0x0003e20000100800 */
[----:B------:R-:W-:Y:S02]  /*114980*/  ISETP.LT.AND P2, PT, R3, c[0x0][0x178], !P0 ;  /* 0x00005e0003007a0c */ /* 0x000fe40004741270 */
[----:B0-----:R-:W-:Y:S01]  /*114990*/  PRMT R5, R25, 0x7632, R5 ;  /* 0x0000763219057816 */ /* 0x001fe20000000005 */
[----:B------:R-:W-:-:S04]  /*1149a0*/  IMAD.WIDE R6, R0, 0x2, R12 ;  /* 0x0000000200067825 */ /* 0x000fc800078e020c */
[C---:B------:R-:W-:Y:S01]  /*1149b0*/  IMAD.WIDE R24, R0.reuse, 0x2, R8 ;  /* 0x0000000200187825 */ /* 0x040fe200078e0208 */
[----:B-1----:R-:W2:Y:S03]  /*1149c0*/  LDL R13, [R1+0x158] ;  /* 0x00015800010d7983 */ /* 0x002ea60000100800 */
[----:B------:R0:W-:Y:S01]  /*1149d0*/  STL [R1+0x4f0c], R11 ;  /* 0x004f0c0b01007387 */ /* 0x0001e20000100800 */
[----:B------:R-:W-:Y:S01]  /*1149e0*/  IADD3 R4, R0, c[0x0][0x198], RZ ;  /* 0x0000660000047a10 */ /* 0x000fe20007ffe0ff */
[----:B------:R1:W-:Y:S01]  /*1149f0*/  @P1 STG.E.U16 [R6.64], R5 ;  /* 0x0000000506001986 */ /* 0x0003e2000c101504 */
[----:B------:R-:W-:Y:S02]  /*114a00*/  ISETP.LT.AND P5, PT, R29, c[0x0][0x178], !P0 ;  /* 0x00005e001d007a0c */ /* 0x000fe400047a1270 */
[----:B-----5:R-:W-:Y:S01]  /*114a10*/  PRMT R27, R22, 0x7632, R27 ;  /* 0x00007632161b7816 */ /* 0x020fe2000000001b */
[----:B------:R-:W-:-:S02]  /*114a20*/  IMAD.WIDE R22, R0, 0x2, R10 ;  /* 0x0000000200167825 */ /* 0x000fc400078e020a */
[----:B0-----:R-:W3:Y:S02]  /*114a30*/  LDL R11, [R1+0x148] ;  /* 0x00014800010b7983 */ /* 0x001ee40000100800 */
[----:B------:R-:W4:Y:S02]  /*114a40*/  LDL.LU R3, [R1+0x48cc] ;  /* 0x0048cc0001037983 */ /* 0x000f240000300800 */
[----:B------:R-:W5:Y:S02]  /*114a50*/  LDL R0, [R1+0x2004] ;  /* 0x0020040001007983 */ /* 0x000f640000100800 */
[----:B-1----:R-:W2:Y:S01]  /*114a60*/  LDL R7, [R1+0x2010] ;  /* 0x0020100001077983 */ /* 0x002ea20000100800 */
[----:B------:R0:W-:Y:S01]  /*114a70*/  @P3 STG.E.U16 [R22.64], R26 ;  /* 0x0000001a16003986 */ /* 0x0001e2000c101504 */
[----:B------:R1:W-:Y:S03]  /*114a80*/  @P6 STG.E.U16 [R24.64], R27 ;  /* 0x0000001b18006986 */ /* 0x0003e6000c101504 */
[----:B0-----:R-:W2:Y:S01]  /*114a90*/  LDL.LU R26, [R1+0x128] ;  /* 0x00012800011a7983 */ /* 0x001ea20000300800 */
[----:B-1----:R-:W2:Y:S02]  /*114aa0*/  LDL R24, [R1+0x178] ;  /* 0x0001780001187983 */ /* 0x002ea40000100800 */
[----:B------:R-:W3:Y:S02]  /*114ab0*/  LDL R25, [R1+0x2014] ;  /* 0x0020140001197983 */ /* 0x000ee40000100800 */
[----:B------:R-:W3:Y:S01]  /*114ac0*/  LDL.LU R27, [R1+0x138] ;  /* 0x00013800011b7983 */ /* 0x000ee20000300800 */
[----:B------:R0:W-:Y:S04]  /*114ad0*/  STL [R1+0x4f00], R29 ;  /* 0x004f001d01007387 */ /* 0x0001e80000100800 */
[----:B0-----:R-:W3:Y:S01]  /*114ae0*/  LDL R29, [R1+0x108] ;  /* 0x00010800011d7983 */ /* 0x001ee20000100800 */
[----:B------:R-:W-:Y:S01]  /*114af0*/  IMAD.WIDE R22, R4, 0x2, R20 ;  /* 0x0000000204167825 */ /* 0x000fe200078e0214 */
[----:B------:R-:W-:-:S02]  /*114b00*/  ISETP.LT.AND P6, PT, R28, c[0x0][0x178], !P0 ;  /* 0x00005e001c007a0c */ /* 0x000fc400047c1270 */
[----:B----4-:R-:W-:Y:S02]  /*114b10*/  ISETP.GE.AND P1, PT, R3, c[0x0][0x17c], PT ;  /* 0x00005f0003007a0c */ /* 0x010fe40003f26270 */
[----:B--2---:R-:W-:Y:S04]  /*114b20*/  @P4 STG.E.U16 [R22.64], R24 ;  /* 0x0000001816004986 */ /* 0x004fe8000c101504 */
[----:B---3--:R0:W-:Y:S04]  /*114b30*/  STL [R1+0x4f08], R29 ;  /* 0x004f081d01007387 */ /* 0x0081e80000100800 */
[----:B0-----:R-:W2:Y:S01]  /*114b40*/  LDL R29, [R1+0x118] ;  /* 0x00011800011d7983 */ /* 0x001ea20000100800 */
[----:B------:R0:W-:Y:S03]  /*114b50*/  STL [R1+0x4f04], R28 ;  /* 0x004f041c01007387 */ /* 0x0001e60000100800 */
[----:B0-----:R-:W3:Y:S01]  /*114b60*/  LDL.LU R28, [R1+0x168] ;  /* 0x00016800011c7983 */ /* 0x001ee20000300800 */
[----:B------:R-:W4:Y:S02]  /*114b70*/  LDL.LU R3, [R1+0x4f14] ;  /* 0x004f140001037983 */ /* 0x000f240000300800 */
[----:B------:R-:W2:Y:S01]  /*114b80*/  LDL.LU R23, [R1+0x48d0] ;  /* 0x0048d00001177983 */ /* 0x000ea20000300800 */
[----:B------:R-:W-:Y:S01]  /*114b90*/  ISETP.LT.AND P3, PT, R7, c[0x0][0x178], !P0 ;  /* 0x00005e0007007a0c */ /* 0x000fe20004761270 */
[----:B------:R-:W-:Y:S01]  /*114ba0*/  IMAD.WIDE R6, R4, 0x2, R18 ;  /* 0x0000000204067825 */ /* 0x000fe200078e0212 */
[----:B------:R-:W-:-:S03]  /*114bb0*/  ISETP.LT.AND P4, PT, R25, c[0x0][0x178], !P0 ;  /* 0x00005e0019007a0c */ /* 0x000fc60004781270 */
[C---:B----4-:R-:W-:Y:S01]  /*114bc0*/  IMAD.WIDE R24, R4.reuse, 0x2, R2 ;  /* 0x0000000204187825 */ /* 0x050fe200078e0202 */
[----:B---3--:R0:W-:Y:S01]  /*114bd0*/  @P2 STG.E.U16 [R6.64], R28 ;  /* 0x0000001c06002986 */ /* 0x0081e2000c101504 */
[----:B--2---:R-:W-:Y:S02]  /*114be0*/  ISETP.GE.AND P2, PT, R23, c[0x0][0x17c], PT ;  /* 0x00005f0017007a0c */ /* 0x004fe40003f46270 */
[C---:B------:R-:W-:Y:S01]  /*114bf0*/  IMAD.WIDE R22, R4.reuse, 0x2, R16 ;  /* 0x0000000204167825 */ /* 0x040fe200078e0210 */
[----:B------:R1:W-:Y:S04]  /*114c00*/  @P5 STG.E.U16 [R24.64], R13 ;  /* 0x0000000d18005986 */ /* 0x0003e8000c101504 */
[----:B------:R2:W-:Y:S02]  /*114c10*/  @P6 STG.E.U16 [R22.64], R11 ;  /* 0x0000000b16006986 */ /* 0x0005e4000c101504 */
[C---:B0-----:R-:W-:Y:S01]  /*114c20*/  IMAD.WIDE R6, R4.reuse, 0x2, R14 ;  /* 0x0000000204067825 */ /* 0x041fe200078e020e */
[----:B-1----:R-:W3:Y:S03]  /*114c30*/  LDL.LU R13, [R1+0x4f10] ;  /* 0x004f1000010d7983 */ /* 0x002ee60000300800 */
[----:B------:R-:W4:Y:S02]  /*114c40*/  LDL R25, [R1+0x2018] ;  /* 0x0020180001197983 */ /* 0x000f240000100800 */
[----:B--2---:R-:W2:Y:S02]  /*114c50*/  LDL.LU R11, [R1+0x4f0c] ;  /* 0x004f0c00010b7983 */ /* 0x004ea40000300800 */
[----:B------:R-:W2:Y:S01]  /*114c60*/  LDL.LU R22, [R1+0x48d4] ;  /* 0x0048d40001167983 */ /* 0x000ea20000300800 */
[----:B------:R-:W2:Y:S04]  /*114c70*/  LDL.LU R23, [R1+0x178] ;  /* 0x0001780001177983 */ /* 0x000ea80000300800 */
[----:B------:R0:W-:Y:S04]  /*114c80*/  @P3 STG.E.U16 [R6.64], R27 ;  /* 0x0000001b06003986 */ /* 0x0001e8000c101504 */
[----:B0-----:R-:W2:Y:S04]  /*114c90*/  LDL R6, [R1+0x201c] ;  /* 0x00201c0001067983 */ /* 0x001ea80000100800 */
[----:B------:R-:W5:Y:S01]  /*114ca0*/  LDL R7, [R1+0x2000] ;  /* 0x0020000001077983 */ /* 0x000f620000100800 */
[----:B----4-:R-:W-:Y:S01]  /*114cb0*/  ISETP.LT.AND P5, PT, R25, c[0x0][0x178], !P0 ;  /* 0x00005e0019007a0c */ /* 0x010fe200047a1270 */
[----:B---3--:R-:W-:-:S05]  /*114cc0*/  IMAD.WIDE R24, R4, 0x2, R12 ;  /* 0x0000000204187825 */ /* 0x008fca00078e020c */
[----:B------:R-:W-:Y:S01]  /*114cd0*/  @P4 STG.E.U16 [R24.64], R26 ;  /* 0x0000001a18004986 */ /* 0x000fe2000c101504 */
[----:B--2---:R-:W-:Y:S02]  /*114ce0*/  ISETP.LT.AND P3, PT, R6, c[0x0][0x178], !P0 ;  /* 0x00005e0006007a0c */ /* 0x004fe40004761270 */
[----:B-----5:R-:W-:Y:S01]  /*114cf0*/  ISETP.LT.AND P6, PT, R7, c[0x0][0x178], !P2 ;  /* 0x00005e0007007a0c */ /* 0x020fe200057c1270 */
[----:B------:R-:W-:-:S05]  /*114d00*/  IMAD.WIDE R6, R4, 0x2, R10 ;  /* 0x0000000204067825 */ /* 0x000fca00078e020a */
[----:B------:R0:W-:Y:S04]  /*114d10*/  @P5 STG.E.U16 [R6.64], R29 ;  /* 0x0000001d06005986 */ /* 0x0001e8000c101504 */
[----:B0-----:R-:W2:Y:S01]  /*114d20*/  LDL.LU R29, [R1+0x4f08] ;  /* 0x004f0800011d7983 */ /* 0x001ea20000300800 */
[----:B------:R-:W-:Y:S01]  /*114d30*/  IMAD.WIDE R24, R4, 0x2, R8 ;  /* 0x0000000204187825 */ /* 0x000fe200078e0208 */
[----:B------:R-:W-:-:S03]  /*114d40*/  ISETP.LT.AND P4, PT, R0, c[0x0][0x178], !P2 ;  /* 0x00005e0000007a0c */ /* 0x000fc60005781270 */
[----:B------:R-:W-:Y:S01]  /*114d50*/  IADD3 R0, R4, c[0x0][0x198], RZ ;  /* 0x0000660004007a10 */ /* 0x000fe20007ffe0ff */
[----:B------:R-:W-:Y:S02]  /*114d60*/  PRMT R4, R28, 0x7632, R4 ;  /* 0x000076321c047816 */ /* 0x000fe40000000004 */
[----:B------:R-:W3:Y:S01]  /*114d70*/  LDL.LU R28, [R1+0x4f04] ;  /* 0x004f0400011c7983 */ /* 0x000ee20000300800 */
[----:B------:R-:W-:Y:S02]  /*114d80*/  ISETP.GE.AND P0, PT, R22, c[0x0][0x17c], PT ;  /* 0x00005f0016007a0c */ /* 0x000fe40003f06270 */
[----:B------:R-:W-:Y:S01]  /*114d90*/  PRMT R5, R23, 0x7632, R5 ;  /* 0x0000763217057816 */ /* 0x000fe20000000005 */
[C---:B------:R-:W-:Y:S01]  /*114da0*/  IMAD.WIDE R22, R0.reuse, 0x2, R20 ;  /* 0x0000000200167825 */ /* 0x040fe200078e0214 */
[----:B--2---:R0:W-:Y:S04]  /*114db0*/  @P3 STG.E.U16 [R24.64], R29 ;  /* 0x0000001d18003986 */ /* 0x0041e8000c101504 */
[----:B0-----:R-:W2:Y:S01]  /*114dc0*/  LDL.LU R29, [R1+0x4f00] ;  /* 0x004f0000011d7983 */ /* 0x001ea20000300800 */
[----:B------:R-:W4:Y:S02]  /*114dd0*/  LDL.LU R24, [R1+0x158] ;  /* 0x0001580001187983 */ /* 0x000f240000300800 */
[----:B------:R-:W5:Y:S02]  /*114de0*/  LDL.LU R25, [R1+0x148] ;  /* 0x0001480001197983 */ /* 0x000f640000300800 */
[----:B------:R0:W-:Y:S02]  /*114df0*/  @P6 STG.E.U16 [R22.64], R5 ;  /* 0x0000000516006986 */ /* 0x0001e4000c101504 */
[----:B------:R-:W-:Y:S01]  /*114e00*/  IMAD.WIDE R6, R0, 0x2, R18 ;  /* 0x0000000200067825 */ /* 0x000fe200078e0212 */
        /* <DEDUP_REMOVED lines=27> */
[----:B------:R-:W-:-:S04]  /*114fc0*/  IMAD.WIDE R26, R0, 0x2, R12 ;  /* 0x00000002001a7825 */ /* 0x000fc800078e020c */
[----:B------:R-:W-:Y:S01]  /*114fd0*/  @P4 STG.E.U16 [R24.64], R28 ;  /* 0x0000001c18004986 */ /* 0x000fe2000c101504 */
        /* <DEDUP_REMOVED lines=69> */
[----:B--2---:R-:W-:Y:S02]  /*115430*/  PRMT R22, R7, 0x7632, R22 ;  /* 0x0000763207167816 */ /* 0x004fe40000000016 */
[----:B-----5:R-:W-:Y:S02]  /*115440*/  ISETP.LT.AND P5, PT, R29, c[0x0][0x178], !P4 ;  /* 0x00005e001d007a0c */ /* 0x020fe400067a1270 */
[----:B------:R-:W2:Y:S01]  /*115450*/  LDL.LU R29, [R1+0x4ee0] ;  /* 0x004ee000011d7983 */ /* 0x000ea20000300800 */
[----:B------:R-:W3:Y:S02]  /*115460*/  LDL.LU R28, [R1+0x4edc] ;  /* 0x004edc00011c7983 */ /* 0x000ee40000300800 */
[----:B------:R-:W-:Y:S01]  /*115470*/  IMAD.WIDE R6, R0, 0x2, R20 ;  /* 0x0000000200067825 */ /* 0x000fe200078e0214 */
[----:B------:R-:W-:Y:S01]  /*115480*/  PRMT R5, R24, 0x7632, R5 ;  /* 0x0000763218057816 */ /* 0x000fe20000000005 */
[----:B------:R-:W-:Y:S04]  /*115490*/  STL [R1+0x4ed4], R16 ;  /* 0x004ed41001007387 */ /* 0x000fe80000100800 */
[----:B------:R0:W-:Y:S01]  /*1154a0*/  @P3 STG.E.U16 [R6.64], R22 ;  /* 0x0000001606003986 */ /* 0x0001e2000c101504 */
[----:B------:R-:W-:-:S02]  /*1154b0*/  PRMT R4, R27, 0x7632, R4 ;  /* 0x000076321b047816 */ /* 0x000fc40000000004 */
[----:B----4-:R-:W-:Y:S01]  /*1154c0*/  ISETP.LT.AND P0, PT, R23, c[0x0][0x178], !P4 ;  /* 0x00005e0017007a0c */ /* 0x010fe20006701270 */
[----:B0-----:R-:W-:-:S04]  /*1154d0*/  IMAD.WIDE R6, R0, 0x2, R18 ;  /* 0x0000000200067825 */ /* 0x001fc800078e0212 */
[C---:B------:R-:W-:Y:S01]  /*1154e0*/  IMAD.WIDE R22, R0.reuse, 0x2, R2 ;  /* 0x0000000200167825 */ /* 0x040fe200078e0202 */
[----:B------:R-:W-:Y:S01]  /*1154f0*/  @P6 STG.E.U16 [R6.64], R5 ;  /* 0x0000000506006986 */ /* 0x000fe2000c101504 */
[----:B---3--:R-:W-:Y:S02]  /*115500*/  PRMT R28, R25, 0x7632, R28 ;  /* 0x00007632191c7816 */ /* 0x008fe4000000001c */
[----:B------:R-:W-:Y:S02]  /*115510*/  IMAD.WIDE R24, R0, 0x2, R16 ;  /* 0x0000000200187825 */ /* 0x000fe400078e0210 */
[----:B------:R-:W3:Y:S02]  /*115520*/  LDL R16, [R1+0x2004] ;  /* 0x0020040001107983 */ /* 0x000ee40000100800 */
[----:B------:R0:W-:Y:S01]  /*115530*/  STL [R1+0x4ed0], R17 ;  /* 0x004ed01101007387 */ /* 0x0001e20000100800 */
[----:B--2---:R-:W-:Y:S01]  /*115540*/  PRMT R29, R26, 0x7632, R29 ;  /* 0x000076321a1d7816 */ /* 0x004fe2000000001d */
[C---:B------:R-:W-:Y:S01]  /*115550*/  IMAD.WIDE R26, R0.reuse, 0x2, R14 ;  /* 0x00000002001a7825 */ /* 0x040fe200078e020e */
[----:B------:R-:W-:Y:S04]  /*115560*/  @P5 STG.E.U16 [R22.64], R28 ;  /* 0x0000001c16005986 */ /* 0x000fe8000c101504 */
[----:B0-----:R-:W2:Y:S01]  /*115570*/  LDL.LU R17, [R1+0x188] ;  /* 0x0001880001117983 */ /* 0x001ea20000300800 */
[----:B------:R0:W-:Y:S02]  /*115580*/  STL [R1+0x4ed8], R15 ;  /* 0x004ed80f01007387 */ /* 0x0001e40000100800 */
[----:B------:R-:W4:Y:S02]  /*115590*/  LDL R6, [R1+0x2000] ;  /* 0x0020000001067983 */ /* 0x000f240000100800 */
[----:B------:R1:W-:Y:S01]  /*1155a0*/  @P2 STG.E.U16 [R24.64], R29 ;  /* 0x0000001d18002986 */ /* 0x0003e2000c101504 */
[----:B0-----:R-:W5:Y:S01]  /*1155b0*/  LDL R15, [R1+0x2014] ;  /* 0x00201400010f7983 */ /* 0x001f620000100800 */
[----:B------:R-:W5:Y:S02]  /*1155c0*/  LDL.LU R7, [R1+0x1a8] ;  /* 0x0001a80001077983 */ /* 0x000f640000300800 */
[----:B------:R-:W5:Y:S02]  /*1155d0*/  LDL R22, [R1+0x2018] ;  /* 0x0020180001167983 */ /* 0x000f640000100800 */
[----:B------:R-:W5:Y:S01]  /*1155e0*/  LDL R23, [R1+0x201c] ;  /* 0x00201c0001177983 */ /* 0x000f620000100800 */
[----:B-1----:R-:W5:Y:S04]  /*1155f0*/  LDL.LU R25, [R1+0x198] ;  /* 0x0001980001197983 */ /* 0x002f680000300800 */
[----:B------:R0:W-:Y:S01]  /*115600*/  @P0 STG.E.U16 [R26.64], R4 ;  /* 0x000000041a000986 */ /* 0x0001e2000c101504 */
[----:B------:R-:W-:-:S05]  /*115610*/  IADD3 R29, R0, c[0x0][0x198], RZ ;  /* 0x00006600001d7a10 */ /* 0x000fca0007ffe0ff */
[----:B0-----:R-:W-:Y:S01]  /*115620*/  IMAD.WIDE R26, R29, 0x2, R20 ;  /* 0x000000021d1a7825 */ /* 0x001fe200078e0214 */
[----:B---3--:R-:W-:Y:S02]  /*115630*/  ISETP.LT.AND P3, PT, R16, c[0x0][0x178], !P1 ;  /* 0x00005e0010007a0c */ /* 0x008fe40004f61270 */
[----:B------:R-:W3:Y:S01]  /*115640*/  LDL.LU R16, [R1+0x48dc] ;  /* 0x0048dc0001107983 */ /* 0x000ee20000300800 */
[----:B--2---:R-:W-:Y:S02]  /*115650*/  PRMT R28, R17, 0x7632, R28 ;  /* 0x00007632111c7816 */ /* 0x004fe4000000001c */
[----:B----4-:R-:W-:Y:S01]  /*115660*/  ISETP.LT.AND P6, PT, R6, c[0x0][0x178], !P1 ;  /* 0x00005e0006007a0c */ /* 0x010fe20004fc1270 */
[----:B------:R-:W2:Y:S01]  /*115670*/  LDL R17, [R1+0x8a8] ;  /* 0x0008a80001117983 */ /* 0x000ea20000100800 */
[----:B------:R0:W-:Y:S01]  /*115680*/  STL [R1+0x4ecc], R10 ;  /* 0x004ecc0a01007387 */ /* 0x0001e20000100800 */
[----:B-----5:R-:W-:Y:S02]  /*115690*/  ISETP.LT.AND P2, PT, R15, c[0x0][0x178], !P4 ;  /* 0x00005e000f007a0c */ /* 0x020fe40006741270 */
[----:B------:R-:W-:Y:S01]  /*1156a0*/  PRMT R4, R7, 0x7632, R4 ;  /* 0x0000763207047816 */ /* 0x000fe20000000004 */
[----:B------:R-:W-:Y:S01]  /*1156b0*/  IMAD.WIDE R6, R0, 0x2, R10 ;  /* 0x0000000200067825 */ /* 0x000fe200078e020a */
[----:B------:R-:W-:Y:S01]  /*1156c0*/  ISETP.LT.AND P5, PT, R22, c[0x0][0x178], !P4 ;  /* 0x00005e0016007a0c */ /* 0x000fe200067a1270 */
[----:B0-----:R-:W4:Y:S01]  /*1156d0*/  LDL R10, [R1+0x200c] ;  /* 0x00200c00010a7983 */ /* 0x001f220000100800 */
[----:B------:R-:W-:Y:S01]  /*1156e0*/  ISETP.LT.AND P4, PT, R23, c[0x0][0x178], !P4 ;  /* 0x00005e0017007a0c */ /* 0x000fe20006781270 */
[----:B------:R0:W-:Y:S01]  /*1156f0*/  STL [R1+0x4ec8], R11 ;  /* 0x004ec80b01007387 */ /* 0x0001e20000100800 */
[----:B------:R-:W-:Y:S01]  /*115700*/  PRMT R5, R25, 0x7632, R5 ;  /* 0x0000763219057816 */ /* 0x000fe20000000005 */
[----:B------:R-:W-:-:S04]  /*115710*/  IMAD.WIDE R22, R0, 0x2, R12 ;  /* 0x0000000200167825 */ /* 0x000fc800078e020c */
[----:B------:R-:W-:Y:S01]  /*115720*/  IMAD.WIDE R24, R0, 0x2, R8 ;  /* 0x0000000200187825 */ /* 0x000fe200078e0208 */
[----:B0-----:R-:W5:Y:S03]  /*115730*/  LDL R11, [R1+0x238] ;  /* 0x00023800010b7983 */ /* 0x001f660000100800 */
[----:B------:R0:W-:Y:S02]  /*115740*/  STL [R1+0x4ec4], R9 ;  /* 0x004ec40901007387 */ /* 0x0001e40000100800 */
[----:B------:R-:W2:Y:S01]  /*115750*/  LDL R0, [R1+0x208] ;  /* 0x0002080001007983 */ /* 0x000ea20000100800 */
[----:B------:R-:W-:Y:S04]  /*115760*/  @P2 STG.E.U16 [R22.64], R5 ;  /* 0x0000000516002986 */ /* 0x000fe8000c101504 */
[----:B0-----:R-:W2:Y:S01]  /*115770*/  LDL R9, [R1+0x228] ;  /* 0x0002280001097983 */ /* 0x001ea20000100800 */
[----:B------:R0:W-:Y:S03]  /*115780*/  STL [R1+0x4ec0], R20 ;  /* 0x004ec01401007387 */ /* 0x0001e60000100800 */
[----:B0-----:R-:W2:Y:S01]  /*115790*/  LDL R20, [R1+0x2008] ;  /* 0x0020080001147983 */ /* 0x001ea20000100800 */
[----:B------:R0:W-:Y:S02]  /*1157a0*/  STL [R1+0x4ebc], R21 ;  /* 0x004ebc1501007387 */ /* 0x0001e40000100800 */
[----:B------:R-:W2:Y:S02]  /*1157b0*/  LDL R5, [R1+0x8b8] ;  /* 0x0008b80001057983 */ /* 0x000ea40000100800 */
[----:B------:R-:W5:Y:S01]  /*1157c0*/  LDL R22, [R1+0x2018] ;  /* 0x0020180001167983 */ /* 0x000f620000100800 */
[----:B------:R-:W5:Y:S04]  /*1157d0*/  LDL R23, [R1+0x248] ;  /* 0x0002480001177983 */ /* 0x000f680000100800 */
[----:B0-----:R-:W5:Y:S04]  /*1157e0*/  LDL R21, [R1+0x2010] ;  /* 0x0020100001157983 */ /* 0x001f680000100800 */
[----:B------:R-:W-:Y:S01]  /*1157f0*/  @P5 STG.E.U16 [R6.64], R4 ;  /* 0x0000000406005986 */ /* 0x000fe2000c101504 */
[----:B------:R-:W-:Y:S02]  /*115800*/  @P4 STG.E.U16 [R24.64], R28 ;  /* 0x0000001c18004986 */ /* 0x000fe4000c101504 */
[----:B------:R0:W-:Y:S02]  /*115810*/  STL [R1+0x4e6c], R28 ;  /* 0x004e6c1c01007387 */ /* 0x0001e40000100800 */
[----:B0-----:R-:W5:Y:S01]  /*115820*/  LDL R28, [R1+0x2004] ;  /* 0x00200400011c7983 */ /* 0x001f620000100800 */
[----:B------:R-:W-:Y:S01]  /*115830*/  STL [R1+0x4e80], R27 ;  /* 0x004e801b01007387 */ /* 0x000fe20000100800 */
[----:B---3--:R-:W-:-:S02]  /*115840*/  ISETP.GE.AND P2, PT, R16, c[0x0][0x17c], PT ;  /* 0x00005f0010007a0c */ /* 0x008fc40003f46270 */
[----:B----4-:R-:W-:Y:S01]  /*115850*/  ISETP.LT.AND P4, PT, R10, c[0x0][0x178], !P1 ;  /* 0x00005e000a007a0c */ /* 0x010fe20004f81270 */
[----:B--2---:R0:W-:Y:S01]  /*115860*/  @P6 STG.E.U16 [R26.64], R5 ;  /* 0x000000051a006986 */ /* 0x0041e2000c101504 */
[----:B------:R-:W-:Y:S02]  /*115870*/  ISETP.LT.AND P6, PT, R15, c[0x0][0x178], !P1 ;  /* 0x00005e000f007a0c */ /* 0x000fe40004fc1270 */
[----:B-----5:R-:W-:Y:S01]  /*115880*/  ISETP.LT.AND P5, PT, R21, c[0x0][0x178], !P1 ;  /* 0x00005e0015007a0c */ /* 0x020fe20004fa1270 */
[C---:B0-----:R-:W-:Y:S01]  /*115890*/  IMAD.WIDE R4, R29.reuse, 0x2, R18 ;  /* 0x000000021d047825 */ /* 0x041fe200078e0212 */
[----:B------:R-:W2:Y:S03]  /*1158a0*/  LDL R27, [R1+0x201c] ;  /* 0x00201c00011b7983 */ /* 0x000ea60000100800 */
[----:B------:R-:W3:Y:S02]  /*1158b0*/  LDL.LU R10, [R1+0x48e0] ;  /* 0x0048e000010a7983 */ /* 0x000ee40000300800 */
[----:B------:R-:W4:Y:S02]  /*1158c0*/  LDL R21, [R1+0x1f8] ;  /* 0x0001f80001157983 */ /* 0x000f240000100800 */
[----:B------:R-:W5:Y:S01]  /*1158d0*/  LDL.LU R15, [R1+0x4ed8] ;  /* 0x004ed800010f7983 */ /* 0x000f620000300800 */
[----:B------:R-:W4:Y:S04]  /*1158e0*/  LDL.LU R16, [R1+0x4ed4] ;  /* 0x004ed40001107983 */ /* 0x000f280000300800 */
[----:B------:R0:W-:Y:S04]  /*1158f0*/  @P3 STG.E.U16 [R4.64], R17 ;  /* 0x0000001104003986 */ /* 0x0001e8000c101504 */
[----:B0-----:R-:W4:Y:S01]  /*115900*/  LDL.LU R17, [R1+0x4ed0] ;  /* 0x004ed00001117983 */ /* 0x001f220000300800 */
[----:B------:R-:W-:Y:S01]  /*115910*/  ISETP.LT.AND P0, PT, R20, c[0x0][0x178], !P1 ;  /* 0x00005e0014007a0c */ /* 0x000fe20004f01270 */
[----:B------:R-:W-:Y:S01]  /*115920*/  IMAD.WIDE R6, R29, 0x2, R2 ;  /* 0x000000021d067825 */ /* 0x000fe200078e0202 */
[----:B------:R-:W-:-:S11]  /*115930*/  ISETP.LT.AND P3, PT, R22, c[0x0][0x178], !P1 ;  /* 0x00005e0016007a0c */ /* 0x000fd60004f61270 */
[----:B------:R4:W-:Y:S01]  /*115940*/  @P0 STG.E.U16 [R6.64], R23 ;  /* 0x0000001706000986 */ /* 0x0009e2000c101504 */
[----:B--2---:R-:W-:Y:S02]  /*115950*/  ISETP.LT.AND P1, PT, R27, c[0x0][0x178], !P1 ;  /* 0x00005e001b007a0c */ /* 0x004fe40004f21270 */
[----:B---3--:R-:W-:Y:S01]  /*115960*/  ISETP.GE.AND P0, PT, R10, c[0x0][0x17c], PT ;  /* 0x00005f000a007a0c */ /* 0x008fe20003f06270 */
[----:B-----5:R-:W-:-:S04]  /*115970*/  IMAD.WIDE R4, R29, 0x2, R14 ;  /* 0x000000021d047825 */ /* 0x020fc800078e020e */
[C---:B----4-:R-:W-:Y:S01]  /*115980*/  IMAD.WIDE R22, R29.reuse, 0x2, R16 ;  /* 0x000000021d167825 */ /* 0x050fe200078e0210 */
[----:B------:R0:W-:Y:S04]  /*115990*/  STL [R1+0x4eb8], R17 ;  /* 0x004eb81101007387 */ /* 0x0001e80000100800 */
[----:B------:R-:W-:Y:S04]  /*1159a0*/  @P4 STG.E.U16 [R22.64], R11 ;  /* 0x0000000b16004986 */ /* 0x000fe8000c101504 */
[----:B0-----:R-:W2:Y:S01]  /*1159b0*/  LDL R17, [R1+0x2010] ;  /* 0x0020100001117983 */ /* 0x001ea20000100800 */
[----:B------:R0:W-:Y:S02]  /*1159c0*/  STL [R1+0x4eb4], R27 ;  /* 0x004eb41b01007387 */ /* 0x0001e40000100800 */
[----:B------:R1:W-:Y:S01]  /*1159d0*/  @P5 STG.E.U16 [R4.64], R9 ;  /* 0x0000000904005986 */ /* 0x0003e2000c101504 */
[----:B0-----:R-:W3:Y:S01]  /*1159e0*/  LDL.LU R27, [R1+0x218] ;  /* 0x00021800011b7983 */ /* 0x001ee20000300800 */
[----:B------:R-:W4:Y:S02]  /*1159f0*/  LDL.LU R10, [R1+0x4ecc] ;  /* 0x004ecc00010a7983 */ /* 0x000f240000300800 */
[----:B------:R-:W4:Y:S02]  /*115a00*/  LDL.LU R11, [R1+0x4ec8] ;  /* 0x004ec800010b7983 */ /* 0x000f240000300800 */
[----:B-1----:R-:W5:Y:S01]  /*115a10*/  LDL.LU R9, [R1+0x4ec4] ;  /* 0x004ec40001097983 */ /* 0x002f620000300800 */
[----:B------:R-:W2:Y:S01]  /*115a20*/  LDL R5, [R1+0x2000] ;  /* 0x0020000001057983 */ /* 0x000ea20000100800 */
[----:B------:R-:W-:-:S04]  /*115a30*/  IMAD.WIDE R6, R29, 0x2, R12 ;  /* 0x000000021d067825 */ /* 0x000fc800078e020c */
[----:B----4-:R-:W-:Y:S01]  /*115a40*/  IMAD.WIDE R22, R29, 0x2, R10 ;  /* 0x000000021d167825 */ /* 0x010fe200078e020a */
[----:B---3--:R0:W-:Y:S01]  /*115a50*/  @P6 STG.E.U16 [R6.64], R27 ;  /* 0x0000001b06006986 */ /* 0x0081e2000c101504 */
[----:B--2---:R-:W-:Y:S02]  /*115a60*/  ISETP.LT.AND P4, PT, R5, c[0x0][0x178], !P0 ;  /* 0x00005e0005007a0c */ /* 0x004fe40004781270 */
[----:B-----5:R-:W-:Y:S01]  /*115a70*/  IMAD.WIDE R4, R29, 0x2, R8 ;  /* 0x000000021d047825 */ /* 0x020fe200078e0208 */
[----:B------:R1:W-:Y:S01]  /*115a80*/  @P3 STG.E.U16 [R22.64], R0 ;  /* 0x0000000016003986 */ /* 0x0003e2000c101504 */
[----:B------:R-:W-:-:S03]  /*115a90*/  ISETP.LT.AND P3, PT, R20, c[0x0][0x178], !P0 ;  /* 0x00005e0014007a0c */ /* 0x000fc60004761270 */
[----:B------:R-:W-:Y:S01]  /*115aa0*/  @P1 STG.E.U16 [R4.64], R21 ;  /* 0x0000001504001986 */ /* 0x000fe2000c101504 */
[----:B0-----:R-:W2:Y:S01]  /*115ab0*/  LDL.LU R6, [R1+0x248] ;  /* 0x0002480001067983 */ /* 0x001ea20000300800 */
[----:B------:R-:W3:Y:S03]  /*115ac0*/  LDL R7, [R1+0x200c] ;  /* 0x00200c0001077983 */ /* 0x000ee60000100800 */
[----:B-1----:R-:W4:Y:S01]  /*115ad0*/  LDL.LU R22, [R1+0x8b8] ;  /* 0x0008b80001167983 */ /* 0x002f220000300800 */
[----:B------:R-:W5:Y:S01]  /*115ae0*/  LDL.LU R23, [R1+0x8a8] ;  /* 0x0008a80001177983 */ /* 0x000f620000300800 */
[----:B------:R-:W-:Y:S01]  /*115af0*/  IADD3 R0, R29, c[0x0][0x198], RZ ;  /* 0x000066001d007a10 */ /* 0x000fe20007ffe0ff */
[----:B------:R0:W-:Y:S02]  /*115b00*/  STL [R1+0x4e70], R29 ;  /* 0x004e701d01007387 */ /* 0x0001e40000100800 */
[----:B0-----:R-:W5:Y:S01]  /*115b10*/  LDL R29, [R1+0x2000] ;  /* 0x00200000011d7983 */ /* 0x001f620000100800 */
[----:B------:R-:W5:Y:S02]  /*115b20*/  LDL.LU R20, [R1+0x4ec0] ;  /* 0x004ec00001147983 */ /* 0x000f640000300800 */
[----:B------:R-:W5:Y:S01]  /*115b30*/  LDL.LU R21, [R1+0x4ebc] ;  /* 0x004ebc0001157983 */ /* 0x000f620000300800 */
[----:B------:R-:W-:-:S02]  /*115b40*/  ISETP.LT.AND P5, PT, R28, c[0x0][0x178], !P0 ;  /* 0x00005e001c007a0c */ /* 0x000fc400047a1270 */
[----:B------:R-:W-:Y:S02]  /*115b50*/  ISETP.LT.AND P1, PT, R17, c[0x0][0x178], !P0 ;  /* 0x00005e0011007a0c */ /* 0x000fe40004721270 */
[----:B--2---:R-:W-:Y:S02]  /*115b60*/  PRMT R26, R6, 0x7632, R26 ;  /* 0x00007632061a7816 */ /* 0x004fe4000000001a */
[----:B---3--:R-:W-:Y:S02]  /*115b70*/  ISETP.LT.AND P6, PT, R7, c[0x0][0x178], !P0 ;  /* 0x00005e0007007a0c */ /* 0x008fe400047c1270 */
[----:B----4-:R-:W-:Y:S02]  /*115b80*/  PRMT R24, R22, 0x7632, R24 ;  /* 0x0000763216187816 */ /* 0x010fe40000000018 */
[----:B-----5:R-:W-:Y:S01]  /*115b90*/  PRMT R25, R23, 0x7632, R25 ;  /* 0x0000763217197816 */ /* 0x020fe20000000019 */
[----:B------:R-:W-:-:S04]  /*115ba0*/  IMAD.WIDE R6, R0, 0x2, R18 ;  /* 0x0000000200067825 */ /* 0x000fc800078e0212 */
[----:B------:R-:W-:-:S05]  /*115bb0*/  IMAD.WIDE R4, R0, 0x2, R20 ;  /* 0x0000000200047825 */ /* 0x000fca00078e0214 */
[----:B------:R0:W-:Y:S01]  /*115bc0*/  @P4 STG.E.U16 [R4.64], R24 ;  /* 0x0000001804004986 */ /* 0x0001e2000c101504 */
[----:B------:R1:W-:Y:S03]  /*115bd0*/  @P5 STG.E.U16 [R6.64], R25 ;  /* 0x0000001906005986 */ /* 0x0003e6000c101504 */
[----:B0-----:R-:W2:Y:S01]  /*115be0*/  LDL R4, [R1+0x2014] ;  /* 0x0020140001047983 */ /* 0x001ea20000100800 */
[----:B------:R-:W3:Y:S02]  /*115bf0*/  LDL.LU R5, [R1+0x238] ;  /* 0x0002380001057983 */ /* 0x000ee40000300800 */
[----:B------:R-:W4:Y:S02]  /*115c00*/  LDL.LU R17, [R1+0x4eb8] ;  /* 0x004eb80001117983 */ /* 0x000f240000300800 */
[----:B-1----:R-:W5:Y:S02]  /*115c10*/  LDL.LU R7, [R1+0x228] ;  /* 0x0002280001077983 */ /* 0x002f640000300800 */
[----:B------:R-:W-:-:S05]  /*115c20*/  IMAD.WIDE R22, R0, 0x2, R2 ;  /* 0x0000000200167825 */ /* 0x000fca00078e0202 */
[----:B------:R0:W-:Y:S02]  /*115c30*/  @P3 STG.E.U16 [R22.64], R26 ;  /* 0x0000001a16003986 */ /* 0x0001e4000c101504 */
[----:B0-----:R-:W-:Y:S02]  /*115c40*/  PRMT R26, R27, 0x7632, R26 ;  /* 0x000076321b1a7816 */ /* 0x001fe4000000001a */
[----:B------:R-:W4:Y:S01]  /*115c50*/  LDL.LU R27, [R1+0x4eb4] ;  /* 0x004eb400011b7983 */ /* 0x000f220000300800 */
[----:B------:R0:W-:Y:S01]  /*115c60*/  STL [R1+0x4eb0], R15 ;  /* 0x004eb00f01007387 */ /* 0x0001e20000100800 */
[----:B-----5:R-:W-:Y:S01]  /*115c70*/  PRMT R25, R7, 0x7632, R25 ;  /* 0x0000763207197816 */ /* 0x020fe20000000019 */
[----:B------:R-:W-:Y:S02]  /*115c80*/  IMAD.WIDE R6, R0, 0x2, R14 ;  /* 0x0000000200067825 */ /* 0x000fe400078e020e */
[----:B0-----:R-:W5:Y:S01]  /*115c90*/  LDL R15, [R1+0x2018] ;  /* 0x00201800010f7983 */ /* 0x001f620000100800 */
[----:B--2---:R-:W-:-:S02]  /*115ca0*/  ISETP.LT.AND P4, PT, R4, c[0x0][0x178], !P0 ;  /* 0x00005e0004007a0c */ /* 0x004fc40004781270 */
[----:B---3--:R-:W-:Y:S01]  /*115cb0*/  PRMT R24, R5, 0x7632, R24 ;  /* 0x0000763205187816 */ /* 0x008fe20000000018 */
[----:B----4-:R-:W-:-:S04]  /*115cc0*/  IMAD.WIDE R4, R0, 0x2, R16 ;  /* 0x0000000200047825 */ /* 0x010fc800078e0210 */
[----:B------:R-:W-:Y:S01]  /*115cd0*/  IMAD.WIDE R22, R0, 0x2, R12 ;  /* 0x0000000200167825 */ /* 0x000fe200078e020c */
[----:B------:R0:W-:Y:S03]  /*115ce0*/  @P6 STG.E.U16 [R4.64], R24 ;  /* 0x0000001804006986 */ /* 0x0001e6000c101504 */
[----:B------:R1:W-:Y:S01]  /*115cf0*/  @P1 STG.E.U16 [R6.64], R25 ;  /* 0x0000001906001986 */ /* 0x0003e2000c101504 */
[----:B0-----:R-:W2:Y:S01]  /*115d00*/  LDL.LU R4, [R1+0x1f8] ;  /* 0x0001f80001047983 */ /* 0x001ea20000300800 */
[----:B------:R-:W3:Y:S02]  /*115d10*/  LDL R5, [R1+0x2008] ;  /* 0x0020080001057983 */ /* 0x000ee40000100800 */
[----:B------:R-:W4:Y:S01]  /*115d20*/  LDL R24, [R1+0x2010] ;  /* 0x0020100001187983 */ /* 0x000f220000100800 */
[----:B------:R-:W-:Y:S01]  /*115d30*/  @P4 STG.E.U16 [R22.64], R26 ;  /* 0x0000001a16004986 */ /* 0x000fe2000c101504 */
[----:B-----5:R-:W-:-:S03]  /*115d40*/  ISETP.LT.AND P3, PT, R15, c[0x0][0x178], !P0 ;  /* 0x00005e000f007a0c */ /* 0x020fc60004761270 */
[----:B------:R-:W5:Y:S01]  /*115d50*/  LDL R15, [R1+0x8e8] ;  /* 0x0008e800010f7983 */ /* 0x000f620000100800 */
[----:B-1----:R-:W4:Y:S02]  /*115d60*/  LDL.LU R7, [R1+0x208] ;  /* 0x0002080001077983 */ /* 0x002f240000300800 */
[----:B------:R-:W5:Y:S02]  /*115d70*/  LDL R25, [R1+0x200c] ;  /* 0x00200c0001197983 */ /* 0x000f640000100800 */
[----:B------:R0:W-:Y:S02]  /*115d80*/  STL [R1+0x4e98], R26 ;  /* 0x004e981a01007387 */ /* 0x0001e40000100800 */
[----:B0-----:R-:W5:Y:S01]  /*115d90*/  LDL R26, [R1+0x2014] ;  /* 0x00201400011a7983 */ /* 0x001f620000100800 */
[----:B------:R-:W-:Y:S02]  /*115da0*/  ISETP.LT.AND P0, PT, R27, c[0x0][0x178], !P0 ;  /* 0x00005e001b007a0c */ /* 0x000fe40004701270 */
[----:B--2---:R-:W-:-:S02]  /*115db0*/  PRMT R23, R4, 0x7632, R23 ;  /* 0x0000763204177816 */ /* 0x004fc40000000017 */
[----:B---3--:R-:W-:Y:S01]  /*115dc0*/  ISETP.LT.AND P4, PT, R5, c[0x0][0x178], !P2 ;  /* 0x00005e0005007a0c */ /* 0x008fe20005781270 */
[----:B------:R-:W-:Y:S01]  /*115dd0*/  IMAD.WIDE R4, R0, 0x2, R10 ;  /* 0x0000000200047825 */ /* 0x000fe200078e020a */
[----:B----4-:R-:W-:-:S03]  /*115de0*/  PRMT R22, R7, 0x7632, R22 ;  /* 0x0000763207167816 */ /* 0x010fc60000000016 */
[C---:B------:R-:W-:Y:S01]  /*115df0*/  IMAD.WIDE R6, R0.reuse, 0x2, R8 ;  /* 0x0000000200067825 */ /* 0x040fe200078e0208 */
[----:B------:R-:W-:Y:S01]  /*115e00*/  IADD3 R0, R0, c[0x0][0x198], RZ ;  /* 0x0000660000007a10 */ /* 0x000fe20007ffe0ff */
[----:B------:R-:W-:Y:S03]  /*115e10*/  @P3 STG.E.U16 [R4.64], R22 ;  /* 0x0000001604003986 */ /* 0x000fe6000c101504 */
[----:B------:R0:W-:Y:S01]  /*115e20*/  @P0 STG.E.U16 [R6.64], R23 ;  /* 0x0000001706000986 */ /* 0x0001e2000c101504 */
[----:B-----5:R-:W-:Y:S02]  /*115e30*/  ISETP.LT.AND P6, PT, R25, c[0x0][0x178], !P2 ;  /* 0x00005e0019007a0c */ /* 0x020fe400057c1270 */
[----:B------:R-:W-:Y:S01]  /*115e40*/  ISETP.LT.AND P0, PT, R26, c[0x0][0x178], !P2 ;  /* 0x00005e001a007a0c */ /* 0x000fe20005701270 */
[----:B------:R1:W-:Y:S01]  /*115e50*/  STL [R1+0x4e9c], R26 ;  /* 0x004e9c1a01007387 */ /* 0x0003e20000100800 */
[----:B------:R-:W-:Y:S01]  /*115e60*/  ISETP.LT.AND P3, PT, R24, c[0x0][0x178], !P2 ;  /* 0x00005e0018007a0c */ /* 0x000fe20005761270 */
[----:B0-----:R-:W-:-:S02]  /*115e70*/  IMAD.WIDE R6, R0, 0x2, R18 ;  /* 0x0000000200067825 */ /* 0x001fc400078e0212 */
[----:B-1----:R-:W2:Y:S02]  /*115e80*/  LDL.LU R26, [R1+0x48e4] ;  /* 0x0048e400011a7983 */ /* 0x002ea40000300800 */
[----:B------:R0:W-:Y:S02]  /*115e90*/  STL [R1+0x4eac], R18 ;  /* 0x004eac1201007387 */ /* 0x0001e40000100800 */
[----:B------:R-:W-:Y:S01]  /*115ea0*/  IMAD.WIDE R24, R0, 0x2, R16 ;  /* 0x0000000200187825 */ /* 0x000fe200078e0210 */
[----:B0-----:R-:W3:Y:S03]  /*115eb0*/  LDL R18, [R1+0x2008] ;  /* 0x0020080001127983 */ /* 0x001ee60000100800 */
[----:B------:R0:W-:Y:S02]  /*115ec0*/  STL [R1+0x4ea8], R19 ;  /* 0x004ea81301007387 */ /* 0x0001e40000100800 */
[----:B0-----:R-:W4:Y:S01]  /*115ed0*/  LDL R19, [R1+0x298] ;  /* 0x0002980001137983 */ /* 0x001f220000100800 */
[----:B------:R0:W-:Y:S03]  /*115ee0*/  STL [R1+0x4ea4], R16 ;  /* 0x004ea41001007387 */ /* 0x0001e60000100800 */
[----:B0-----:R-:W5:Y:S01]  /*115ef0*/  LDL.LU R16, [R1+0x8d8] ;  /* 0x0008d80001107983 */ /* 0x001f620000300800 */
[----:B------:R0:W-:Y:S03]  /*115f00*/  STL [R1+0x4ea0], R17 ;  /* 0x004ea01101007387 */ /* 0x0001e60000100800 */
[----:B0-----:R-:W3:Y:S01]  /*115f10*/  LDL.LU R17, [R1+0x8c8] ;  /* 0x0008c80001117983 */ /* 0x001ee20000300800 */
[----:B------:R-:W-:-:S02]  /*115f20*/  ISETP.LT.AND P1, PT, R29, c[0x0][0x178], !P2 ;  /* 0x00005e001d007a0c */ /* 0x000fc40005721270 */
[----:B------:R-:W-:Y:S01]  /*115f30*/  ISETP.LT.AND P5, PT, R28, c[0x0][0x178], !P2 ;  /* 0x00005e001c007a0c */ /* 0x000fe200057a1270 */
[----:B------:R-:W-:-:S04]  /*115f40*/  IMAD.WIDE R4, R0, 0x2, R20 ;  /* 0x0000000200047825 */ /* 0x000fc800078e0214 */
[----:B------:R-:W-:-:S06]  /*115f50*/  IMAD.WIDE R22, R0, 0x2, R2 ;  /* 0x0000000200167825 */ /* 0x000fcc00078e0202 */
[----:B------:R0:W-:Y:S04]  /*115f60*/  @P1 STG.E.U16 [R4.64], R15 ;  /* 0x0000000f04001986 */ /* 0x0001e8000c101504 */
[----:B0-----:R-:W4:Y:S01]  /*115f70*/  LDL.LU R15, [R1+0x4eb0] ;  /* 0x004eb000010f7983 */ /* 0x001f220000300800 */
[----:B--2---:R-:W-:-:S03]  /*115f80*/  ISETP.GE.AND P1, PT, R26, c[0x0][0x17c], PT ;  /* 0x00005f001a007a0c */ /* 0x004fc60003f26270 */
[----:B------:R-:W2:Y:S04]  /*115f90*/  LDL R26, [R1+0x200c] ;  /* 0x00200c00011a7983 */ /* 0x000ea80000100800 */
[----:B-----5:R-:W-:Y:S04]  /*115fa0*/  @P5 STG.E.U16 [R6.64], R16 ;  /* 0x0000001006005986 */ /* 0x020fe8000c101504 */
[----:B---3--:R0:W-:Y:S01]  /*115fb0*/  @P4 STG.E.U16 [R22.64], R17 ;  /* 0x0000001116004986 */ /* 0x0081e2000c101504 */
[----:B----4-:R1:W-:Y:S03]  /*115fc0*/  @P6 STG.E.U16 [R24.64], R19 ;  /* 0x0000001318006986 */ /* 0x0103e6000c101504 */
[----:B0-----:R-:W3:Y:S01]  /*115fd0*/  LDL R22, [R1+0x278] ;  /* 0x0002780001167983 */ /* 0x001ee20000100800 */
[----:B------:R-:W4:Y:S03]  /*115fe0*/  LDL.LU R23, [R1+0x8e8] ;  /* 0x0008e80001177983 */ /* 0x000f260000300800 */
[----:B-1----:R-:W5:Y:S01]  /*115ff0*/  LDL R25, [R1+0x288] ;  /* 0x0002880001197983 */ /* 0x002f620000100800 */
[----:B------:R-:W2:Y:S03]  /*116000*/  LDL R24, [R1+0x2018] ;  /* 0x0020180001187983 */ /* 0x000ea60000100800 */
[----:B------:R-:W3:Y:S01]  /*116010*/  LDL.LU R19, [R1+0x48e8] ;  /* 0x0048e80001137983 */ /* 0x000ee20000300800 */
[----:B------:R0:W-:Y:S02]  /*116020*/  STL [R1+0x4e94], R27 ;  /* 0x004e941b01007387 */ /* 0x0001e40000100800 */
[----:B------:R-:W-:-:S05]  /*116030*/  IMAD.WIDE R4, R0, 0x2, R14 ;  /* 0x0000000200047825 */ /* 0x000fca00078e020e */
[----:B-----5:R1:W-:Y:S01]  /*116040*/  @P3 STG.E.U16 [R4.64], R25 ;  /* 0x0000001904003986 */ /* 0x0203e2000c101504 */
[----:B--2---:R-:W-:Y:S01]  /*116050*/  ISETP.LT.AND P5, PT, R24, c[0x0][0x178], !P2 ;  /* 0x00005e0018007a0c */ /* 0x004fe200057a1270 */
[----:B------:R-:W-:Y:S02]  /*116060*/  ISETP.LT.AND P2, PT, R27, c[0x0][0x178], !P2 ;  /* 0x00005e001b007a0c */ /* 0x000fe40005741270 */
[----:B0-----:R-:W2:Y:S01]  /*116070*/  LDL R27, [R1+0x2010] ;  /* 0x00201000011b7983 */ /* 0x001ea20000100800 */
[----:B------:R0:W-:Y:S01]  /*116080*/  STL [R1+0x4e90], R21 ;  /* 0x004e901501007387 */ /* 0x0001e20000100800 */
[----:B-1----:R-:W-:-:S05]  /*116090*/  IADD3 R4, R0, c[0x0][0x198], RZ ;  /* 0x0000660000047a10 */ /* 0x002fca0007ffe0ff */
[----:B------:R-:W-:Y:S02]  /*1160a0*/  IMAD.WIDE R24, R4, 0x2, R20 ;  /* 0x0000000204187825 */ /* 0x000fe400078e0214 */
[----:B0-----:R-:W5:Y:S02]  /*1160b0*/  LDL.LU R21, [R1+0x268] ;  /* 0x0002680001157983 */ /* 0x001f640000300800 */
[----:B------:R-:W-:Y:S01]  /*1160c0*/  IMAD.WIDE R6, R0, 0x2, R12 ;  /* 0x0000000200067825 */ /* 0x000fe200078e020c */
[----:B------:R-:W-:Y:S02]  /*1160d0*/  ISETP.LT.AND P4, PT, R18, c[0x0][0x178], !P1 ;  /* 0x00005e0012007a0c */ /* 0x000fe40004f81270 */
[----:B------:R-:W2:Y:S04]  /*1160e0*/  LDL.LU R18, [R1+0x4eac] ;  /* 0x004eac0001127983 */ /* 0x000ea80000300800 */
[----:B---3--:R0:W-:Y:S01]  /*1160f0*/  @P0 STG.E.U16 [R6.64], R22 ;  /* 0x0000001606000986 */ /* 0x0081e2000c101504 */
[----:B------:R-:W-:-:S02]  /*116100*/  ISETP.GE.AND P0, PT, R19, c[0x0][0x17c], PT ;  /* 0x00005f0013007a0c */ /* 0x000fc40003f06270 */
[----:B------:R-:W2:Y:S02]  /*116110*/  LDL.LU R19, [R1+0x4ea8] ;  /* 0x004ea80001137983 */ /* 0x000ea40000300800 */
[----:B0-----:R-:W-:-:S05]  /*116120*/  IMAD.WIDE R6, R0, 0x2, R10 ;  /* 0x0000000200067825 */ /* 0x001fca00078e020a */
[----:B-----5:R0:W-:Y:S04]  /*116130*/  @P5 STG.E.U16 [R6.64], R21 ;  /* 0x0000001506005986 */ /* 0x0201e8000c101504 */
[----:B0-----:R-:W3:Y:S01]  /*116140*/  LDL.LU R7, [R1+0x14c] ;  /* 0x00014c0001077983 */ /* 0x001ee20000300800 */
[----:B------:R-:W5:Y:S01]  /*116150*/  LDL R6, [R1+0x258] ;  /* 0x0002580001067983 */ /* 0x000f620000100800 */
[----:B------:R-:W-:Y:S02]  /*116160*/  ISETP.LT.AND P6, PT, R29, c[0x0][0x178], !P1 ;  /* 0x00005e001d007a0c */ /* 0x000fe40004fc1270 */
[----:B----4-:R-:W-:Y:S01]  /*116170*/  PRMT R5, R23, 0x7632, R5 ;  /* 0x0000763217057816 */ /* 0x010fe20000000005 */
[----:B------:R-:W-:Y:S01]  /*116180*/  IMAD.WIDE R22, R0, 0x2, R8 ;  /* 0x0000000200167825 */ /* 0x000fe200078e0208 */
[----:B------:R-:W-:-:S02]  /*116190*/  PRMT R0, R16, 0x7632, R0 ;  /* 0x0000763210007816 */ /* 0x000fc40000000000 */
[----:B------:R-:W-:Y:S02]  /*1161a0*/  ISETP.LT.AND P5, PT, R26, c[0x0][0x178], !P1 ;  /* 0x00005e001a007a0c */ /* 0x000fe40004fa1270 */
[----:B------:R-:W-:Y:S01]  /*1161b0*/  ISETP.LT.AND P3, PT, R28, c[0x0][0x178], !P1 ;  /* 0x00005e001c007a0c */ /* 0x000fe20004f61270 */
[----:B-----5:R-:W-:Y:S04]  /*1161c0*/  @P2 STG.E.U16 [R22.64], R6 ;  /* 0x0000000616002986 */ /* 0x020fe8000c101504 */
[----:B------:R0:W-:Y:S02]  /*1161d0*/  @P6 STG.E.U16 [R24.64], R5 ;  /* 0x0000000518006986 */ /* 0x0001e4000c101504 */
[----:B0-----:R-:W4:Y:S01]  /*1161e0*/  LDL R25, [R1+0x2018] ;  /* 0x0020180001197983 */ /* 0x001f220000100800 */
[----:B------:R-:W5:Y:S01]  /*1161f0*/  LDL.LU R16, [R1+0x4ea4] ;  /* 0x004ea40001107983 */ /* 0x000f620000300800 */
[----:B------:R-:W-:-:S02]  /*116200*/  PRMT R5, R17, 0x7632, R5 ;  /* 0x0000763211057816 */ /* 0x000fc40000000005 */
[----:B------:R-:W4:Y:S01]  /*116210*/  LDL.LU R17, [R1+0x4ea0] ;  /* 0x004ea00001117983 */ /* 0x000f220000300800 */
[----:B------:R-:W4:Y:S02]  /*116220*/  LDL.LU R26, [R1+0x4e9c] ;  /* 0x004e9c00011a7983 */ /* 0x000f240000300800 */
[----:B---3--:R-:W-:Y:S02]  /*116230*/  IMAD.MOV.U32 R24, RZ, RZ, R7 ;  /* 0x000000ffff187224 */ /* 0x008fe400078e0007 */
[----:B--2---:R-:W-:Y:S01]  /*116240*/  IMAD.WIDE R6, R4, 0x2, R18 ;  /* 0x0000000204067825 */ /* 0x004fe200078e0212 */
[----:B------:R-:W-:-:S03]  /*116250*/  ISETP.LT.AND P6, PT, R27, c[0x0][0x178], !P1 ;  /* 0x00005e001b007a0c */ /* 0x000fc60004fc1270 */
[----:B------:R-:W-:Y:S01]  /*116260*/  IMAD.WIDE R22, R4, 0x2, R2 ;  /* 0x0000000204167825 */ /* 0x000fe200078e0202 */
[----:B------:R-:W2:Y:S04]  /*116270*/  LDL.LU R27, [R1+0x48ec] ;  /* 0x0048ec00011b7983 */ /* 0x000ea80000300800 */
[----:B------:R0:W-:Y:S01]  /*116280*/  @P3 STG.E.U16 [R6.64], R0 ;  /* 0x0000000006003986 */ /* 0x0001e2000c101504 */
[----:B------:R1:W-:Y:S03]  /*116290*/  @P4 STG.E.U16 [R22.64], R5 ;  /* 0x0000000516004986 */ /* 0x0003e6000c101504 */
[----:B0-----:R-:W3:Y:S01]  /*1162a0*/  LDL.LU R6, [R1+0x288] ;  /* 0x0002880001067983 */ /* 0x001ee20000300800 */
[----:B------:R-:W5:Y:S01]  /*1162b0*/  LDL.LU R7, [R1+0x278] ;  /* 0x0002780001077983 */ /* 0x000f620000300800 */
[----:B----4-:R-:W-:-:S02]  /*1162c0*/  ISETP.LT.AND P3, PT, R26, c[0x0][0x178], !P1 ;  /* 0x00005e001a007a0c */ /* 0x010fc40004f61270 */
[----:B------:R-:W5:Y:S01]  /*1162d0*/  LDL.LU R26, [R1+0x4e98] ;  /* 0x004e9800011a7983 */ /* 0x000f620000300800 */
[----:B-1----:R-:W4:Y:S02]  /*1162e0*/  LDL.LU R23, [R1+0x298] ;  /* 0x0002980001177983 */ /* 0x002f240000300800 */
[----:B------:R0:W-:Y:S01]  /*1162f0*/  STL [R1+0x4e8c], R17 ;  /* 0x004e8c1101007387 */ /* 0x0001e20000100800 */
[----:B--2---:R-:W-:Y:S02]  /*116300*/  ISETP.GE.AND P4, PT, R27, c[0x0][0x17c], PT ;  /* 0x00005f001b007a0c */ /* 0x004fe40003f86270 */
[----:B---3--:R-:W-:Y:S02]  /*116310*/  PRMT R5, R6, 0x7632, R5 ;  /* 0x0000763206057816 */ /* 0x008fe40000000005 */
[----:B-----5:R-:W-:Y:S01]  /*116320*/  PRMT R26, R7, 0x7632, R26 ;  /* 0x00007632071a7816 */ /* 0x020fe2000000001a */
[C---:B------:R-:W-:Y:S01]  /*116330*/  IMAD.WIDE R6, R4.reuse, 0x2, R16 ;  /* 0x0000000204067825 */ /* 0x040fe200078e0210 */
[----:B----4-:R-:W-:Y:S01]  /*116340*/  PRMT R0, R23, 0x7632, R0 ;  /* 0x0000763217007816 */ /* 0x010fe20000000000 */
[----:B0-----:R-:W2:Y:S02]  /*116350*/  LDL.LU R17, [R1+0x17c] ;  /* 0x00017c0001117983 */ /* 0x001ea40000300800 */
[----:B------:R-:W-:Y:S02]  /*116360*/  STL [R1+0x4e88], R14 ;  /* 0x004e880e01007387 */ /* 0x000fe40000100800 */
[----:B------:R-:W-:-:S04]  /*116370*/  IMAD.WIDE R22, R4, 0x2, R14 ;  /* 0x0000000204167825 */ /* 0x000fc800078e020e */
[----:B------:R0:W-:Y:S02]  /*116380*/  STL [R1+0x4e84], R15 ;  /* 0x004e840f01007387 */ /* 0x0001e40000100800 */
[----:B0-----:R-:W3:Y:S01]  /*116390*/  LDL.LU R15, [R1+0x16c] ;  /* 0x00016c00010f7983 */ /* 0x001ee20000300800 */
[----:B------:R-:W4:Y:S02]  /*1163a0*/  LDL.LU R27, [R1+0x4e94] ;  /* 0x004e9400011b7983 */ /* 0x000f240000300800 */
[----:B------:R-:W-:Y:S01]  /*1163b0*/  IMAD.MOV.U32 R14, RZ, RZ, R24 ;  /* 0x000000ffff0e7224 */ /* 0x000fe200078e0018 */
[----:B------:R-:W-:Y:S01]  /*1163c0*/  ISETP.LT.AND P2, PT, R25, c[0x0][0x178], !P1 ;  /* 0x00005e0019007a0c */ /* 0x000fe20004f41270 */
[----:B------:R-:W-:Y:S01]  /*1163d0*/  IMAD.WIDE R24, R4, 0x2, R12 ;  /* 0x0000000204187825 */ /* 0x000fe200078e020c */
[----:B------:R0:W-:Y:S03]  /*1163e0*/  @P5 STG.E.U16 [R6.64], R0 ;  /* 0x0000000006005986 */ /* 0x0001e6000c101504 */
[----:B------:R1:W-:Y:S01]  /*1163f0*/  @P6 STG.E.U16 [R22.64], R5 ;  /* 0x0000000516006986 */ /* 0x0003e2000c101504 */
[----:B------:R5:W-:Y:S01]  /*116400*/  @P3 STG.E.U16 [R24.64], R26 ;  /* 0x0000001a18003986 */ /* 0x000be2000c101504 */
[----:B0-----:R-:W-:Y:S01]  /*116410*/  IMAD.MOV.U32 R7, RZ, RZ, R14 ;  /* 0x000000ffff077224 */ /* 0x001fe200078e000e */
[----:B-1----:R-:W-:-:S02]  /*116420*/  PRMT R22, R21, 0x7632, R22 ;  /* 0x0000763215167816 */ /* 0x002fc40000000016 */
[----:B------:R-:W2:Y:S01]  /*116430*/  LDL.LU R5, [R1+0x258] ;  /* 0x0002580001057983 */ /* 0x000ea20000300800 */
[----:B------:R-:W3:Y:S02]  /*116440*/  LDL R23, [R1+0x200c] ;  /* 0x00200c0001177983 */ /* 0x000ee40000100800 */
[----:B-----5:R-:W-:Y:S02]  /*116450*/  IMAD.MOV.U32 R24, RZ, RZ, R7 ;  /* 0x000000ffff187224 */ /* 0x020fe400078e0007 */
[----:B------:R-:W-:-:S05]  /*116460*/  IMAD.WIDE R6, R4, 0x2, R10 ;  /* 0x0000000204067825 */ /* 0x000fca00078e020a */
[----:B------:R0:W-:Y:S01]  /*116470*/  @P2 STG.E.U16 [R6.64], R22 ;  /* 0x0000001606002986 */ /* 0x0001e2000c101504 */
[----:B----4-:R-:W-:-:S03]  /*116480*/  ISETP.LT.AND P1, PT, R27, c[0x0][0x178], !P1 ;  /* 0x00005e001b007a0c */ /* 0x010fc60004f21270 */
[----:B------:R-:W4:Y:S01]  /*116490*/  LDL.LU R27, [R1+0x15c] ;  /* 0x00015c00011b7983 */ /* 0x000f220000300800 */
[----:B------:R-:W5:Y:S02]  /*1164a0*/  LDL.LU R21, [R1+0x4e90] ;  /* 0x004e900001157983 */ /* 0x000f640000300800 */
[----:B0-----:R-:W4:Y:S02]  /*1164b0*/  LDL R7, [R1+0x2008] ;  /* 0x0020080001077983 */ /* 0x001f240000100800 */
[----:B------:R-:W5:Y:S01]  /*1164c0*/  LDL R14, [R1+0x2014] ;  /* 0x00201400010e7983 */ /* 0x000f620000100800 */
[----:B------:R-:W5:Y:S01]  /*1164d0*/  LDL R25, [R1+0x2018] ;  /* 0x0020180001197983 */ /* 0x000f620000100800 */
[----:B------:R-:W5:Y:S01]  /*1164e0*/  LDL.LU R22, [R1+0x48f0] ;  /* 0x0048f00001167983 */ /* 0x000f620000300800 */
[----:B------:R-:W-:Y:S02]  /*1164f0*/  ISETP.LT.AND P3, PT, R29, c[0x0][0x178], !P4 ;  /* 0x00005e001d007a0c */ /* 0x000fe40006761270 */
[----:B------:R-:W-:-:S02]  /*116500*/  IADD3 R26, R4, c[0x0][0x198], RZ ;  /* 0x00006600041a7a10 */ /* 0x000fc40007ffe0ff */
[----:B------:R-:W-:Y:S02]  /*116510*/  ISETP.LT.AND P5, PT, R28, c[0x0][0x178], !P4 ;  /* 0x00005e001c007a0c */ /* 0x000fe400067a1270 */
[----:B--2---:R-:W-:Y:S01]  /*116520*/  PRMT R0, R5, 0x7632, R0 ;  /* 0x0000763205007816 */ /* 0x004fe20000000000 */
[----:B------:R-:W-:-:S05]  /*116530*/  IMAD.WIDE R4, R4, 0x2, R8 ;  /* 0x0000000204047825 */ /* 0x000fca00078e0208 */
[----:B------:R0:W-:Y:S01]  /*116540*/  @P1 STG.E.U16 [R4.64], R0 ;  /* 0x0000000004001986 */ /* 0x0001e2000c101504 */
[----:B---3--:R-:W-:-:S03]  /*116550*/  ISETP.LT.AND P1, PT, R23, c[0x0][0x178], !P4 ;  /* 0x00005e0017007a0c */ /* 0x008fc60006721270 */
[----:B0-----:R-:W2:Y:S01]  /*116560*/  LDL.LU R5, [R1+0x48f4] ;  /* 0x0048f40001057983 */ /* 0x001ea20000300800 */
[----:B------:R0:W-:Y:S01]  /*116570*/  STL [R1+0x4e7c], R18 ;  /* 0x004e7c1201007387 */ /* 0x0001e20000100800 */
[----:B----4-:R-:W-:Y:S01]  /*116580*/  ISETP.LT.AND P6, PT, R7, c[0x0][0x178], !P4 ;  /* 0x00005e0007007a0c */ /* 0x010fe200067c1270 */
[----:B-----5:R-:W-:Y:S01]  /*116590*/  IMAD.WIDE R6, R26, 0x2, R20 ;  /* 0x000000021a067825 */ /* 0x020fe200078e0214 */
[----:B------:R-:W-:-:S03]  /*1165a0*/  ISETP.GE.AND P2, PT, R22, c[0x0][0x17c], PT ;  /* 0x00005f0016007a0c */ /* 0x000fc60003f46270 */
[----:B------:R-:W-:Y:S02]  /*1165b0*/  IMAD.WIDE R22, R26, 0x2, R18 ;  /* 0x000000021a167825 */ /* 0x000fe400078e0212 */
[----:B0-----:R-:W3:Y:S02]  /*1165c0*/  LDL.LU R18, [R1+0x12c] ;  /* 0x00012c0001127983 */ /* 0x001ee40000300800 */
[----:B------:R0:W-:Y:S02]  /*1165d0*/  STL [R1+0x4e78], R19 ;  /* 0x004e781301007387 */ /* 0x0001e40000100800 */
[----:B------:R1:W-:Y:S01]  /*1165e0*/  @P3 STG.E.U16 [R6.64], R17 ;  /* 0x0000001106003986 */ /* 0x0003e2000c101504 */
[----:B------:R4:W-:Y:S03]  /*1165f0*/  @P5 STG.E.U16 [R22.64], R15 ;  /* 0x0000000f16005986 */ /* 0x0009e6000c101504 */
[----:B0-----:R-:W5:Y:S01]  /*116600*/  LDL R19, [R1+0x10c] ;  /* 0x00010c0001137983 */ /* 0x001f620000100800 */
[----:B-1----:R-:W-:-:S03]  /*116610*/  PRMT R7, R17, 0x7632, R7 ;  /* 0x0000763211077816 */ /* 0x002fc60000000007 */
[----:B------:R-:W3:Y:S01]  /*116620*/  LDL.LU R17, [R1+0x4e8c] ;  /* 0x004e8c0001117983 */ /* 0x000ee20000300800 */
[----:B----4-:R-:W4:Y:S01]  /*116630*/  LDL R23, [R1+0x2010] ;  /* 0x0020100001177983 */ /* 0x010f220000100800 */
[----:B------:R-:W-:Y:S02]  /*116640*/  PRMT R6, R15, 0x7632, R6 ;  /* 0x000076320f067816 */ /* 0x000fe40000000006 */
[----:B--2---:R-:W-:Y:S01]  /*116650*/  ISETP.GE.AND P3, PT, R5, c[0x0][0x17c], PT ;  /* 0x00005f0005007a0c */ /* 0x004fe20003f66270 */
[----:B------:R-:W-:-:S05]  /*116660*/  IMAD.WIDE R4, R26, 0x2, R2 ;  /* 0x000000021a047825 */ /* 0x000fca00078e0202 */
[----:B------:R0:W-:Y:S01]  /*116670*/  @P6 STG.E.U16 [R4.64], R27 ;  /* 0x0000001b04006986 */ /* 0x0001e2000c101504 */
[----:B------:R-:W-:Y:S02]  /*116680*/  ISETP.LT.AND P6, PT, R14, c[0x0][0x178], !P4 ;  /* 0x00005e000e007a0c */ /* 0x000fe400067c1270 */
[----:B0-----:R-:W-:Y:S01]  /*116690*/  PRMT R5, R27, 0x7632, R5 ;  /* 0x000076321b057816 */ /* 0x001fe20000000005 */
[----:B---3--:R0:W-:Y:S01]  /*1166a0*/  STL [R1+0x4e74], R17 ;  /* 0x004e741101007387 */ /* 0x0081e20000100800 */
[----:B----4-:R-:W-:Y:S01]  /*1166b0*/  ISETP.LT.AND P5, PT, R23, c[0x0][0x178], !P4 ;  /* 0x00005e0017007a0c */ /* 0x010fe200067a1270 */
[----:B------:R-:W-:Y:S02]  /*1166c0*/  IMAD.WIDE R22, R26, 0x2, R16 ;  /* 0x000000021a167825 */ /* 0x000fe400078e0210 */
[----:B0-----:R-:W2:Y:S02]  /*1166d0*/  LDL.LU R17, [R1+0x11c] ;  /* 0x00011c0001117983 */ /* 0x001ea40000300800 */
[----:B------:R-:W3:Y:S02]  /*1166e0*/  LDL.LU R4, [R1+0x13c] ;  /* 0x00013c0001047983 */ /* 0x000ee40000300800 */
[----:B------:R-:W4:Y:S02]  /*1166f0*/  LDL.LU R14, [R1+0x4e88] ;  /* 0x004e8800010e7983 */ /* 0x000f240000300800 */
[----:B------:R-:W4:Y:S01]  /*116700*/  LDL.LU R15, [R1+0x4e84] ;  /* 0x004e8400010f7983 */ /* 0x000f220000300800 */
[----:B------:R-:W2:Y:S04]  /*116710*/  LDL.LU R27, [R1+0x4e80] ;  /* 0x004e8000011b7983 */ /* 0x000ea80000300800 */
[----:B------:R0:W-:Y:S04]  /*116720*/  @P1 STG.E.U16 [R22.64], R24 ;  /* 0x0000001816001986 */ /* 0x0001e8000c101504 */
[----:B0-----:R-:W2:Y:S01]  /*116730*/  LDL R23, [R1+0x201c] ;  /* 0x00201c0001177983 */ /* 0x001ea20000100800 */
[----:B------:R-:W-:Y:S01]  /*116740*/  IMAD.MOV.U32 R22, RZ, RZ, R24 ;  /* 0x000000ffff167224 */ /* 0x000fe200078e0018 */
[----:B------:R-:W-:-:S04]  /*116750*/  ISETP.LT.AND P1, PT, R25, c[0x0][0x178], !P4 ;  /* 0x00005e0019007a0c */ /* 0x000fc80006721270 */
[----:B------:R-:W-:Y:S01]  /*116760*/  PRMT R0, R22, 0x7632, R0 ;  /* 0x0000763216007816 */ /* 0x000fe20000000000 */
[----:B----4-:R-:W-:-:S05]  /*116770*/  IMAD.WIDE R24, R26, 0x2, R14 ;  /* 0x000000021a187825 */ /* 0x010fca00078e020e */
[----:B---3--:R0:W-:Y:S01]  /*116780*/  @P5 STG.E.U16 [R24.64], R4 ;  /* 0x0000000418005986 */ /* 0x0081e2000c101504 */
[----:B--2---:R-:W-:Y:S01]  /*116790*/  ISETP.LT.AND P4, PT, R23, c[0x0][0x178], !P4 ;  /* 0x00005e0017007a0c */ /* 0x004fe20006781270 */
[----:B------:R-:W-:-:S04]  /*1167a0*/  IMAD.WIDE R22, R26, 0x2, R12 ;  /* 0x000000021a167825 */ /* 0x000fc800078e020c */
[----:B0-----:R-:W-:Y:S01]  /*1167b0*/  IMAD.WIDE R24, R26, 0x2, R10 ;  /* 0x000000021a187825 */ /* 0x001fe200078e020a */
[----:B------:R-:W-:Y:S01]  /*1167c0*/  PRMT R27, R4, 0x7632, R27 ;  /* 0x00007632041b7816 */ /* 0x000fe2000000001b */
[----:B------:R0:W-:Y:S01]  /*1167d0*/  @P6 STG.E.U16 [R22.64], R18 ;  /* 0x0000001216006986 */ /* 0x0001e2000c101504 */
[C---:B------:R-:W-:Y:S02]  /*1167e0*/  IADD3 R4, R26.reuse, c[0x0][0x198], RZ ;  /* 0x000066001a047a10 */ /* 0x040fe40007ffe0ff */
[----:B------:R1:W-:Y:S02]  /*1167f0*/  @P1 STG.E.U16 [R24.64], R17 ;  /* 0x0000001118001986 */ /* 0x0003e4000c101504 */
[----:B0-----:R-:W-:Y:S01]  /*116800*/  IMAD.WIDE R22, R26, 0x2, R8 ;  /* 0x000000021a167825 */ /* 0x001fe200078e0208 */
[----:B------:R-:W-:Y:S01]  /*116810*/  PRMT R26, R18, 0x7632, R26 ;  /* 0x00007632121a7816 */ /* 0x000fe2000000001a */
[----:B-1----:R-:W2:Y:S02]  /*116820*/  LDL R25, [R1+0x2008] ;  /* 0x0020080001197983 */ /* 0x002ea40000100800 */
[----:B------:R-:W3:Y:S02]  /*116830*/  LDL.LU R18, [R1+0x4e7c] ;  /* 0x004e7c0001127983 */ /* 0x000ee40000300800 */
[----:B-----5:R0:W-:Y:S04]  /*116840*/  @P4 STG.E.U16 [R22.64], R19 ;  /* 0x0000001316004986 */ /* 0x0201e8000c101504 */
[----:B0-----:R-:W3:Y:S01]  /*116850*/  LDL.LU R19, [R1+0x4e78] ;  /* 0x004e780001137983 */ /* 0x001ee20000300800 */
[----:B------:R-:W4:Y:S01]  /*116860*/  LDL R23, [R1+0x200c] ;  /* 0x00200c0001177983 */ /* 0x000f220000100800 */
[----:B------:R-:W-:-:S02]  /*116870*/  ISETP.LT.AND P5, PT, R29, c[0x0][0x178], !P3 ;  /* 0x00005e001d007a0c */ /* 0x000fc40005fa1270 */
[----:B------:R-:W-:Y:S02]  /*116880*/  ISETP.LT.AND P6, PT, R28, c[0x0][0x178], !P3 ;  /* 0x00005e001c007a0c */ /* 0x000fe40005fc1270 */
[----:B--2---:R-:W-:Y:S01]  /*116890*/  ISETP.LT.AND P1, PT, R25, c[0x0][0x178], !P3 ;  /* 0x00005e0019007a0c */ /* 0x004fe20005f21270 */
[----:B------:R-:W-:-:S08]  /*1168a0*/  IMAD.WIDE R24, R4, 0x2, R20 ;  /* 0x0000000204187825 */ /* 0x000fd000078e0214 */
[----:B------:R0:W-:Y:S01]  /*1168b0*/  @P5 STG.E.U16 [R24.64], R7 ;  /* 0x0000000718005986 */ /* 0x0001e2000c101504 */
[----:B----4-:R-:W-:Y:S01]  /*1168c0*/  ISETP.LT.AND P4, PT, R23, c[0x0][0x178], !P3 ;  /* 0x00005e0017007a0c */ /* 0x010fe20005f81270 */
[C---:B---3--:R-:W-:Y:S02]  /*1168d0*/  IMAD.WIDE R22, R4.reuse, 0x2, R18 ;  /* 0x0000000204167825 */ /* 0x048fe400078e0212 */
[----:B0-----:R-:W2:Y:S01]  /*1168e0*/  LDL R25, [R1+0x2010] ;  /* 0x0020100001197983 */ /* 0x001ea20000100800 */
[----:B------:R-:W-:Y:S02]  /*1168f0*/  PRMT R7, R17, 0x7632, R7 ;  /* 0x0000763211077816 */ /* 0x000fe40000000007 */
[----:B------:R-:W3:Y:S01]  /*116900*/  LDL.LU R17, [R1+0x4e74] ;  /* 0x004e740001117983 */ /* 0x000ee20000300800 */
[----:B------:R0:W-:Y:S04]  /*116910*/  @P6 STG.E.U16 [R22.64], R6 ;  /* 0x0000000616006986 */ /* 0x0001e8000c101504 */
[----:B0-----:R-:W4:Y:S04]  /*116920*/  LDL R23, [R1+0x2014] ;  /* 0x0020140001177983 */ /* 0x001f280000100800 */
[----:B------:R-:W5:Y:S01]  /*116930*/  LDL R6, [R1+0x201c] ;  /* 0x00201c0001067983 */ /* 0x000f620000100800 */
[----:B------:R0:W-:Y:S01]  /*116940*/  STL [R1+0x4e68], R16 ;  /* 0x004e681001007387 */ /* 0x0001e20000100800 */
[----:B----4-:R-:W-:Y:S01]  /*116950*/  ISETP.LT.AND P6, PT, R23, c[0x0][0x178], !P3 ;  /* 0x00005e0017007a0c */ /* 0x010fe20005fc1270 */
[----:B---3--:R-:W-:-:S02]  /*116960*/  IMAD.WIDE R22, R4, 0x2, R16 ;  /* 0x0000000204167825 */ /* 0x008fc400078e0210 */
[----:B0-----:R-:W3:Y:S02]  /*116970*/  LDL.LU R16, [R1+0x10c] ;  /* 0x00010c0001107983 */ /* 0x001ee40000300800 */
[----:B------:R0:W-:Y:S02]  /*116980*/  STL [R1+0x4e64], R17 ;  /* 0x004e641101007387 */ /* 0x0001e40000100800 */
[----:B0-----:R-:W4:Y:S01]  /*116990*/  LDL R17, [R1+0x2018] ;  /* 0x0020180001117983 */ /* 0x001f220000100800 */
[----:B--2---:R-:W-:Y:S01]  /*1169a0*/  ISETP.LT.AND P5, PT, R25, c[0x0][0x178], !P3 ;  /* 0x00005e0019007a0c */ /* 0x004fe20005fa1270 */
[----:B------:R-:W-:-:S05]  /*1169b0*/  IMAD.WIDE R24, R4, 0x2, R2 ;  /* 0x0000000204187825 */ /* 0x000fca00078e0202 */
[----:B------:R0:W-:Y:S01]  /*1169c0*/  @P1 STG.E.U16 [R24.64], R5 ;  /* 0x0000000518001986 */ /* 0x0001e2000c101504 */
[----:B------:R1:W-:Y:S01]  /*1169d0*/  @P4 STG.E.U16 [R22.64], R0 ;  /* 0x0000000016004986 */ /* 0x0003e2000c101504 */
[----:B------:R-:W-:Y:S02]  /*1169e0*/  ISETP.LT.AND P4, PT, R29, c[0x0][0x178], !P2 ;  /* 0x00005e001d007a0c */ /* 0x000fe40005781270 */
[----:B------:R-:W2:Y:S01]  /*1169f0*/  LDL.LU R29, [R1+0x4e70] ;  /* 0x004e7000011d7983 */ /* 0x000ea20000300800 */
[----:B0-----:R-:W-:-:S04]  /*116a00*/  IMAD.WIDE R24, R4, 0x2, R14 ;  /* 0x0000000204187825 */ /* 0x001fc800078e020e */
[C---:B-1----:R-:W-:Y:S01]  /*116a10*/  IMAD.WIDE R22, R4.reuse, 0x2, R12 ;  /* 0x0000000204167825 */ /* 0x042fe200078e020c */
[----:B------:R0:W-:Y:S04]  /*116a20*/  @P5 STG.E.U16 [R24.64], R27 ;  /* 0x0000001b18005986 */ /* 0x0001e8000c101504 */
[----:B------:R1:W-:Y:S01]  /*116a30*/  @P6 STG.E.U16 [R22.64], R26 ;  /* 0x0000001a16006986 */ /* 0x0003e2000c101504 */
[----:B------:R-:W-:Y:S02]  /*116a40*/  IADD3 R0, R4, c[0x0][0x198], RZ ;  /* 0x0000660004007a10 */ /* 0x000fe40007ffe0ff */
[----:B------:R-:W-:Y:S01]  /*116a50*/  ISETP.LT.AND P5, PT, R28, c[0x0][0x178], !P2 ;  /* 0x00005e001c007a0c */ /* 0x000fe200057a1270 */
[----:B0-----:R-:W-:-:S04]  /*116a60*/  IMAD.WIDE R24, R4, 0x2, R10 ;  /* 0x0000000204187825 */ /* 0x001fc800078e020a */
[----:B-1----:R-:W-:Y:S01]  /*116a70*/  IMAD.WIDE R22, R4, 0x2, R8 ;  /* 0x0000000204167825 */ /* 0x002fe200078e0208 */
[----:B---3--:R-:W-:Y:S02]  /*116a80*/  PRMT R5, R16, 0x7632, R5 ;  /* 0x0000763210057816 */ /* 0x008fe40000000005 */
[----:B------:R-:W3:Y:S01]  /*116a90*/  LDL.LU R16, [R1+0x1ec] ;  /* 0x0001ec0001107983 */ /* 0x000ee20000300800 */
[----:B------:R-:W2:Y:S01]  /*116aa0*/  LDL R27, [R1+0x200c] ;  /* 0x00200c00011b7983 */ /* 0x000ea20000100800 */
[----:B----4-:R-:W-:Y:S02]  /*116ab0*/  ISETP.LT.AND P1, PT, R17, c[0x0][0x178], !P3 ;  /* 0x00005e0011007a0c */ /* 0x010fe40005f21270 */
[----:B------:R-:W4:Y:S01]  /*116ac0*/  LDL R17, [R1+0x2014] ;  /* 0x0020140001117983 */ /* 0x000f220000100800 */
[----:B------:R-:W-:Y:S02]  /*116ad0*/  STL [R1+0x4e5c], R10 ;  /* 0x004e5c0a01007387 */ /* 0x000fe40000100800 */
[----:B------:R-:W-:Y:S02]  /*116ae0*/  STL [R1+0x4e58], R11 ;  /* 0x004e580b01007387 */ /* 0x000fe40000100800 */
[----:B------:R0:W-:Y:S01]  /*116af0*/  STL [R1+0x4e60], R11 ;  /* 0x004e600b01007387 */ /* 0x0001e20000100800 */
[----:B-----5:R-:W-:Y:S01]  /*116b00*/  ISETP.LT.AND P3, PT, R6, c[0x0][0x178], !P3 ;  /* 0x00005e0006007a0c */ /* 0x020fe20005f61270 */
[----:B0-----:R-:W5:Y:S01]  /*116b10*/  LDL.LU R11, [R1+0x1cc] ;  /* 0x0001cc00010b7983 */ /* 0x001f620000300800 */
[----:B------:R-:W2:Y:S02]  /*116b20*/  LDL R26, [R1+0x2010] ;  /* 0x00201000011a7983 */ /* 0x000ea40000100800 */
[----:B------:R-:W3:Y:S02]  /*116b30*/  LDL.LU R28, [R1+0x4e6c] ;  /* 0x004e6c00011c7983 */ /* 0x000ee40000300800 */
[----:B------:R-:W2:Y:S01]  /*116b40*/  LDL.LU R10, [R1+0x1bc] ;  /* 0x0001bc00010a7983 */ /* 0x000ea20000300800 */
[----:B------:R-:W2:Y:S04]  /*116b50*/  LDL.LU R4, [R1+0x89c] ;  /* 0x00089c0001047983 */ /* 0x000ea80000300800 */
[----:B------:R0:W-:Y:S04]  /*116b60*/  @P1 STG.E.U16 [R24.64], R7 ;  /* 0x0000000718001986 */ /* 0x0001e8000c101504 */
[----:B0-----:R-:W4:Y:S01]  /*116b70*/  LDL R24, [R1+0x2008] ;  /* 0x0020080001187983 */ /* 0x001f220000100800 */
[----:B------:R-:W-:-:S04]  /*116b80*/  IMAD.WIDE R6, R0, 0x2, R20 ;  /* 0x0000000200067825 */ /* 0x000fc800078e0214 */
[----:B------:R0:W-:Y:S02]  /*116b90*/  STL [R1+0x4e54], R21 ;  /* 0x004e541501007387 */ /* 0x0001e40000100800 */
[----:B0-----:R-:W4:Y:S01]  /*116ba0*/  LDL.LU R21, [R1+0x48f8] ;  /* 0x0048f80001157983 */ /* 0x001f220000300800 */
[----:B------:R0:W-:Y:S03]  /*116bb0*/  @P3 STG.E.U16 [R22.64], R5 ;  /* 0x0000000516003986 */ /* 0x0001e6000c101504 */
[----:B0-----:R-:W5:Y:S01]  /*116bc0*/  LDL R22, [R1+0x2018] ;  /* 0x0020180001167983 */ /* 0x001f620000100800 */
[----:B---3--:R-:W-:Y:S02]  /*116bd0*/  PRMT R28, R16, 0x7632, R28 ;  /* 0x00007632101c7816 */ /* 0x008fe4000000001c */
[----:B--2---:R-:W-:Y:S01]  /*116be0*/  PRMT R29, R4, 0x7632, R29 ;  /* 0x00007632041d7816 */ /* 0x004fe2000000001d */
[----:B------:R0:W-:Y:S02]  /*116bf0*/  @P4 STG.E.U16 [R6.64], R4 ;  /* 0x0000000406004986 */ /* 0x0001e4000c101504 */
[----:B0-----:R-:W-:-:S05]  /*116c00*/  IMAD.WIDE R6, R0, 0x2, R18 ;  /* 0x0000000200067825 */ /* 0x001fca00078e0212 */
[----:B------:R-:W-:Y:S01]  /*116c10*/  @P5 STG.E.U16 [R6.64], R16 ;  /* 0x0000001006005986 */ /* 0x000fe2000c101504 */
[----:B----4-:R-:W-:-:S03]  /*116c20*/  ISETP.GE.AND P1, PT, R21, c[0x0][0x17c], PT ;  /* 0x00005f0015007a0c */ /* 0x010fc60003f26270 */
[----:B------:R-:W2:Y:S01]  /*116c30*/  LDL R21, [R1+0x2004] ;  /* 0x0020040001157983 */ /* 0x000ea20000100800 */
[----:B------:R0:W-:Y:S01]  /*116c40*/  STL [R1+0x4e4c], R29 ;  /* 0x004e4c1d01007387 */ /* 0x0001e20000100800 */
[----:B------:R-:W-:Y:S02]  /*116c50*/  ISETP.LT.AND P5, PT, R17, c[0x0][0x178], !P2 ;  /* 0x00005e0011007a0c */ /* 0x000fe400057a1270 */
[----:B0-----:R-:W3:Y:S01]  /*116c60*/  LDL.LU R29, [R1+0x18c] ;  /* 0x00018c00011d7983 */ /* 0x001ee20000300800 */
[----:B------:R0:W-:Y:S03]  /*116c70*/  STL [R1+0x4e50], R28 ;  /* 0x004e501c01007387 */ /* 0x0001e60000100800 */
[----:B0-----:R-:W4:Y:S01]  /*116c80*/  LDL.LU R28, [R1+0x1ac] ;  /* 0x0001ac00011c7983 */ /* 0x001f220000300800 */
[----:B------:R-:W2:Y:S02]  /*116c90*/  LDL.LU R16, [R1+0x4e68] ;  /* 0x004e680001107983 */ /* 0x000ea40000300800 */
[----:B------:R-:W2:Y:S02]  /*116ca0*/  LDL.LU R6, [R1+0x1dc] ;  /* 0x0001dc0001067983 */ /* 0x000ea40000300800 */
[----:B------:R-:W3:Y:S01]  /*116cb0*/  LDL R7, [R1+0x201c] ;  /* 0x00201c0001077983 */ /* 0x000ee20000100800 */
[----:B------:R-:W3:Y:S01]  /*116cc0*/  LDL.LU R17, [R1+0x4e64] ;  /* 0x004e640001117983 */ /* 0x000ee20000300800 */
[----:B------:R-:W-:-:S02]  /*116cd0*/  ISETP.LT.AND P6, PT, R24, c[0x0][0x178], !P2 ;  /* 0x00005e0018007a0c */ /* 0x000fc400057c1270 */
[----:B------:R-:W-:Y:S02]  /*116ce0*/  ISETP.LT.AND P4, PT, R27, c[0x0][0x178], !P2 ;  /* 0x00005e001b007a0c */ /* 0x000fe40005781270 */
[----:B------:R-:W-:Y:S01]  /*116cf0*/  ISETP.LT.AND P3, PT, R26, c[0x0][0x178], !P2 ;  /* 0x00005e001a007a0c */ /* 0x000fe20005761270 */
[----:B------:R-:W-:Y:S01]  /*116d00*/  IMAD.WIDE R4, R0, 0x2, R2 ;  /* 0x0000000200047825 */ /* 0x000fe200078e0202 */
[----:B-----5:R-:W-:-:S05]  /*116d10*/  PRMT R23, R11, 0x7632, R23 ;  /* 0x000076320b177816 */ /* 0x020fca0000000017 */
[----:B------:R-:W-:Y:S04]  /*116d20*/  STL.S16 [R1], R23 ;  /* 0x0000001701007387 */ /* 0x000fe80000100600 */
[----:B--2---:R0:W-:Y:S01]  /*116d30*/  @P6 STG.E.U16 [R4.64], R6 ;  /* 0x0000000604006986 */ /* 0x0041e2000c101504 */
[----:B------:R-:W-:Y:S02]  /*116d40*/  PRMT R25, R6, 0x7632, R25 ;  /* 0x0000763206197816 */ /* 0x000fe40000000019 */
[----:B---3--:R-:W-:Y:S01]  /*116d50*/  ISETP.LT.AND P6, PT, R7, c[0x0][0x178], !P2 ;  /* 0x00005e0007007a0c */ /* 0x008fe200057c1270 */
[----:B0-----:R-:W-:-:S04]  /*116d60*/  IMAD.WIDE R6, R0, 0x2, R16 ;  /* 0x0000000200067825 */ /* 0x001fc800078e0210 */
[----:B------:R-:W-:Y:S01]  /*116d70*/  IMAD.WIDE R4, R0, 0x2, R14 ;  /* 0x0000000200047825 */ /* 0x000fe200078e020e */
[----:B------:R0:W-:Y:S04]  /*116d80*/  @P4 STG.E.U16 [R6.64], R11 ;  /* 0x0000000b06004986 */ /* 0x0001e8000c101504 */
[----:B------:R1:W-:Y:S01]  /*116d90*/  @P3 STG.E.U16 [R4.64], R10 ;  /* 0x0000000a04003986 */ /* 0x0003e2000c101504 */
[----:B0-----:R-:W2:Y:S01]  /*116da0*/  LDL.LU R11, [R1+0x4e60] ;  /* 0x004e6000010b7983 */ /* 0x001ea20000300800 */
[----:B------:R-:W-:Y:S02]  /*116db0*/  PRMT R6, R10, 0x7632, R6 ;  /* 0x000076320a067816 */ /* 0x000fe40000000006 */
[----:B-1----:R-:W3:Y:S02]  /*116dc0*/  LDL.LU R10, [R1+0x4e5c] ;  /* 0x004e5c00010a7983 */ /* 0x002ee40000300800 */
[----:B------:R-:W2:Y:S01]  /*116dd0*/  LDL.LU R4, [R1+0x19c] ;  /* 0x00019c0001047983 */ /* 0x000ea20000300800 */
[----:B------:R-:W5:Y:S01]  /*116de0*/  LDL R5, [R1+0x2000] ;  /* 0x0020000001057983 */ /* 0x000f620000100800 */
[----:B------:R-:W-:-:S02]  /*116df0*/  ISETP.LT.AND P2, PT, R22, c[0x0][0x178], !P2 ;  /* 0x00005e0016007a0c */ /* 0x000fc40005741270 */
[----:B--2---:R-:W-:-:S05]  /*116e00*/  PRMT R11, R4, 0x7632, R11 ;  /* 0x00007632040b7816 */ /* 0x004fca000000000b */
[----:B------:R0:W-:Y:S04]  /*116e10*/  STL.S16 [R1+0x4], R11 ;  /* 0x0000040b01007387 */ /* 0x0001e80000100600 */
[----:B0-----:R-:W3:Y:S01]  /*116e20*/  LDL.LU R11, [R1+0x4e58] ;  /* 0x004e5800010b7983 */ /* 0x001ee20000300800 */
[----:B------:R-:W-:Y:S01]  /*116e30*/  IMAD.WIDE R22, R0, 0x2, R12 ;  /* 0x0000000200167825 */ /* 0x000fe200078e020c */
[----:B------:R-:W-:-:S04]  /*116e40*/  ISETP.LT.AND P3, PT, R24, c[0x0][0x178], !P1 ;  /* 0x00005e0018007a0c */ /* 0x000fc80004f61270 */
[----:B------:R0:W-:Y:S01]  /*116e50*/  @P5 STG.E.U16 [R22.64], R4 ;  /* 0x0000000416005986 */ /* 0x0001e2000c101504 */
[----:B-----5:R-:W-:Y:S02]  /*116e60*/  ISETP.LT.AND P5, PT, R5, c[0x0][0x178], !P1 ;  /* 0x00005e0005007a0c */ /* 0x020fe40004fa1270 */
[C---:B------:R-:W-:Y:S02]  /*116e70*/  IADD3 R24, R0.reuse, c[0x0][0x198], RZ ;  /* 0x0000660000187a10 */ /* 0x040fe40007ffe0ff */
[----:B------:R-:W-:Y:S02]  /*116e80*/  ISETP.LT.AND P4, PT, R21, c[0x0][0x178], !P1 ;  /* 0x00005e0015007a0c */ /* 0x000fe40004f81270 */
[----:B------:R-:W2:Y:S01]  /*116e90*/  LDL.LU R21, [R1+0x4e54] ;  /* 0x004e540001157983 */ /* 0x000ea20000300800 */
[----:B------:R-:W-:Y:S02]  /*116ea0*/  STL [R1+0x4e48], R19 ;  /* 0x004e481301007387 */ /* 0x000fe40000100800 */
[----:B0-----:R-:W-:Y:S01]  /*116eb0*/  IMAD.WIDE R22, R0, 0x2, R8 ;  /* 0x0000000200167825 */ /* 0x001fe200078e0208 */
[----:B------:R-:W-:-:S03]  /*116ec0*/  PRMT R7, R29, 0x7632, R7 ;  /* 0x000076321d077816 */ /* 0x000fc60000000007 */
[----:B---3--:R-:W-:Y:S01]  /*116ed0*/  IMAD.WIDE R4, R0, 0x2, R10 ;  /* 0x0000000200047825 */ /* 0x008fe200078e020a */
[----:B----4-:R-:W-:-:S04]  /*116ee0*/  PRMT R0, R28, 0x7632, R0 ;  /* 0x000076321c007816 */ /* 0x010fc80000000000 */
[----:B------:R-:W-:Y:S01]  /*116ef0*/  @P2 STG.E.U16 [R4.64], R28 ;  /* 0x0000001c04002986 */ /* 0x000fe2000c101504 */
[----:B------:R0:W-:Y:S02]  /*116f00*/  @P6 STG.E.U16 [R22.64], R29 ;  /* 0x0000001d16006986 */ /* 0x0001e4000c101504 */
[C---:B0-----:R-:W-:Y:S02]  /*116f10*/  IMAD.WIDE R22, R24.reuse, 0x2, R18 ;  /* 0x0000000218167825 */ /* 0x041fe400078e0212 */
[----:B------:R-:W3:Y:S02]  /*116f20*/  LDL.LU.S16 R19, [R1+0x4] ;  /* 0x0000040001137983 */ /* 0x000ee40000300600 */
[----:B------:R-:W4:Y:S02]  /*116f30*/  LDL.LU R28, [R1+0x4e50] ;  /* 0x004e5000011c7983 */ /* 0x000f240000300800 */
[----:B------:R-:W5:Y:S02]  /*116f40*/  LDL.LU R29, [R1+0x4e4c] ;  /* 0x004e4c00011d7983 */ /* 0x000f640000300800 */
[----:B--2---:R-:W-:Y:S01]  /*116f50*/  IMAD.WIDE R4, R24, 0x2, R20 ;  /* 0x0000000218047825 */ /* 0x004fe200078e0214 */
[----:B------:R-:W-:-:S02]  /*116f60*/  ISETP.LT.AND P6, PT, R26, c[0x0][0x178], !P1 ;  /* 0x00005e001a007a0c */ /* 0x000fc40004fc1270 */
[----:B------:R-:W-:Y:S01]  /*116f70*/  ISETP.LT.AND P2, PT, R27, c[0x0][0x178], !P1 ;  /* 0x00005e001b007a0c */ /* 0x000fe20004f41270 */
[C---:B------:R-:W-:Y:S01]  /*116f80*/  IMAD.WIDE R26, R24.reuse, 0x2, R2 ;  /* 0x00000002181a7825 */ /* 0x040fe200078e0202 */
[----:B-----5:R0:W-:Y:S03]  /*116f90*/  @P5 STG.E.U16 [R4.64], R29 ;  /* 0x0000001d04005986 */ /* 0x0201e6000c101504 */
[----:B----4-:R-:W-:Y:S02]  /*116fa0*/  @P4 STG.E.U16 [R22.64], R28 ;  /* 0x0000001c16004986 */ /* 0x010fe4000c101504 */
[----:B------:R-:W-:Y:S01]  /*116fb0*/  @P3 STG.E.U16 [R26.64], R25 ;  /* 0x000000191a003986 */ /* 0x000fe2000c101504 */
[----:B0-----:R-:W2:Y:S01]  /*116fc0*/  LDL R5, [R1+0x2014] ;  /* 0x0020140001057983 */ /* 0x001ea20000100800 */
[----:B------:R0:W-:Y:S03]  /*116fd0*/  STL [R1+0x4e20], R29 ;  /* 0x004e201d01007387 */ /* 0x0001e60000100800 */
[----:B0-----:R-:W4:Y:S01]  /*116fe0*/  LDL R29, [R1+0x2018] ;  /* 0x00201800011d7983 */ /* 0x001f220000100800 */
[----:B------:R0:W-:Y:S02]  /*116ff0*/  STL [R1+0x4e38], R28 ;  /* 0x004e381c01007387 */ /* 0x0001e40000100800 */
[----:B------:R-:W5:Y:S02]  /*117000*/  LDL R25, [R1+0x201c] ;  /* 0x00201c0001197983 */ /* 0x000f640000100800 */
[----:B------:R-:W3:Y:S01]  /*117010*/  LDL R26, [R1+0x2000] ;  /* 0x00200000011a7983 */ /* 0x000ee20000100800 */
[----:B0-----:R-:W3:Y:S01]  /*117020*/  LDL R28, [R1+0x2004] ;  /* 0x00200400011c7983 */ /* 0x001ee20000100800 */
[----:B------:R-:W5:Y:S02]  /*117030*/  LDL.LU.S16 R27, [R1] ;  /* 0x00000000011b7983 */ /* 0x000f640000300600 */
[----:B------:R-:W-:Y:S01]  /*117040*/  IMAD.WIDE R22, R24, 0x2, R14 ;  /* 0x0000000218167825 */ /* 0x000fe200078e020e */
[----:B--2---:R-:W-:-:S03]  /*117050*/  ISETP.LT.AND P3, PT, R5, c[0x0][0x178], !P1 ;  /* 0x00005e0005007a0c */ /* 0x004fc60004f61270 */
[----:B------:R-:W-:Y:S01]  /*117060*/  IMAD.WIDE R4, R24, 0x2, R16 ;  /* 0x0000000218047825 */ /* 0x000fe200078e0210 */
[----:B----4-:R-:W-:Y:S01]  /*117070*/  ISETP.LT.AND P4, PT, R29, c[0x0][0x178], !P1 ;  /* 0x00005e001d007a0c */ /* 0x010fe20004f81270 */
[----:B---3--:R0:W-:Y:S04]  /*117080*/  STL [R1+0x4e3c], R28 ;  /* 0x004e3c1c01007387 */ /* 0x0081e80000100800 */
[----:B-----5:R1:W-:Y:S01]  /*117090*/  @P2 STG.E.U16 [R4.64], R27 ;  /* 0x0000001b04002986 */ /* 0x0203e2000c101504 */
[----:B------:R-:W-:Y:S01]  /*1170a0*/  ISETP.LT.AND P2, PT, R28, c[0x0][0x178], !P0 ;  /* 0x00005e001c007a0c */ /* 0x000fe20004741270 */
[----:B------:R2:W-:Y:S02]  /*1170b0*/  @P6 STG.E.U16 [R22.64], R6 ;  /* 0x0000000616006986 */ /* 0x0005e4000c101504 */
[----:B0-----:R-:W3:Y:S01]  /*1170c0*/  LDL R28, [R1+0x2008] ;  /* 0x00200800011c7983 */ /* 0x001ee20000100800 */
[----:B------:R0:W-:Y:S02]  /*1170d0*/  STL [R1+0x4e44], R10 ;  /* 0x004e440a01007387 */ /* 0x0001e40000100800 */
[----:B-1----:R-:W-:-:S04]  /*1170e0*/  IMAD.WIDE R4, R24, 0x2, R12 ;  /* 0x0000000218047825 */ /* 0x002fc800078e020c */
[----:B--2---:R-:W-:Y:S01]  /*1170f0*/  IMAD.WIDE R22, R24, 0x2, R10 ;  /* 0x0000000218167825 */ /* 0x004fe200078e020a */
[----:B------:R-:W-:Y:S04]  /*117100*/  @P3 STG.E.U16 [R4.64], R19 ;  /* 0x0000001304003986 */ /* 0x000fe8000c101504 */
[----:B0-----:R-:W2:Y:S01]  /*117110*/  LDL R10, [R1+0x2010] ;  /* 0x00201000010a7983 */ /* 0x001ea20000100800 */
[----:B------:R0:W-:Y:S02]  /*117120*/  STL [R1+0x4e40], R11 ;  /* 0x004e400b01007387 */ /* 0x0001e40000100800 */
[----:B------:R1:W-:Y:S01]  /*117130*/  @P4 STG.E.U16 [R22.64], R0 ;  /* 0x0000000016004986 */ /* 0x0003e2000c101504 */
[----:B0-----:R-:W4:Y:S01]  /*117140*/  LDL.LU R11, [R1+0x8bc] ;  /* 0x0008bc00010b7983 */ /* 0x001f220000300800 */
[----:B------:R-:W5:Y:S02]  /*117150*/  LDL.LU R19, [R1+0x4e48] ;  /* 0x004e480001137983 */ /* 0x000f640000300800 */
[----:B-1----:R-:W5:Y:S01]  /*117160*/  LDL R23, [R1+0x2014] ;  /* 0x0020140001177983 */ /* 0x002f620000100800 */
[----:B------:R-:W-:-:S02]  /*117170*/  ISETP.LT.AND P1, PT, R25, c[0x0][0x178], !P1 ;  /* 0x00005e0019007a0c */ /* 0x000fc40004f21270 */
[----:B------:R-:W-:Y:S02]  /*117180*/  ISETP.LT.AND P5, PT, R26, c[0x0][0x178], !P0 ;  /* 0x00005e001a007a0c */ /* 0x000fe400047a1270 */
[C---:B------:R-:W-:Y:S01]  /*117190*/  IADD3 R6, R24.reuse, c[0x0][0x198], RZ ;  /* 0x0000660018067a10 */ /* 0x040fe20007ffe0ff */
[----:B------:R-:W-:Y:S01]  /*1171a0*/  IMAD.WIDE R24, R24, 0x2, R8 ;  /* 0x0000000218187825 */ /* 0x000fe200078e0208 */
[----:B------:R-:W5:Y:S03]  /*1171b0*/  LDL R5, [R1+0x200c] ;  /* 0x00200c0001057983 */ /* 0x000f660000100800 */
[----:B------:R-:W-:-:S04]  /*1171c0*/  IMAD.WIDE R26, R6, 0x2, R20 ;  /* 0x00000002061a7825 */ /* 0x000fc800078e0214 */
[----:B------:R0:W-:Y:S01]  /*1171d0*/  @P1 STG.E.U16 [R24.64], R7 ;  /* 0x0000000718001986 */ /* 0x0001e2000c101504 */
[----:B---3--:R-:W-:-:S03]  /*1171e0*/  ISETP.LT.AND P3, PT, R28, c[0x0][0x178], !P0 ;  /* 0x00005e001c007a0c */ /* 0x008fc60004761270 */
[----:B------:R-:W3:Y:S01]  /*1171f0*/  LDL R28, [R1+0x21c] ;  /* 0x00021c00011c7983 */ /* 0x000ee20000100800 */
[----:B------:R-:W3:Y:S02]  /*117200*/  LDL.LU R0, [R1+0x8ac] ;  /* 0x0008ac0001007983 */ /* 0x000ee40000300800 */
[----:B0-----:R-:W3:Y:S02]  /*117210*/  LDL.LU R24, [R1+0x48fc] ;  /* 0x0048fc0001187983 */ /* 0x001ee40000300800 */
[----:B------:R-:W3:Y:S01]  /*117220*/  LDL.LU R25, [R1+0x4900] ;  /* 0x0049000001197983 */ /* 0x000ee20000300800 */
[----:B----4-:R0:W-:Y:S01]  /*117230*/  @P5 STG.E.U16 [R26.64], R11 ;  /* 0x0000000b1a005986 */ /* 0x0101e2000c101504 */
[----:B--2---:R-:W-:Y:S02]  /*117240*/  ISETP.LT.AND P5, PT, R10, c[0x0][0x178], !P0 ;  /* 0x00005e000a007a0c */ /* 0x004fe400047a1270 */
[----:B-----5:R-:W-:Y:S01]  /*117250*/  ISETP.LT.AND P6, PT, R23, c[0x0][0x178], !P0 ;  /* 0x00005e0017007a0c */ /* 0x020fe200047c1270 */
[C---:B------:R-:W-:Y:S01]  /*117260*/  IMAD.WIDE R22, R6.reuse, 0x2, R2 ;  /* 0x0000000206167825 */ /* 0x040fe200078e0202 */
[----:B0-----:R-:W2:Y:S03]  /*117270*/  LDL.LU R26, [R1+0x24c] ;  /* 0x00024c00011a7983 */ /* 0x001ea60000300800 */
[----:B------:R-:W4:Y:S02]  /*117280*/  LDL.LU R10, [R1+0x4904] ;  /* 0x00490400010a7983 */ /* 0x000f240000300800 */
[----:B------:R-:W5:Y:S02]  /*117290*/  LDL R27, [R1+0x20c] ;  /* 0x00020c00011b7983 */ /* 0x000f640000100800 */
[----:B------:R-:W2:Y:S01]  /*1172a0*/  LDL R7, [R1+0x2008] ;  /* 0x0020080001077983 */ /* 0x000ea20000100800 */
[----:B------:R0:W-:Y:S04]  /*1172b0*/  STL [R1+0x4e30], R2 ;  /* 0x004e300201007387 */ /* 0x0001e80000100800 */
[----:B0-----:R-:W2:Y:S01]  /*1172c0*/  LDL.LU R2, [R1+0x22c] ;  /* 0x00022c0001027983 */ /* 0x001ea20000300800 */
[----:B------:R0:W-:Y:S03]  /*1172d0*/  STL [R1+0x4e2c], R3 ;  /* 0x004e2c0301007387 */ /* 0x0001e60000100800 */
[----:B0-----:R-:W2:Y:S01]  /*1172e0*/  LDL R3, [R1+0x1fc] ;  /* 0x0001fc0001037983 */ /* 0x001ea20000100800 */
[----:B------:R-:W-:Y:S01]  /*1172f0*/  ISETP.LT.AND P4, PT, R5, c[0x0][0x178], !P0 ;  /* 0x00005e0005007a0c */ /* 0x000fe20004781270 */
[----:B------:R-:W-:-:S02]  /*117300*/  IMAD.WIDE R4, R6, 0x2, R18 ;  /* 0x0000000206047825 */ /* 0x000fc400078e0212 */
[----:B--2---:R0:W-:Y:S04]  /*117310*/  STL [R1+0x4e34], R3 ;  /* 0x004e340301007387 */ /* 0x0041e80000100800 */
[----:B0-----:R-:W2:Y:S04]  /*117320*/  LDL.LU R3, [R1+0x23c] ;  /* 0x00023c0001037983 */ /* 0x001ea80000300800 */
[----:B---3--:R0:W-:Y:S01]  /*117330*/  @P2 STG.E.U16 [R4.64], R0 ;  /* 0x0000000004002986 */ /* 0x0081e2000c101504 */
[----:B------:R1:W-:Y:S01]  /*117340*/  @P3 STG.E.U16 [R22.64], R26 ;  /* 0x0000001a16003986 */ /* 0x0003e2000c101504 */
[----:B------:R-:W-:-:S02]  /*117350*/  ISETP.GE.AND P1, PT, R24, c[0x0][0x17c], PT ;  /* 0x00005f0018007a0c */ /* 0x000fc40003f26270 */
[----:B------:R-:W-:Y:S01]  /*117360*/  ISETP.GE.AND P2, PT, R25, c[0x0][0x17c], PT ;  /* 0x00005f0019007a0c */ /* 0x000fe20003f46270 */
[C---:B------:R-:W-:Y:S01]  /*117370*/  IMAD.WIDE R24, R6.reuse, 0x2, R12 ;  /* 0x0000000206187825 */ /* 0x040fe200078e020c */
[----:B------:R3:W-:Y:S03]  /*117380*/  STL [R1+0x4e28], R17 ;  /* 0x004e281101007387 */ /* 0x0007e60000100800 */
[----:B0-----:R-:W-:-:S04]  /*117390*/  IMAD.WIDE R4, R6, 0x2, R16 ;  /* 0x0000000206047825 */ /* 0x001fc800078e0210 */
[----:B-1----:R-:W-:Y:S01]  /*1173a0*/  IMAD.WIDE R22, R6, 0x2, R14 ;  /* 0x0000000206167825 */ /* 0x002fe200078e020e */
[----:B---3--:R-:W3:Y:S04]  /*1173b0*/  LDL R17, [R1+0x2014] ;  /* 0x0020140001117983 */ /* 0x008ee80000100800 */
[----:B--2---:R0:W-:Y:S01]  /*1173c0*/  @P4 STG.E.U16 [R4.64], R3 ;  /* 0x0000000304004986 */ /* 0x0041e2000c101504 */
[----:B----4-:R-:W-:Y:S02]  /*1173d0*/  ISETP.GE.AND P4, PT, R10, c[0x0][0x17c], PT ;  /* 0x00005f000a007a0c */ /* 0x010fe40003f86270 */
[----:B------:R-:W2:Y:S02]  /*1173e0*/  LDL.LU R10, [R1+0x4e44] ;  /* 0x004e4400010a7983 */ /* 0x000ea40000300800 */
[----:B------:R-:W-:Y:S01]  /*1173f0*/  @P5 STG.E.U16 [R22.64], R2 ;  /* 0x0000000216005986 */ /* 0x000fe2000c101504 */
[----:B------:R1:W-:Y:S01]  /*117400*/  @P6 STG.E.U16 [R24.64], R28 ;  /* 0x0000001c18006986 */ /* 0x0003e2000c101504 */
[----:B0-----:R-:W-:-:S03]  /*117410*/  PRMT R5, R11, 0x7632, R5 ;  /* 0x000076320b057816 */ /* 0x001fc60000000005 */
[----:B------:R-:W4:Y:S01]  /*117420*/  LDL.LU R11, [R1+0x4e40] ;  /* 0x004e4000010b7983 */ /* 0x000f220000300800 */
[----:B-1----:R-:W2:Y:S02]  /*117430*/  LDL.LU R28, [R1+0x4e3c] ;  /* 0x004e3c00011c7983 */ /* 0x002ea40000300800 */
[----:B------:R-:W2:Y:S01]  /*117440*/  LDL R24, [R1+0x201c] ;  /* 0x00201c0001187983 */ /* 0x000ea20000100800 */
[----:B------:R-:W3:Y:S01]  /*117450*/  LDL R25, [R1+0x2000] ;  /* 0x0020000001197983 */ /* 0x000ee20000100800 */
[----:B------:R-:W-:-:S03]  /*117460*/  ISETP.LT.AND P3, PT, R29, c[0x0][0x178], !P0 ;  /* 0x00005e001d007a0c */ /* 0x000fc60004761270 */
[----:B----4-:R0:W-:Y:S01]  /*117470*/  STL [R1+0x4e24], R11 ;  /* 0x004e240b01007387 */ /* 0x0101e20000100800 */
[----:B--2---:R-:W-:Y:S02]  /*117480*/  ISETP.LT.AND P0, PT, R24, c[0x0][0x178], !P0 ;  /* 0x00005e0018007a0c */ /* 0x004fe40004701270 */
[----:B---3--:R-:W-:Y:S01]  /*117490*/  ISETP.LT.AND P6, PT, R25, c[0x0][0x178], !P4 ;  /* 0x00005e0019007a0c */ /* 0x008fe200067c1270 */
[----:B------:R-:W-:Y:S01]  /*1174a0*/  IMAD.WIDE R24, R6, 0x2, R10 ;  /* 0x0000000206187825 */ /* 0x000fe200078e020a */
[----:B------:R-:W-:Y:S01]  /*1174b0*/  ISETP.LT.AND P5, PT, R28, c[0x0][0x178], !P4 ;  /* 0x00005e001c007a0c */ /* 0x000fe200067a1270 */
[----:B0-----:R-:W2:Y:S02]  /*1174c0*/  LDL R11, [R1+0x201c] ;  /* 0x00201c00010b7983 */ /* 0x001ea40000100800 */
[----:B------:R-:W3:Y:S01]  /*1174d0*/  LDL.LU R28, [R1+0x4e38] ;  /* 0x004e3800011c7983 */ /* 0x000ee20000300800 */
[----:B------:R-:W-:Y:S01]  /*1174e0*/  PRMT R23, R0, 0x7632, R23 ;  /* 0x0000763200177816 */ /* 0x000fe20000000017 */
[----:B-----5:R0:W-:Y:S01]  /*1174f0*/  @P3 STG.E.U16 [R24.64], R27 ;  /* 0x0000001b18003986 */ /* 0x0201e2000c101504 */
[----:B------:R-:W-:-:S02]  /*117500*/  IADD3 R0, R6, c[0x0][0x198], RZ ;  /* 0x0000660006007a10 */ /* 0x000fc40007ffe0ff */
[----:B------:R-:W-:Y:S02]  /*117510*/  ISETP.LT.AND P3, PT, R7, c[0x0][0x178], !P4 ;  /* 0x00005e0007007a0c */ /* 0x000fe40006761270 */
[----:B---3--:R-:W-:Y:S02]  /*117520*/  PRMT R28, R3, 0x7632, R28 ;  /* 0x00007632031c7816 */ /* 0x008fe4000000001c */
[----:B------:R-:W3:Y:S01]  /*117530*/  LDL.LU R3, [R1+0x4e34] ;  /* 0x004e340001037983 */ /* 0x000ee20000300800 */
[----:B------:R-:W-:Y:S01]  /*117540*/  IMAD.WIDE R6, R6, 0x2, R8 ;  /* 0x0000000206067825 */ /* 0x000fe200078e0208 */
[----:B------:R-:W-:Y:S02]  /*117550*/  PRMT R22, R26, 0x7632, R22 ;  /* 0x000076321a167816 */ /* 0x000fe40000000016 */
[----:B------:R-:W-:Y:S01]  /*117560*/  PRMT R4, R2, 0x7632, R4 ;  /* 0x0000763202047816 */ /* 0x000fe20000000004 */
[C---:B0-----:R-:W-:Y:S01]  /*117570*/  IMAD.WIDE R26, R0.reuse, 0x2, R20 ;  /* 0x00000002001a7825 */ /* 0x041fe200078e0214 */
[----:B------:R-:W4:Y:S03]  /*117580*/  LDL.LU R2, [R1+0x4e30] ;  /* 0x004e300001027983 */ /* 0x000f260000300800 */
[----:B------:R-:W-:Y:S01]  /*117590*/  IMAD.WIDE R24, R0, 0x2, R18 ;  /* 0x0000000200187825 */ /* 0x000fe200078e0212 */
[----:B---3--:R0:W-:Y:S03]  /*1175a0*/  @P0 STG.E.U16 [R6.64], R3 ;  /* 0x0000000306000986 */ /* 0x0081e6000c101504 */
[----:B------:R-:W-:Y:S02]  /*1175b0*/  @P6 STG.E.U16 [R26.64], R5 ;  /* 0x000000051a006986 */ /* 0x000fe4000c101504 */
[----:B------:R1:W-:Y:S01]  /*1175c0*/  @P5 STG.E.U16 [R24.64], R23 ;  /* 0x0000001718005986 */ /* 0x0003e2000c101504 */
[----:B------:R-:W-:Y:S01]  /*1175d0*/  ISETP.LT.AND P6, PT, R17, c[0x0][0x178], !P4 ;  /* 0x00005e0011007a0c */ /* 0x000fe200067c1270 */
[----:B0-----:R-:W4:Y:S01]  /*1175e0*/  LDL.LU R3, [R1+0x4e2c] ;  /* 0x004e2c0001037983 */ /* 0x001f220000300800 */
[----:B------:R-:W3:Y:S02]  /*1175f0*/  LDL R6, [R1+0x200c] ;  /* 0x00200c0001067983 */ /* 0x000ee40000100800 */
[----:B------:R-:W5:Y:S02]  /*117600*/  LDL R7, [R1+0x2010] ;  /* 0x0020100001077983 */ /* 0x000f640000100800 */
[----:B-1----:R-:W2:Y:S01]  /*117610*/  LDL.LU R23, [R1+0x21c] ;  /* 0x00021c0001177983 */ /* 0x002ea20000300800 */
[----:B------:R-:W2:Y:S01]  /*117620*/  LDL.LU R24, [R1+0x20c] ;  /* 0x00020c0001187983 */ /* 0x000ea20000300800 */
[----:B------:R-:W2:Y:S02]  /*117630*/  LDL.LU R25, [R1+0x1fc] ;  /* 0x0001fc0001197983 */ /* 0x000ea40000300800 */
[----:B------:R-:W2:Y:S01]  /*117640*/  LDL.LU R17, [R1+0x4e28] ;  /* 0x004e280001117983 */ /* 0x000ea20000300800 */
[----:B---3--:R-:W-:-:S02]  /*117650*/  ISETP.LT.AND P0, PT, R6, c[0x0][0x178], !P4 ;  /* 0x00005e0006007a0c */ /* 0x008fc40006701270 */
[----:B-----5:R-:W-:Y:S01]  /*117660*/  ISETP.LT.AND P5, PT, R7, c[0x0][0x178], !P4 ;  /* 0x00005e0007007a0c */ /* 0x020fe200067a1270 */
[----:B----4-:R-:W-:Y:S01]  /*117670*/  IMAD.WIDE R6, R0, 0x2, R2 ;  /* 0x0000000200067825 */ /* 0x010fe200078e0202 */
[----:B--2---:R-:W-:Y:S02]  /*117680*/  PRMT R26, R24, 0x7632, R26 ;  /* 0x00007632181a7816 */ /* 0x004fe4000000001a */
[----:B------:R-:W-:Y:S02]  /*117690*/  PRMT R27, R25, 0x7632, R27 ;  /* 0x00007632191b7816 */ /* 0x000fe4000000001b */
[----:B------:R0:W-:Y:S01]  /*1176a0*/  @P3 STG.E.U16 [R6.64], R22 ;  /* 0x0000001606003986 */ /* 0x0001e2000c101504 */
[----:B------:R-:W-:Y:S02]  /*1176b0*/  ISETP.LT.AND P3, PT, R29, c[0x0][0x178], !P4 ;  /* 0x00005e001d007a0c */ /* 0x000fe40006761270 */
[----:B------:R-:W2:Y:S02]  /*1176c0*/  LDL.LU R29, [R1+0x8dc] ;  /* 0x0008dc00011d7983 */ /* 0x000ea40000300800 */
[----:B------:R-:W-:Y:S01]  /*1176d0*/  IMAD.WIDE R24, R0, 0x2, R12 ;  /* 0x0000000200187825 */ /* 0x000fe200078e020c */
[----:B------:R1:W-:Y:S01]  /*1176e0*/  STL [R1+0x4e1c], R13 ;  /* 0x004e1c0d01007387 */ /* 0x0003e20000100800 */
[----:B------:R-:W-:-:S02]  /*1176f0*/  ISETP.LT.AND P4, PT, R11, c[0x0][0x178], !P4 ;  /* 0x00005e000b007a0c */ /* 0x000fc40006781270 */
[C---:B0-----:R-:W-:Y:S01]  /*117700*/  IMAD.WIDE R6, R0.reuse, 0x2, R16 ;  /* 0x0000000200067825 */ /* 0x041fe200078e0210 */
[----:B-1----:R-:W3:Y:S03]  /*117710*/  LDL R13, [R1+0x2008] ;  /* 0x00200800010d7983 */ /* 0x002ee60000100800 */
[----:B------:R-:W4:Y:S01]  /*117720*/  LDL.LU R11, [R1+0x4e24] ;  /* 0x004e2400010b7983 */ /* 0x000f220000300800 */
[----:B------:R0:W-:Y:S04]  /*117730*/  @P0 STG.E.U16 [R6.64], R28 ;  /* 0x0000001c06000986 */ /* 0x0001e8000c101504 */
[----:B0-----:R-:W5:Y:S01]  /*117740*/  LDL R7, [R1+0x2000] ;  /* 0x0020000001077983 */ /* 0x001f620000100800 */
[----:B------:R-:W-:Y:S01]  /*117750*/  PRMT R5, R23, 0x7632, R5 ;  /* 0x0000763217057816 */ /* 0x000fe20000000005 */
[----:B------:R-:W-:-:S05]  /*117760*/  IMAD.WIDE R22, R0, 0x2, R14 ;  /* 0x0000000200167825 */ /* 0x000fca00078e020e */
[----:B------:R0:W-:Y:S01]  /*117770*/  @P5 STG.E.U16 [R22.64], R4 ;  /* 0x0000000416005986 */ /* 0x0001e2000c101504 */
[----:B------:R1:W-:Y:S03]  /*117780*/  @P6 STG.E.U16 [R24.64], R5 ;  /* 0x0000000518006986 */ /* 0x0003e6000c101504 */
[----:B0-----:R-:W2:Y:S01]  /*117790*/  LDL R23, [R1+0x2004] ;  /* 0x0020040001177983 */ /* 0x001ea20000100800 */
[C---:B-1----:R-:W-:Y:S01]  /*1177a0*/  IADD3 R5, R0.reuse, c[0x0][0x198], RZ ;  /* 0x0000660000057a10 */ /* 0x042fe20007ffe0ff */
[C---:B------:R-:W-:Y:S01]  /*1177b0*/  IMAD.WIDE R24, R0.reuse, 0x2, R8 ;  /* 0x0000000200187825 */ /* 0x040fe200078e0208 */
[----:B---3--:R-:W-:Y:S02]  /*1177c0*/  ISETP.LT.AND P5, PT, R13, c[0x0][0x178], !P2 ;  /* 0x00005e000d007a0c */ /* 0x008fe400057a1270 */
[----:B-----5:R-:W-:Y:S01]  /*1177d0*/  ISETP.LT.AND P0, PT, R7, c[0x0][0x178], !P2 ;  /* 0x00005e0007007a0c */ /* 0x020fe20005701270 */
[----:B----4-:R-:W-:-:S02]  /*1177e0*/  IMAD.WIDE R6, R0, 0x2, R10 ;  /* 0x0000000200067825 */ /* 0x010fc400078e020a */
[----:B------:R-:W3:Y:S02]  /*1177f0*/  LDL.LU R0, [R1+0x4908] ;  /* 0x0049080001007983 */ /* 0x000ee40000300800 */
[----:B------:R-:W4:Y:S02]  /*117800*/  LDL.LU R13, [R1+0x29c] ;  /* 0x00029c00010d7983 */ /* 0x000f240000300800 */
[----:B------:R-:W-:Y:S01]  /*117810*/  STL [R1+0x4e18], R21 ;  /* 0x004e181501007387 */ /* 0x000fe20000100800 */
[----:B------:R0:W-:Y:S04]  /*117820*/  @P3 STG.E.U16 [R6.64], R26 ;  /* 0x0000001a06003986 */ /* 0x0001e8000c101504 */
[----:B0-----:R-:W5:Y:S01]  /*117830*/  LDL.LU R6, [R1+0x8ec] ;  /* 0x0008ec0001067983 */ /* 0x001f620000300800 */
[----:B------:R-:W4:Y:S01]  /*117840*/  LDL R7, [R1+0x200c] ;  /* 0x00200c0001077983 */ /* 0x000f220000100800 */
[----:B--2---:R-:W-:Y:S01]  /*117850*/  ISETP.LT.AND P6, PT, R23, c[0x0][0x178], !P2 ;  /* 0x00005e0017007a0c */ /* 0x004fe200057c1270 */
[----:B------:R-:W-:Y:S01]  /*117860*/  IMAD.WIDE R22, R5, 0x2, R20 ;  /* 0x0000000205167825 */ /* 0x000fe200078e0214 */
[----:B------:R0:W-:Y:S04]  /*117870*/  @P4 STG.E.U16 [R24.64], R27 ;  /* 0x0000001b18004986 */ /* 0x0001e8000c101504 */
[----:B------:R-:W2:Y:S01]  /*117880*/  LDL R26, [R1+0x2004] ;  /* 0x00200400011a7983 */ /* 0x000ea20000100800 */
[----:B0-----:R-:W-:-:S02]  /*117890*/  PRMT R25, R29, 0x7632, R25 ;  /* 0x000076321d197816 */ /* 0x001fc40000000019 */
[----:B---3--:R-:W-:Y:S02]  /*1178a0*/  ISETP.GE.AND P3, PT, R0, c[0x0][0x17c], PT ;  /* 0x00005f0000007a0c */ /* 0x008fe40003f66270 */
[----:B------:R-:W3:Y:S01]  /*1178b0*/  LDL.LU R0, [R1+0x27c] ;  /* 0x00027c0001007983 */ /* 0x000ee20000300800 */
[----:B------:R-:W2:Y:S01]  /*1178c0*/  LDL.LU R27, [R1+0x28c] ;  /* 0x00028c00011b7983 */ /* 0x000ea20000300800 */
[----:B-----5:R-:W-:Y:S02]  /*1178d0*/  PRMT R24, R6, 0x7632, R24 ;  /* 0x0000763206187816 */ /* 0x020fe40000000018 */
[----:B------:R0:W-:Y:S01]  /*1178e0*/  @P0 STG.E.U16 [R22.64], R6 ;  /* 0x0000000616000986 */ /* 0x0001e2000c101504 */
[----:B----4-:R-:W-:-:S03]  /*1178f0*/  ISETP.LT.AND P0, PT, R7, c[0x0][0x178], !P2 ;  /* 0x00005e0007007a0c */ /* 0x010fc60005701270 */
[----:B------:R1:W-:Y:S01]  /*117900*/  STL [R1+0x4e10], R24 ;  /* 0x004e101801007387 */ /* 0x0003e20000100800 */
[----:B0-----:R-:W-:-:S04]  /*117910*/  IMAD.WIDE R22, R5, 0x2, R18 ;  /* 0x0000000205167825 */ /* 0x001fc800078e0212 */
[----:B------:R-:W-:Y:S01]  /*117920*/  IMAD.WIDE R6, R5, 0x2, R2 ;  /* 0x0000000205067825 */ /* 0x000fe200078e0202 */
[----:B-1----:R-:W4:Y:S03]  /*117930*/  LDL.LU R24, [R1+0x26c] ;  /* 0x00026c0001187983 */ /* 0x002f260000300800 */
[----:B------:R0:W-:Y:S01]  /*117940*/  STL [R1+0x4e14], R3 ;  /* 0x004e140301007387 */ /* 0x0001e20000100800 */
[----:B------:R1:W-:Y:S04]  /*117950*/  @P6 STG.E.U16 [R22.64], R29 ;  /* 0x0000001d16006986 */ /* 0x0003e8000c101504 */
[----:B0-----:R-:W5:Y:S01]  /*117960*/  LDL R3, [R1+0x2010] ;  /* 0x0020100001037983 */ /* 0x001f620000100800 */
[----:B-1----:R-:W2:Y:S02]  /*117970*/  LDL.LU R29, [R1+0x4e20] ;  /* 0x004e2000011d7983 */ /* 0x002ea40000300800 */
[----:B------:R-:W2:Y:S02]  /*117980*/  LDL.LU R23, [R1+0x8cc] ;  /* 0x0008cc0001177983 */ /* 0x000ea40000300800 */
[----:B--2---:R-:W-:-:S05]  /*117990*/  PRMT R29, R23, 0x7632, R29 ;  /* 0x00007632171d7816 */ /* 0x004fca000000001d */
[----:B------:R0:W-:Y:S04]  /*1179a0*/  STL [R1+0x4e08], R29 ;  /* 0x004e081d01007387 */ /* 0x0001e80000100800 */
[----:B0-----:R-:W2:Y:S04]  /*1179b0*/  LDL R29, [R1+0x201c] ;  /* 0x00201c00011d7983 */ /* 0x001ea80000100800 */
[----:B------:R0:W-:Y:S01]  /*1179c0*/  @P5 STG.E.U16 [R6.64], R23 ;  /* 0x0000001706005986 */ /* 0x0001e2000c101504 */
[----:B------:R-:W-:-:S03]  /*1179d0*/  PRMT R28, R13, 0x7632, R28 ;  /* 0x000076320d1c7816 */ /* 0x000fc6000000001c */
[----:B0-----:R-:W3:Y:S01]  /*1179e0*/  LDL R7, [R1+0x2014] ;  /* 0x0020140001077983 */ /* 0x001ee20000100800 */
[----:B------:R-:W-:-:S05]  /*1179f0*/  IMAD.WIDE R22, R5, 0x2, R16 ;  /* 0x0000000205167825 */ /* 0x000fca00078e0210 */
[----:B------:R-:W-:Y:S01]  /*117a00*/  @P0 STG.E.U16 [R22.64], R13 ;  /* 0x0000000d16000986 */ /* 0x000fe2000c101504 */
[----:B--2---:R-:W-:-:S03]  /*117a10*/  ISETP.LT.AND P6, PT, R29, c[0x0][0x178], !P2 ;  /* 0x00005e001d007a0c */ /* 0x004fc600057c1270 */
[----:B------:R0:W-:Y:S04]  /*117a20*/  STL [R1+0x4e0c], R29 ;  /* 0x004e0c1d01007387 */ /* 0x0001e80000100800 */
[----:B0-----:R-:W2:Y:S01]  /*117a30*/  LDL R29, [R1+0x2018] ;  /* 0x00201800011d7983 */ /* 0x001ea20000100800 */
[----:B------:R-:W2:Y:S01]  /*117a40*/  LDL.LU R13, [R1+0x4e1c] ;  /* 0x004e1c00010d7983 */ /* 0x000ea20000300800 */
[----:B-----5:R-:W-:Y:S02]  /*117a50*/  ISETP.LT.AND P4, PT, R3, c[0x0][0x178], !P2 ;  /* 0x00005e0003007a0c */ /* 0x020fe40005781270 */
[----:B---3--:R-:W-:Y:S01]  /*117a60*/  ISETP.LT.AND P5, PT, R7, c[0x0][0x178], !P2 ;  /* 0x00005e0007007a0c */ /* 0x008fe200057a1270 */
[----:B------:R-:W-:Y:S01]  /*117a70*/  IMAD.WIDE R6, R5, 0x2, R14 ;  /* 0x0000000205067825 */ /* 0x000fe200078e020e */
[----:B------:R-:W-:-:S02]  /*117a80*/  PRMT R4, R27, 0x7632, R4 ;  /* 0x000076321b047816 */ /* 0x000fc40000000004 */
[----:B------:R-:W-:Y:S01]  /*117a90*/  PRMT R21, R0, 0x7632, R21 ;  /* 0x0000763200157816 */ /* 0x000fe20000000015 */
[----:B------:R-:W3:Y:S06]  /*117aa0*/  LDL R23, [R1+0x2000] ;  /* 0x0020000001177983 */ /* 0x000eec0000100800 */
[----:B------:R-:W-:Y:S01]  /*117ab0*/  @P4 STG.E.U16 [R6.64], R27 ;  /* 0x0000001b06004986 */ /* 0x000fe2000c101504 */
[----:B------:R-:W-:-:S03]  /*117ac0*/  ISETP.LT.AND P4, PT, R26, c[0x0][0x178], !P3 ;  /* 0x00005e001a007a0c */ /* 0x000fc60005f81270 */
[----:B------:R0:W-:Y:S04]  /*117ad0*/  STL.S16 [R1], R21 ;  /* 0x0000001501007387 */ /* 0x0001e80000100600 */
[----:B0-----:R-:W5:Y:S01]  /*117ae0*/  LDL.LU R21, [R1+0x4e18] ;  /* 0x004e180001157983 */ /* 0x001f620000300800 */
[----:B--2---:R-:W-:-:S05]  /*117af0*/  IMAD.WIDE R26, R5, 0x2, R12 ;  /* 0x00000002051a7825 */ /* 0x004fca00078e020c */
[----:B------:R0:W-:Y:S04]  /*117b00*/  @P5 STG.E.U16 [R26.64], R0 ;  /* 0x000000001a005986 */ /* 0x0001e8000c101504 */
[----:B0-----:R-:W2:Y:S01]  /*117b10*/  LDL.LU R27, [R1+0x25c] ;  /* 0x00025c00011b7983 */ /* 0x001ea20000300800 */
[----:B------:R-:W-:Y:S01]  /*117b20*/  ISETP.LT.AND P2, PT, R29, c[0x0][0x178], !P2 ;  /* 0x00005e001d007a0c */ /* 0x000fe20005741270 */
[----:B------:R-:W-:Y:S01]  /*117b30*/  IMAD.WIDE R6, R5, 0x2, R10 ;  /* 0x0000000205067825 */ /* 0x000fe200078e020a */
[----:B---3--:R-:W-:-:S03]  /*117b40*/  ISETP.LT.AND P0, PT, R23, c[0x0][0x178], !P3 ;  /* 0x00005e0017007a0c */ /* 0x008fc60005f01270 */
[C---:B------:R-:W-:Y:S01]  /*117b50*/  IMAD.WIDE R22, R5.reuse, 0x2, R8 ;  /* 0x0000000205167825 */ /* 0x040fe200078e0208 */
[----:B------:R-:W-:Y:S02]  /*117b60*/  IADD3 R0, R5, c[0x0][0x198], RZ ;  /* 0x0000660005007a10 */ /* 0x000fe40007ffe0ff */
[----:B------:R-:W-:Y:S01]  /*117b70*/  ISETP.LT.AND P5, PT, R3, c[0x0][0x178], !P3 ;  /* 0x00005e0003007a0c */ /* 0x000fe20005fa1270 */
[----:B----4-:R-:W-:-:S04]  /*117b80*/  PRMT R5, R24, 0x7632, R5 ;  /* 0x0000763218057816 */ /* 0x010fc80000000005 */
[----:B------:R0:W-:Y:S04]  /*117b90*/  @P2 STG.E.U16 [R6.64], R24 ;  /* 0x0000001806002986 */ /* 0x0001e8000c101504 */
[----:B0-----:R-:W3:Y:S04]  /*117ba0*/  LDL R6, [R1+0x200c] ;  /* 0x00200c0001067983 */ /* 0x001ee80000100800 */
[----:B------:R-:W4:Y:S01]  /*117bb0*/  LDL R7, [R1+0x2008] ;  /* 0x0020080001077983 */ /* 0x000f220000100800 */
[----:B------:R-:W5:Y:S02]  /*117bc0*/  LDL.LU R3, [R1+0x4e14] ;  /* 0x004e140001037983 */ /* 0x000f640000300800 */
[----:B------:R-:W5:Y:S01]  /*117bd0*/  LDL.LU R24, [R1+0x4e10] ;  /* 0x004e100001187983 */ /* 0x000f620000300800 */
[----:B--2---:R0:W-:Y:S01]  /*117be0*/  @P6 STG.E.U16 [R22.64], R27 ;  /* 0x0000001b16006986 */ /* 0x0041e2000c101504 */
[----:B------:R-:W-:-:S03]  /*117bf0*/  PRMT R26, R27, 0x7632, R26 ;  /* 0x000076321b1a7816 */ /* 0x000fc6000000001a */
[----:B0-----:R-:W2:Y:S01]  /*117c00*/  LDL.LU R27, [R1+0x310] ;  /* 0x00031000011b7983 */ /* 0x001ea20000300800 */
[----:B------:R-:W-:Y:S01]  /*117c10*/  IMAD.WIDE R22, R0, 0x2, R18 ;  /* 0x0000000200167825 */ /* 0x000fe200078e0212 */
[----:B---3--:R-:W-:Y:S02]  /*117c20*/  ISETP.LT.AND P6, PT, R6, c[0x0][0x178], !P3 ;  /* 0x00005e0006007a0c */ /* 0x008fe40005fc1270 */
[----:B----4-:R-:W-:Y:S01]  /*117c30*/  ISETP.LT.AND P2, PT, R7, c[0x0][0x178], !P3 ;  /* 0x00005e0007007a0c */ /* 0x010fe20005f41270 */
[----:B-----5:R-:W-:-:S05]  /*117c40*/  IMAD.WIDE R6, R0, 0x2, R20 ;  /* 0x0000000200067825 */ /* 0x020fca00078e0214 */
[----:B------:R-:W-:Y:S01]  /*117c50*/  @P0 STG.E.U16 [R6.64], R24 ;  /* 0x0000001806000986 */ /* 0x000fe2000c101504 */
[----:B------:R0:W-:Y:S01]  /*117c60*/  @P4 STG.E.U16 [R22.64], R25 ;  /* 0x0000001916004986 */ /* 0x0001e2000c101504 */
[----:B------:R-:W-:Y:S01]  /*117c70*/  ISETP.LT.AND P0, PT, R29, c[0x0][0x178], !P3 ;  /* 0x00005e001d007a0c */ /* 0x000fe20005f01270 */
[----:B0-----:R-:W-:Y:S01]  /*117c80*/  IMAD.WIDE R24, R0, 0x2, R14 ;  /* 0x0000000200187825 */ /* 0x001fe200078e020e */
[----:B--2---:R0:W-:Y:S04]  /*117c90*/  STL [R1+0x4e04], R27 ;  /* 0x004e041b01007387 */ /* 0x0041e80000100800 */
[----:B0-----:R-:W2:Y:S01]  /*117ca0*/  LDL.LU.S16 R27, [R1] ;  /* 0x00000000011b7983 */ /* 0x001ea20000300600 */
[----:B------:R-:W3:Y:S02]  /*117cb0*/  LDL R7, [R1+0x2014] ;  /* 0x0020140001077983 */ /* 0x000ee40000100800 */
[----:B------:R0:W-:Y:S02]  /*117cc0*/  STL [R1+0x4e00], R15 ;  /* 0x004e000f01007387 */ /* 0x0001e40000100800 */
[----:B0-----:R-:W4:Y:S01]  /*117cd0*/  LDL R15, [R1+0x2000] ;  /* 0x00200000010f7983 */ /* 0x001f220000100800 */
[----:B------:R-:W5:Y:S01]  /*117ce0*/  LDL.LU R29, [R1+0x4e0c] ;  /* 0x004e0c00011d7983 */ /* 0x000f620000300800 */
[----:B---3--:R-:W-:-:S02]  /*117cf0*/  ISETP.LT.AND P4, PT, R7, c[0x0][0x178], !P3 ;  /* 0x00005e0007007a0c */ /* 0x008fc40005f81270 */
[----:B-----5:R-:W-:Y:S02]  /*117d00*/  ISETP.LT.AND P3, PT, R29, c[0x0][0x178], !P3 ;  /* 0x00005e001d007a0c */ /* 0x020fe40005f61270 */
[----:B------:R-:W3:Y:S01]  /*117d10*/  LDL.LU R29, [R1+0x4e08] ;  /* 0x004e0800011d7983 */ /* 0x000ee20000300800 */
[----:B------:R-:W-:-:S04]  /*117d20*/  IMAD.WIDE R6, R0, 0x2, R2 ;  /* 0x0000000200067825 */ /* 0x000fc800078e0202 */
[----:B------:R-:W-:Y:S01]  /*117d30*/  IMAD.WIDE R22, R0, 0x2, R16 ;  /* 0x0000000200167825 */ /* 0x000fe200078e0210 */
[----:B---3--:R0:W-:Y:S04]  /*117d40*/  @P2 STG.E.U16 [R6.64], R29 ;  /* 0x0000001d06002986 */ /* 0x0081e8000c101504 */
[----:B------:R-:W-:Y:S01]  /*117d50*/  @P6 STG.E.U16 [R22.64], R28 ;  /* 0x0000001c16006986 */ /* 0x000fe2000c101504 */
[----:B0-----:R-:W3:Y:S01]  /*117d60*/  LDL R7, [R1+0x2004] ;  /* 0x0020040001077983 */ /* 0x001ee20000100800 */
[----:B------:R0:W-:Y:S03]  /*117d70*/  STL [R1+0x4db0], R29 ;  /* 0x004db01d01007387 */ /* 0x0001e60000100800 */
[----:B0-----:R-:W5:Y:S01]  /*117d80*/  LDL R29, [R1+0x200c] ;  /* 0x00200c00011d7983 */ /* 0x001f620000100800 */
[----:B------:R0:W-:Y:S03]  /*117d90*/  STL [R1+0x4db4], R28 ;  /* 0x004db41c01007387 */ /* 0x0001e60000100800 */
[----:B0-----:R-:W5:Y:S01]  /*117da0*/  LDL R28, [R1+0x2008] ;  /* 0x00200800011c7983 */ /* 0x001f620000100800 */
[----:B------:R-:W-:Y:S01]  /*117db0*/  @P5 STG.E.U16 [R24.64], R4 ;  /* 0x0000000418005986 */ /* 0x000fe2000c101504 */
[----:B----4-:R-:W-:-:S02]  /*117dc0*/  ISETP.LT.AND P6, PT, R15, c[0x0][0x178], !P1 ;  /* 0x00005e000f007a0c */ /* 0x010fc40004fc1270 */
[----:B------:R-:W4:Y:S01]  /*117dd0*/  LDL R15, [R1+0x2f0] ;  /* 0x0002f000010f7983 */ /* 0x000f220000100800 */
[----:B---3--:R-:W-:Y:S01]  /*117de0*/  ISETP.LT.AND P5, PT, R7, c[0x0][0x178], !P1 ;  /* 0x00005e0007007a0c */ /* 0x008fe20004fa1270 */
[----:B------:R-:W-:-:S05]  /*117df0*/  IMAD.WIDE R6, R0, 0x2, R12 ;  /* 0x0000000200067825 */ /* 0x000fca00078e020c */
[----:B--2---:R0:W-:Y:S04]  /*117e00*/  @P4 STG.E.U16 [R6.64], R27 ;  /* 0x0000001b06004986 */ /* 0x0041e8000c101504 */
[----:B-----5:R1:W-:Y:S01]  /*117e10*/  STL [R1+0x4df0], R28 ;  /* 0x004df01c01007387 */ /* 0x0203e20000100800 */
[----:B------:R-:W-:Y:S01]  /*117e20*/  ISETP.LT.AND P2, PT, R28, c[0x0][0x178], !P1 ;  /* 0x00005e001c007a0c */ /* 0x000fe20004f41270 */
[----:B0-----:R-:W2:Y:S02]  /*117e30*/  LDL.LU R27, [R1+0x490c] ;  /* 0x00490c00011b7983 */ /* 0x001ea40000300800 */
[----:B-1----:R-:W3:Y:S04]  /*117e40*/  LDL R28, [R1+0x2a0] ;  /* 0x0002a000011c7983 */ /* 0x002ee80000100800 */
[----:B---3--:R0:W-:Y:S04]  /*117e50*/  STL [R1+0x4df4], R28 ;  /* 0x004df41c01007387 */ /* 0x0081e80000100800 */
[----:B0-----:R-:W3:Y:S01]  /*117e60*/  LDL R28, [R1+0x2004] ;  /* 0x00200400011c7983 */ /* 0x001ee20000100800 */
[----:B------:R-:W-:-:S04]  /*117e70*/  IMAD.WIDE R22, R0, 0x2, R10 ;  /* 0x0000000200167825 */ /* 0x000fc800078e020a */
[----:B------:R-:W-:Y:S01]  /*117e80*/  IMAD.WIDE R24, R0, 0x2, R8 ;  /* 0x0000000200187825 */ /* 0x000fe200078e0208 */
[----:B---3--:R0:W-:Y:S04]  /*117e90*/  STL [R1+0x4df8], R28 ;  /* 0x004df81c01007387 */ /* 0x0081e80000100800 */
[----:B0-----:R-:W3:Y:S04]  /*117ea0*/  LDL R28, [R1+0x2b0] ;  /* 0x0002b000011c7983 */ /* 0x001ee80000100800 */
[----:B------:R0:W-:Y:S01]  /*117eb0*/  @P0 STG.E.U16 [R22.64], R5 ;  /* 0x0000000516000986 */ /* 0x0001e2000c101504 */
[----:B------:R1:W-:Y:S01]  /*117ec0*/  @P3 STG.E.U16 [R24.64], R26 ;  /* 0x0000001a18003986 */ /* 0x0003e2000c101504 */
[----:B--2---:R-:W-:-:S02]  /*117ed0*/  ISETP.GE.AND P0, PT, R27, c[0x0][0x17c], PT ;  /* 0x00005f001b007a0c */ /* 0x004fc40003f06270 */
[----:B------:R-:W-:Y:S01]  /*117ee0*/  IADD3 R0, R0, c[0x0][0x198], RZ ;  /* 0x0000660000007a10 */ /* 0x000fe20007ffe0ff */
[----:B---3--:R2:W-:Y:S01]  /*117ef0*/  STL [R1+0x4dfc], R28 ;  /* 0x004dfc1c01007387 */ /* 0x0085e20000100800 */
[----:B0-----:R-:W3:Y:S02]  /*117f00*/  LDL R23, [R1+0x2010] ;  /* 0x0020100001177983 */ /* 0x001ee40000100800 */
[----:B-1----:R-:W5:Y:S01]  /*117f10*/  LDL R26, [R1+0x2000] ;  /* 0x00200000011a7983 */ /* 0x002f620000100800 */
[----:B--2---:R-:W2:Y:S01]  /*117f20*/  LDL R28, [R1+0x2c0] ;  /* 0x0002c000011c7983 */ /* 0x004ea20000100800 */
[----:B------:R-:W2:Y:S02]  /*117f30*/  LDL.LU R24, [R1+0x4910] ;  /* 0x0049100001187983 */ /* 0x000ea40000300800 */
[----:B------:R-:W2:Y:S02]  /*117f40*/  LDL R25, [R1+0x2e0] ;  /* 0x0002e00001197983 */ /* 0x000ea40000100800 */
[----:B------:R-:W2:Y:S02]  /*117f50*/  LDL.LU R27, [R1+0x4e04] ;  /* 0x004e0400011b7983 */ /* 0x000ea40000300800 */
[----:B------:R-:W-:-:S04]  /*117f60*/  IMAD.WIDE R4, R0, 0x2, R20 ;  /* 0x0000000200047825 */ /* 0x000fc800078e0214 */
[C---:B------:R-:W-:Y:S01]  /*117f70*/  IMAD.WIDE R6, R0.reuse, 0x2, R18 ;  /* 0x0000000200067825 */ /* 0x040fe200078e0212 */
[----:B--2---:R0:W-:Y:S04]  /*117f80*/  @P6 STG.E.U16 [R4.64], R27 ;  /* 0x0000001b04006986 */ /* 0x0041e8000c101504 */
[----:B0-----:R-:W2:Y:S01]  /*117f90*/  LDL R5, [R1+0x300] ;  /* 0x0003000001057983 */ /* 0x001ea20000100800 */
[----:B---3--:R-:W-:Y:S01]  /*117fa0*/  ISETP.LT.AND P3, PT, R23, c[0x0][0x178], !P1 ;  /* 0x00005e0017007a0c */ /* 0x008fe20004f61270 */
[C---:B------:R-:W-:Y:S01]  /*117fb0*/  IMAD.WIDE R22, R0.reuse, 0x2, R2 ;  /* 0x0000000200167825 */ /* 0x040fe200078e0202 */
[----:B------:R-:W-:Y:S01]  /*117fc0*/  ISETP.LT.AND P4, PT, R29, c[0x0][0x178], !P1 ;  /* 0x00005e001d007a0c */ /* 0x000fe20004f81270 */
[----:B--2---:R0:W-:Y:S03]  /*117fd0*/  @P5 STG.E.U16 [R6.64], R5 ;  /* 0x0000000506005986 */ /* 0x0041e6000c101504 */
[----:B----4-:R1:W-:Y:S01]  /*117fe0*/  @P2 STG.E.U16 [R22.64], R15 ;  /* 0x0000000f16002986 */ /* 0x0103e2000c101504 */
[----:B0-----:R-:W2:Y:S04]  /*117ff0*/  LDL R7, [R1+0x2014] ;  /* 0x0020140001077983 */ /* 0x001ea80000100800 */
[----:B------:R-:W3:Y:S01]  /*118000*/  LDL R6, [R1+0x2018] ;  /* 0x0020180001067983 */ /* 0x000ee20000100800 */
[----:B-1----:R-:W4:Y:S02]  /*118010*/  LDL.LU R15, [R1+0x4e00] ;  /* 0x004e0000010f7983 */ /* 0x002f240000300800 */
[----:B------:R-:W5:Y:S02]  /*118020*/  LDL R22, [R1+0x2d0] ;  /* 0x0002d00001167983 */ /* 0x000f640000100800 */
[----:B------:R-:W5:Y:S02]  /*118030*/  LDL R23, [R1+0x201c] ;  /* 0x00201c0001177983 */ /* 0x000f640000100800 */
[----:B------:R-:W-:Y:S01]  /*118040*/  IMAD.WIDE R4, R0, 0x2, R16 ;  /* 0x0000000200047825 */ /* 0x000fe200078e0210 */
[----:B--2---:R-:W-:-:S02]  /*118050*/  ISETP.LT.AND P2, PT, R7, c[0x0][0x178], !P1 ;  /* 0x00005e0007007a0c */ /* 0x004fc40004f41270 */
[----:B---3--:R-:W-:Y:S01]  /*118060*/  ISETP.LT.AND P5, PT, R6, c[0x0][0x178], !P1 ;  /* 0x00005e0006007a0c */ /* 0x008fe20004fa1270 */
[----:B----4-:R-:W-:Y:S01]  /*118070*/  IMAD.WIDE R6, R0, 0x2, R14 ;  /* 0x0000000200067825 */ /* 0x010fe200078e020e */
        /* <DEDUP_REMOVED lines=26> */
[----:B---3--:R-:W-:Y:S02]  /*118220*/  PRMT R0, R22, 0x7632, R0 ;  /* 0x0000763216007816 */ /* 0x008fe40000000000 */
[----:B----4-:R-:W-:Y:S01]  /*118230*/  ISETP.LT.AND P3, PT, R23, c[0x0][0x178], !P0 ;  /* 0x00005e0017007a0c */ /* 0x010fe20004761270 */
[----:B------:R-:W-:Y:S01]  /*118240*/  IMAD.WIDE R22, R6, 0x2, R2 ;  /* 0x0000000206167825 */ /* 0x000fe200078e0202 */
[----:B------:R-:W-:Y:S01]  /*118250*/  ISETP.LT.AND P4, PT, R5, c[0x0][0x178], !P0 ;  /* 0x00005e0005007a0c */ /* 0x000fe20004781270 */
[----:B------:R0:W-:Y:S01]  /*118260*/  STL [R1+0x4dec], R29 ;  /* 0x004dec1d01007387 */ /* 0x0001e20000100800 */
[----:B-----5:R-:W-:Y:S01]  /*118270*/  PRMT R7, R4, 0x7632, R7 ;  /* 0x0000763204077816 */ /* 0x020fe20000000007 */
[----:B------:R-:W-:Y:S02]  /*118280*/  IMAD.WIDE R4, R6, 0x2, R16 ;  /* 0x0000000206047825 */ /* 0x000fe400078e0210 */
[----:B0-----:R-:W3:Y:S01]  /*118290*/  LDL R29, [R1+0x2018] ;  /* 0x00201800011d7983 */ /* 0x001ee20000100800 */
[----:B--2---:R-:W-:-:S02]  /*1182a0*/  ISETP.LT.AND P6, PT, R28, c[0x0][0x178], !P0 ;  /* 0x00005e001c007a0c */ /* 0x004fc400047c1270 */
[----:B------:R-:W-:Y:S01]  /*1182b0*/  PRMT R26, R25, 0x7632, R26 ;  /* 0x00007632191a7816 */ /* 0x000fe2000000001a */
[----:B------:R-:W-:-:S05]  /*1182c0*/  IMAD.WIDE R24, R6, 0x2, R18 ;  /* 0x0000000206187825 */ /* 0x000fca00078e0212 */
[----:B------:R0:W-:Y:S05]  /*1182d0*/  @P2 STG.E.U16 [R24.64], R26 ;  /* 0x0000001a18002986 */ /* 0x0001ea000c101504 */
[----:B------:R1:W-:Y:S01]  /*1182e0*/  @P6 STG.E.U16 [R22.64], R7 ;  /* 0x0000000716006986 */ /* 0x0003e2000c101504 */
[----:B------:R2:W-:Y:S03]  /*1182f0*/  @P5 STG.E.U16 [R4.64], R0 ;  /* 0x0000000004005986 */ /* 0x0005e6000c101504 */
[----:B0-----:R-:W4:Y:S04]  /*118300*/  LDL.LU R25, [R1+0x2e0] ;  /* 0x0002e00001197983 */ /* 0x001f280000300800 */
[----:B-1----:R-:W5:Y:S01]  /*118310*/  LDL R7, [R1+0x2004] ;  /* 0x0020040001077983 */ /* 0x002f620000100800 */
[----:B------:R-:W5:Y:S02]  /*118320*/  LDL.LU R22, [R1+0x2b0] ;  /* 0x0002b00001167983 */ /* 0x000f640000300800 */
[----:B------:R-:W5:Y:S02]  /*118330*/  LDL.LU R23, [R1+0x2a0] ;  /* 0x0002a00001177983 */ /* 0x000f640000300800 */
[----:B--2---:R-:W2:Y:S01]  /*118340*/  LDL.LU R5, [R1+0x2c0] ;  /* 0x0002c00001057983 */ /* 0x004ea20000300800 */
        /* <DEDUP_REMOVED lines=22> */
[----:B0-----:R-:W2:Y:S04]  /*1184b0*/  LDL R20, [R1+0x350] ;  /* 0x0003500001147983 */ /* 0x001ea80000100800 */
[----:B------:R-:W-:Y:S01]  /*1184c0*/  @P2 STG.E.U16 [R4.64], R26 ;  /* 0x0000001a04002986 */ /* 0x000fe2000c101504 */
[----:B------:R-:W-:-:S02]  /*1184d0*/  ISETP.LT.AND P0, PT, R24, c[0x0][0x178], !P0 ;  /* 0x00005e0018007a0c */ /* 0x000fc40004701270 */
[----:B----4-:R-:W-:Y:S01]  /*1184e0*/  ISETP.LT.AND P4, PT, R25, c[0x0][0x178], !P1 ;  /* 0x00005e0019007a0c */ /* 0x010fe20004f81270 */
[----:B--2---:R0:W-:Y:S04]  /*1184f0*/  STL [R1+0x4de4], R20 ;  /* 0x004de41401007387 */ /* 0x0041e80000100800 */
[----:B0-----:R-:W2:Y:S01]  /*118500*/  LDL R20, [R1+0x340] ;  /* 0x0003400001147983 */ /* 0x001ea20000100800 */
[----:B------:R0:W-:Y:S02]  /*118510*/  STL [R1+0x4dd8], R21 ;  /* 0x004dd81501007387 */ /* 0x0001e40000100800 */
[----:B------:R-:W4:Y:S03]  /*118520*/  LDL R4, [R1+0x380] ;  /* 0x0003800001047983 */ /* 0x000f260000100800 */
[----:B------:R1:W-:Y:S01]  /*118530*/  @P0 STG.E.U16 [R6.64], R27 ;  /* 0x0000001b06000986 */ /* 0x0003e2000c101504 */
[----:B------:R-:W2:Y:S02]  /*118540*/  LDL R5, [R1+0x2010] ;  /* 0x0020100001057983 */ /* 0x000ea40000100800 */
[----:B------:R-:W-:-:S04]  /*118550*/  IMAD.WIDE R24, R0, 0x2, R18 ;  /* 0x0000000200187825 */ /* 0x000fc800078e0212 */
[----:B---3--:R-:W-:Y:S01]  /*118560*/  @P4 STG.E.U16 [R22.64], R29 ;  /* 0x0000001d16004986 */ /* 0x008fe2000c101504 */
[----:B0-----:R-:W3:Y:S04]  /*118570*/  LDL R21, [R1+0x2000] ;  /* 0x0020000001157983 */ /* 0x001ee80000100800 */
[----:B-1----:R-:W2:Y:S01]  /*118580*/  LDL R6, [R1+0x370] ;  /* 0x0003700001067983 */ /* 0x002ea20000100800 */
[----:B------:R-:W2:Y:S02]  /*118590*/  LDL.LU R7, [R1+0x4918] ;  /* 0x0049180001077983 */ /* 0x000ea40000300800 */
[----:B------:R0:W-:Y:S02]  /*1185a0*/  STL [R1+0x4dcc], R27 ;  /* 0x004dcc1b01007387 */ /* 0x0001e40000100800 */
[----:B0-----:R-:W3:Y:S01]  /*1185b0*/  LDL R27, [R1+0x201c] ;  /* 0x00201c00011b7983 */ /* 0x001ee20000100800 */
[----:B------:R-:W5:Y:S02]  /*1185c0*/  LDL.LU R29, [R1+0x4dec] ;  /* 0x004dec00011d7983 */ /* 0x000f640000300800 */
[----:B------:R-:W5:Y:S02]  /*1185d0*/  LDL R22, [R1+0x2018] ;  /* 0x0020180001167983 */ /* 0x000f640000100800 */
[----:B------:R-:W5:Y:S01]  /*1185e0*/  LDL.LU R23, [R1+0x4914] ;  /* 0x0049140001177983 */ /* 0x000f620000300800 */
[----:B----4-:R0:W-:Y:S04]  /*1185f0*/  @P3 STG.E.U16 [R24.64], R4 ;  /* 0x0000000418003986 */ /* 0x0101e8000c101504 */
[----:B0-----:R-:W4:Y:S01]  /*118600*/  LDL R25, [R1+0x2014] ;  /* 0x0020140001197983 */ /* 0x001f220000100800 */
[----:B------:R-:W-:-:S02]  /*118610*/  ISETP.LT.AND P6, PT, R28, c[0x0][0x178], !P1 ;  /* 0x00005e001c007a0c */ /* 0x000fc40004fc1270 */
[----:B--2---:R-:W-:Y:S01]  /*118620*/  ISETP.LT.AND P5, PT, R5, c[0x0][0x178], !P1 ;  /* 0x00005e0005007a0c */ /* 0x004fe20004fa1270 */
[----:B---3--:R0:W-:Y:S01]  /*118630*/  STL [R1+0x4dd0], R27 ;  /* 0x004dd01b01007387 */ /* 0x0081e20000100800 */
[----:B-----5:R-:W-:Y:S02]  /*118640*/  ISETP.LT.AND P2, PT, R29, c[0x0][0x178], !P1 ;  /* 0x00005e001d007a0c */ /* 0x020fe40004f41270 */
[----:B------:R-:W-:Y:S02]  /*118650*/  ISETP.LT.AND P3, PT, R22, c[0x0][0x178], !P1 ;  /* 0x00005e0016007a0c */ /* 0x000fe40004f61270 */
[----:B----4-:R-:W-:Y:S01]  /*118660*/  ISETP.LT.AND P4, PT, R25, c[0x0][0x178], !P1 ;  /* 0x00005e0019007a0c */ /* 0x010fe20004f81270 */
[----:B------:R-:W-:Y:S02]  /*118670*/  ISETP.LT.AND P1, PT, R27, c[0x0][0x178], !P1 ;  /* 0x00005e001b007a0c */ /* 0x000fe40004f21270 */
[----:B0-----:R-:W2:Y:S01]  /*118680*/  LDL R27, [R1+0x2018] ;  /* 0x00201800011b7983 */ /* 0x001ea20000100800 */
[----:B------:R-:W-:Y:S01]  /*118690*/  IMAD.WIDE R4, R0, 0x2, R2 ;  /* 0x0000000200047825 */ /* 0x000fe200078e0202 */
[----:B------:R-:W-:-:S03]  /*1186a0*/  ISETP.GE.AND P0, PT, R23, c[0x0][0x17c], PT ;  /* 0x00005f0017007a0c */ /* 0x000fc60003f06270 */
[----:B------:R-:W-:-:S04]  /*1186b0*/  IMAD.WIDE R24, R0, 0x2, R16 ;  /* 0x0000000200187825 */ /* 0x000fc800078e0210 */
[C---:B------:R-:W-:Y:S01]  /*1186c0*/  IMAD.WIDE R22, R0.reuse, 0x2, R14 ;  /* 0x0000000200167825 */ /* 0x040fe200078e020e */
[----:B------:R-:W-:Y:S03]  /*1186d0*/  @P6 STG.E.U16 [R4.64], R6 ;  /* 0x0000000604006986 */ /* 0x000fe6000c101504 */
[----:B------:R-:W-:Y:S02]  /*1186e0*/  @P2 STG.E.U16 [R24.64], R9 ;  /* 0x0000000918002986 */ /* 0x000fe4000c101504 */
[----:B------:R-:W-:Y:S01]  /*1186f0*/  @P5 STG.E.U16 [R22.64], R20 ;  /* 0x0000001416005986 */ /* 0x000fe2000c101504 */
[----:B--2---:R0:W-:Y:S04]  /*118700*/  STL [R1+0x4dd4], R27 ;  /* 0x004dd41b01007387 */ /* 0x0041e80000100800 */
[----:B0-----:R-:W2:Y:S01]  /*118710*/  LDL R27, [R1+0x2014] ;  /* 0x00201400011b7983 */ /* 0x001ea20000100800 */
[----:B------:R-:W3:Y:S02]  /*118720*/  LDL.LU R9, [R1+0x4de8] ;  /* 0x004de80001097983 */ /* 0x000ee40000300800 */
[----:B------:R-:W4:Y:S01]  /*118730*/  LDL.LU R20, [R1+0x4de4] ;  /* 0x004de40001147983 */ /* 0x000f220000300800 */
[----:B------:R-:W-:Y:S01]  /*118740*/  ISETP.GE.AND P6, PT, R7, c[0x0][0x17c], PT ;  /* 0x00005f0007007a0c */ /* 0x000fe20003fc6270 */
[C---:B------:R-:W-:Y:S01]  /*118750*/  IMAD.WIDE R6, R0.reuse, 0x2, R12 ;  /* 0x0000000200067825 */ /* 0x040fe200078e020c */
[----:B------:R-:W5:Y:S03]  /*118760*/  LDL.LU R22, [R1+0x390] ;  /* 0x0003900001167983 */ /* 0x000f660000300800 */
[----:B------:R-:W2:Y:S01]  /*118770*/  LDL.LU R23, [R1+0x380] ;  /* 0x0003800001177983 */ /* 0x000ea20000300800 */
[----:B----4-:R0:W-:Y:S04]  /*118780*/  @P4 STG.E.U16 [R6.64], R20 ;  /* 0x0000001406004986 */ /* 0x0101e8000c101504 */
[----:B0-----:R-:W4:Y:S01]  /*118790*/  LDL.LU R20, [R1+0x4de0] ;  /* 0x004de00001147983 */ /* 0x001f220000300800 */
[----:B------:R-:W-:-:S04]  /*1187a0*/  IMAD.WIDE R4, R0, 0x2, R10 ;  /* 0x0000000200047825 */ /* 0x000fc800078e020a */
[----:B------:R-:W2:Y:S02]  /*1187b0*/  LDL.LU R6, [R1+0x370] ;  /* 0x0003700001067983 */ /* 0x000ea40000300800 */
[----:B------:R-:W2:Y:S01]  /*1187c0*/  LDL R7, [R1+0x2010] ;  /* 0x0020100001077983 */ /* 0x000ea20000100800 */
[----:B----4-:R0:W-:Y:S01]  /*1187d0*/  @P3 STG.E.U16 [R4.64], R20 ;  /* 0x0000001404003986 */ /* 0x0101e2000c101504 */
[----:B------:R-:W-:-:S03]  /*1187e0*/  ISETP.LT.AND P3, PT, R21, c[0x0][0x178], !P6 ;  /* 0x00005e0015007a0c */ /* 0x000fc60007761270 */
[----:B0-----:R-:W4:Y:S01]  /*1187f0*/  LDL.LU R20, [R1+0x4ddc] ;  /* 0x004ddc0001147983 */ /* 0x001f220000300800 */
[----:B------:R-:W2:Y:S02]  /*118800*/  LDL R4, [R1+0x320] ;  /* 0x0003200001047983 */ /* 0x000ea40000100800 */
[----:B------:R-:W4:Y:S02]  /*118810*/  LDL R5, [R1+0x2004] ;  /* 0x0020040001057983 */ /* 0x000f240000100800 */
[----:B------:R-:W4:Y:S02]  /*118820*/  LDL.LU R21, [R1+0x4dd8] ;  /* 0x004dd80001157983 */ /* 0x000f240000300800 */
[C---:B---3--:R-:W-:Y:S01]  /*118830*/  IMAD.WIDE R24, R0.reuse, 0x2, R8 ;  /* 0x0000000200187825 */ /* 0x048fe200078e0208 */
[----:B------:R-:W-:Y:S02]  /*118840*/  IADD3 R0, R0, c[0x0][0x198], RZ ;  /* 0x0000660000007a10 */ /* 0x000fe40007ffe0ff */
[----:B-----5:R-:W-:Y:S01]  /*118850*/  PRMT R26, R22, 0x7632, R26 ;  /* 0x00007632161a7816 */ /* 0x020fe2000000001a */
[----:B------:R-:W-:Y:S04]  /*118860*/  STL [R1+0x4dc8], R3 ;  /* 0x004dc80301007387 */ /* 0x000fe80000100800 */
[----:B--2---:R0:W-:Y:S01]  /*118870*/  @P1 STG.E.U16 [R24.64], R4 ;  /* 0x0000000418001986 */ /* 0x0041e2000c101504 */
[----:B----4-:R-:W-:-:S02]  /*118880*/  ISETP.LT.AND P5, PT, R5, c[0x0][0x178], !P6 ;  /* 0x00005e0005007a0c */ /* 0x010fc400077a1270 */
[----:B0-----:R-:W-:Y:S01]  /*118890*/  PRMT R25, R23, 0x7632, R25 ;  /* 0x0000763217197816 */ /* 0x001fe20000000019 */
[----:B------:R-:W-:-:S04]  /*1188a0*/  IMAD.WIDE R22, R0, 0x2, R20 ;  /* 0x0000000200167825 */ /* 0x000fc800078e0214 */
[----:B------:R-:W-:Y:S02]  /*1188b0*/  IMAD.WIDE R4, R0, 0x2, R2 ;  /* 0x0000000200047825 */ /* 0x000fe400078e0202 */
[----:B------:R-:W2:Y:S04]  /*1188c0*/  LDL R3, [R1+0x2004] ;  /* 0x0020040001037983 */ /* 0x000ea80000100800 */
[----:B------:R0:W-:Y:S04]  /*1188d0*/  @P3 STG.E.U16 [R22.64], R26 ;  /* 0x0000001a16003986 */ /* 0x0001e8000c101504 */
[----:B0-----:R-:W3:Y:S01]  /*1188e0*/  LDL.LU R23, [R1+0x360] ;  /* 0x0003600001177983 */ /* 0x001ee20000300800 */
[----:B------:R-:W-:-:S02]  /*1188f0*/  ISETP.LT.AND P4, PT, R28, c[0x0][0x178], !P6 ;  /* 0x00005e001c007a0c */ /* 0x000fc40007781270 */
[----:B------:R-:W-:Y:S02]  /*118900*/  ISETP.LT.AND P1, PT, R29, c[0x0][0x178], !P6 ;  /* 0x00005e001d007a0c */ /* 0x000fe40007721270 */
[----:B------:R-:W-:Y:S02]  /*118910*/  PRMT R24, R6, 0x7632, R24 ;  /* 0x0000763206187816 */ /* 0x000fe40000000018 */
[----:B------:R-:W-:Y:S01]  /*118920*/  ISETP.LT.AND P2, PT, R7, c[0x0][0x178], !P6 ;  /* 0x00005e0007007a0c */ /* 0x000fe20007741270 */
[----:B------:R-:W-:-:S05]  /*118930*/  IMAD.WIDE R6, R0, 0x2, R18 ;  /* 0x0000000200067825 */ /* 0x000fca00078e0212 */
[----:B------:R0:W-:Y:S04]  /*118940*/  @P5 STG.E.U16 [R6.64], R25 ;  /* 0x0000001906005986 */ /* 0x0001e8000c101504 */
[----:B------:R1:W-:Y:S04]  /*118950*/  @P4 STG.E.U16 [R4.64], R24 ;  /* 0x0000001804004986 */ /* 0x0003e8000c101504 */
[----:B0-----:R-:W4:Y:S04]  /*118960*/  LDL R7, [R1+0x2000] ;  /* 0x0020000001077983 */ /* 0x001f280000100800 */
[----:B-1----:R-:W5:Y:S01]  /*118970*/  LDL.LU R5, [R1+0x340] ;  /* 0x0003400001057983 */ /* 0x002f620000300800 */
[----:B------:R-:W2:Y:S01]  /*118980*/  LDL.LU R24, [R1+0x320] ;  /* 0x0003200001187983 */ /* 0x000ea20000300800 */
[----:B---3--:R-:W-:Y:S01]  /*118990*/  PRMT R26, R23, 0x7632, R26 ;  /* 0x00007632171a7816 */ /* 0x008fe2000000001a */
[----:B------:R-:W-:-:S05]  /*1189a0*/  IMAD.WIDE R22, R0, 0x2, R16 ;  /* 0x0000000200167825 */ /* 0x000fca00078e0210 */
[----:B------:R0:W-:Y:S01]  /*1189b0*/  @P1 STG.E.U16 [R22.64], R26 ;  /* 0x0000001a16001986 */ /* 0x0001e2000c101504 */
[----:B------:R-:W-:-:S03]  /*1189c0*/  ISETP.LT.AND P1, PT, R27, c[0x0][0x178], !P6 ;  /* 0x00005e001b007a0c */ /* 0x000fc60007721270 */
[----:B0-----:R-:W3:Y:S01]  /*1189d0*/  LDL.LU R22, [R1+0x350] ;  /* 0x0003500001167983 */ /* 0x001ee20000300800 */
[----:B------:R-:W2:Y:S02]  /*1189e0*/  LDL.LU R23, [R1+0x330] ;  /* 0x0003300001177983 */ /* 0x000ea40000300800 */
[----:B------:R-:W2:Y:S02]  /*1189f0*/  LDL.LU R27, [R1+0x4dd4] ;  /* 0x004dd400011b7983 */ /* 0x000ea40000300800 */
[----:B--2---:R-:W-:Y:S02]  /*118a00*/  ISETP.LT.AND P3, PT, R27, c[0x0][0x178], !P6 ;  /* 0x00005e001b007a0c */ /* 0x004fe40007761270 */
[----:B------:R-:W2:Y:S01]  /*118a10*/  LDL.LU R27, [R1+0x4dd0] ;  /* 0x004dd000011b7983 */ /* 0x000ea20000300800 */
[----:B-----5:R-:W-:Y:S01]  /*118a20*/  PRMT R6, R5, 0x7632, R6 ;  /* 0x0000763205067816 */ /* 0x020fe20000000006 */
[----:B------:R-:W-:Y:S01]  /*118a30*/  IMAD.WIDE R4, R0, 0x2, R14 ;  /* 0x0000000200047825 */ /* 0x000fe200078e020e */
[----:B--2---:R-:W-:-:S02]  /*118a40*/  ISETP.LT.AND P6, PT, R27, c[0x0][0x178], !P6 ;  /* 0x00005e001b007a0c */ /* 0x004fc400077c1270 */
[----:B------:R-:W2:Y:S01]  /*118a50*/  LDL.LU R27, [R1+0x4dcc] ;  /* 0x004dcc00011b7983 */ /* 0x000ea20000300800 */
[----:B---3--:R-:W-:Y:S02]  /*118a60*/  PRMT R25, R22, 0x7632, R25 ;  /* 0x0000763216197816 */ /* 0x008fe40000000019 */
[----:B------:R-:W-:Y:S01]  /*118a70*/  PRMT R26, R23, 0x7632, R26 ;  /* 0x00007632171a7816 */ /* 0x000fe2000000001a */
[----:B------:R0:W-:Y:S01]  /*118a80*/  @P2 STG.E.U16 [R4.64], R6 ;  /* 0x0000000604002986 */ /* 0x0001e2000c101504 */
[----:B----4-:R-:W-:Y:S01]  /*118a90*/  ISETP.LT.AND P4, PT, R7, c[0x0][0x178], !P0 ;  /* 0x00005e0007007a0c */ /* 0x010fe20004781270 */
[----:B------:R-:W-:-:S04]  /*118aa0*/  IMAD.WIDE R22, R0, 0x2, R12 ;  /* 0x0000000200167825 */ /* 0x000fc800078e020c */
[----:B------:R1:W-:Y:S01]  /*118ab0*/  STL [R1+0x4dc4], R13 ;  /* 0x004dc40d01007387 */ /* 0x0003e20000100800 */
[----:B------:R-:W-:Y:S01]  /*118ac0*/  ISETP.LT.AND P2, PT, R3, c[0x0][0x178], !P0 ;  /* 0x00005e0003007a0c */ /* 0x000fe20004741270 */
[----:B------:R-:W-:Y:S01]  /*118ad0*/  @P1 STG.E.U16 [R22.64], R25 ;  /* 0x0000001916001986 */ /* 0x000fe2000c101504 */
[----:B0-----:R-:W-:-:S03]  /*118ae0*/  IMAD.WIDE R6, R0, 0x2, R10 ;  /* 0x0000000200067825 */ /* 0x001fc600078e020a */
[----:B-1----:R-:W3:Y:S01]  /*118af0*/  LDL R13, [R1+0x3f0] ;  /* 0x0003f000010d7983 */ /* 0x002ee20000100800 */
[----:B------:R-:W-:-:S04]  /*118b00*/  IMAD.WIDE R4, R0, 0x2, R8 ;  /* 0x0000000200047825 */ /* 0x000fc800078e0208 */
[----:B------:R0:W-:Y:S01]  /*118b10*/  STL [R1+0x4dc0], R11 ;  /* 0x004dc00b01007387 */ /* 0x0001e20000100800 */
[----:B------:R1:W-:Y:S01]  /*118b20*/  @P3 STG.E.U16 [R6.64], R26 ;  /* 0x0000001a06003986 */ /* 0x0003e2000c101504 */
[----:B------:R-:W-:-:S03]  /*118b30*/  ISETP.LT.AND P5, PT, R28, c[0x0][0x178], !P0 ;  /* 0x00005e001c007a0c */ /* 0x000fc600047a1270 */
[----:B0-----:R-:W4:Y:S01]  /*118b40*/  LDL R11, [R1+0x3e0] ;  /* 0x0003e000010b7983 */ /* 0x001f220000100800 */
[----:B------:R-:W5:Y:S02]  /*118b50*/  LDL.LU R3, [R1+0x491c] ;  /* 0x00491c0001037983 */ /* 0x000f640000300800 */
[----:B------:R-:W3:Y:S02]  /*118b60*/  LDL R22, [R1+0x8f0] ;  /* 0x0008f00001167983 */ /* 0x000ee40000100800 */
[----:B------:R-:W4:Y:S01]  /*118b70*/  LDL R23, [R1+0x2014] ;  /* 0x0020140001177983 */ /* 0x000f220000100800 */
[----:B--2---:R-:W-:Y:S01]  /*118b80*/  PRMT R27, R24, 0x7632, R27 ;  /* 0x00007632181b7816 */ /* 0x004fe2000000001b */
[----:B------:R-:W-:Y:S02]  /*118b90*/  IADD3 R24, R0, c[0x0][0x198], RZ ;  /* 0x0000660000187a10 */ /* 0x000fe40007ffe0ff */
[----:B------:R-:W2:Y:S01]  /*118ba0*/  LDL R0, [R1+0x2004] ;  /* 0x0020040001007983 */ /* 0x000ea20000100800 */
[----:B-1----:R-:W2:Y:S03]  /*118bb0*/  LDL.LU R26, [R1+0x3c0] ;  /* 0x0003c000011a7983 */ /* 0x002ea60000300800 */
[----:B------:R0:W-:Y:S04]  /*118bc0*/  @P6 STG.E.U16 [R4.64], R27 ;  /* 0x0000001b04006986 */ /* 0x0001e8000c101504 */
[----:B0-----:R-:W2:Y:S01]  /*118bd0*/  LDL R5, [R1+0x2010] ;  /* 0x0020100001057983 */ /* 0x001ea20000100800 */
[----:B------:R-:W2:Y:S02]  /*118be0*/  LDL.LU R27, [R1+0x3d0] ;  /* 0x0003d000011b7983 */ /* 0x000ea40000300800 */
[----:B------:R-:W2:Y:S02]  /*118bf0*/  LDL R28, [R1+0x3a0] ;  /* 0x0003a000011c7983 */ /* 0x000ea40000100800 */
[----:B------:R-:W-:Y:S01]  /*118c00*/  IMAD.WIDE R6, R24, 0x2, R20 ;  /* 0x0000000218067825 */ /* 0x000fe200078e0214 */
[----:B------:R-:W-:-:S02]  /*118c10*/  ISETP.LT.AND P6, PT, R29, c[0x0][0x178], !P0 ;  /* 0x00005e001d007a0c */ /* 0x000fc400047c1270 */
[----:B-----5:R-:W-:Y:S02]  /*118c20*/  ISETP.GE.AND P1, PT, R3, c[0x0][0x17c], PT ;  /* 0x00005f0003007a0c */ /* 0x020fe40003f26270 */
[----:B---3--:R-:W-:Y:S04]  /*118c30*/  @P4 STG.E.U16 [R6.64], R22 ;  /* 0x0000001606004986 */ /* 0x008fe8000c101504 */
[----:B--2---:R0:W-:Y:S04]  /*118c40*/  STL [R1+0x4dbc], R28 ;  /* 0x004dbc1c01007387 */ /* 0x0041e80000100800 */
[----:B0-----:R-:W2:Y:S01]  /*118c50*/  LDL R28, [R1+0x3b0] ;  /* 0x0003b000011c7983 */ /* 0x001ea20000100800 */
[----:B------:R0:W-:Y:S03]  /*118c60*/  STL [R1+0x4db8], R29 ;  /* 0x004db81d01007387 */ /* 0x0001e60000100800 */
[----:B0-----:R-:W3:Y:S01]  /*118c70*/  LDL.LU R29, [R1+0x400] ;  /* 0x00040000011d7983 */ /* 0x001ee20000300800 */
[----:B------:R-:W5:Y:S02]  /*118c80*/  LDL.LU R3, [R1+0x4dc8] ;  /* 0x004dc80001037983 */ /* 0x000f640000300800 */
[----:B------:R-:W2:Y:S01]  /*118c90*/  LDL.LU R7, [R1+0x4920] ;  /* 0x0049200001077983 */ /* 0x000ea20000300800 */
[----:B------:R-:W-:Y:S01]  /*118ca0*/  ISETP.LT.AND P3, PT, R5, c[0x0][0x178], !P0 ;  /* 0x00005e0005007a0c */ /* 0x000fe20004761270 */
[----:B------:R-:W-:Y:S01]  /*118cb0*/  IMAD.WIDE R4, R24, 0x2, R18 ;  /* 0x0000000218047825 */ /* 0x000fe200078e0212 */
[----:B----4-:R-:W-:-:S03]  /*118cc0*/  ISETP.LT.AND P4, PT, R23, c[0x0][0x178], !P0 ;  /* 0x00005e0017007a0c */ /* 0x010fc60004781270 */
[C---:B-----5:R-:W-:Y:S01]  /*118cd0*/  IMAD.WIDE R22, R24.reuse, 0x2, R2 ;  /* 0x0000000218167825 */ /* 0x060fe200078e0202 */
        /* <DEDUP_REMOVED lines=9> */
[----:B------:R-:W5:Y:S01]  /*118d70*/  LDL.LU R6, [R1+0x4924] ;  /* 0x0049240001067983 */ /* 0x000f620000300800 */
        /* <DEDUP_REMOVED lines=12> */
[----:B------:R-:W-:Y:S01]  /*118e40*/  ISETP.LT.AND P4, PT, R0, c[0x0][0x178], !P2 ;  /* 0x00005e0000007a0c */ /* 0x000fe20005781270 */
[C---:B------:R-:W-:Y:S02]  /*118e50*/  IADD3 R0, R24.reuse, c[0x0][0x198], RZ ;  /* 0x0000660018007a10 */ /* 0x040fe40007ffe0ff */
[----:B------:R-:W-:Y:S01]  /*118e60*/  IMAD.WIDE R22, R24, 0x2, R8 ;  /* 0x0000000218167825 */ /* 0x000fe200078e0208 */
[----:B------:R-:W-:Y:S02]  /*118e70*/  ISETP.GE.AND P0, PT, R6, c[0x0][0x17c], PT ;  /* 0x00005f0006007a0c */ /* 0x000fe40003f06270 */
[----:B------:R-:W-:-:S02]  /*118e80*/  PRMT R25, R7, 0x7632, R25 ;  /* 0x0000763207197816 */ /* 0x000fc40000000019 */
[----:B------:R-:W-:Y:S01]  /*118e90*/  PRMT R24, R29, 0x7632, R24 ;  /* 0x000076321d187816 */ /* 0x000fe20000000018 */
[C---:B------:R-:W-:Y:S01]  /*118ea0*/  IMAD.WIDE R6, R0.reuse, 0x2, R20 ;  /* 0x0000000200067825 */ /* 0x040fe200078e0214 */
[----:B------:R-:W3:Y:S04]  /*118eb0*/  LDL.LU R29, [R1+0x4db8] ;  /* 0x004db800011d7983 */ /* 0x000ee80000300800 */
[----:B--2---:R0:W-:Y:S01]  /*118ec0*/  @P3 STG.E.U16 [R22.64], R28 ;  /* 0x0000001c16003986 */ /* 0x0041e2000c101504 */
[----:B------:R1:W-:Y:S03]  /*118ed0*/  @P6 STG.E.U16 [R6.64], R25 ;  /* 0x0000001906006986 */ /* 0x0003e6000c101504 */
[----:B0-----:R-:W2:Y:S01]  /*118ee0*/  LDL.LU R28, [R1+0x4db4] ;  /* 0x004db400011c7983 */ /* 0x001ea20000300800 */
[----:B------:R-:W4:Y:S02]  /*118ef0*/  LDL.LU R22, [R1+0x3f0] ;  /* 0x0003f00001167983 */ /* 0x000f240000300800 */
[----:B------:R-:W5:Y:S02]  /*118f00*/  LDL.LU R23, [R1+0x3e0] ;  /* 0x0003e00001177983 */ /* 0x000f640000300800 */
[----:B-1----:R-:W2:Y:S01]  /*118f10*/  LDL R6, [R1+0x2010] ;  /* 0x0020100001067983 */ /* 0x002ea20000100800 */
[----:B------:R-:W4:Y:S04]  /*118f20*/  LDL R7, [R1+0x2014] ;  /* 0x0020140001077983 */ /* 0x000f280000100800 */
[----:B------:R-:W5:Y:S01]  /*118f30*/  LDL R25, [R1+0x2008] ;  /* 0x0020080001197983 */ /* 0x000f620000100800 */
[----:B------:R-:W-:Y:S01]  /*118f40*/  IMAD.WIDE R4, R0, 0x2, R18 ;  /* 0x0000000200047825 */ /* 0x000fe200078e0212 */
[----:B---3--:R-:W-:-:S02]  /*118f50*/  ISETP.LT.AND P6, PT, R29, c[0x0][0x178], !P2 ;  /* 0x00005e001d007a0c */ /* 0x008fc400057c1270 */
[----:B------:R-:W3:Y:S04]  /*118f60*/  LDL.LU R29, [R1+0x4db0] ;  /* 0x004db000011d7983 */ /* 0x000ee80000300800 */
[----:B------:R-:W-:Y:S01]  /*118f70*/  @P4 STG.E.U16 [R4.64], R24 ;  /* 0x0000001804004986 */ /* 0x000fe2000c101504 */
[----:B------:R0:W-:Y:S01]  /*118f80*/  STL [R1+0x4dac], R3 ;  /* 0x004dac0301007387 */ /* 0x0001e20000100800 */
[----:B--2---:R-:W-:Y:S02]  /*118f90*/  ISETP.LT.AND P4, PT, R6, c[0x0][0x178], !P2 ;  /* 0x00005e0006007a0c */ /* 0x004fe40005781270 */
[----:B----4-:R-:W-:Y:S01]  /*118fa0*/  ISETP.LT.AND P5, PT, R7, c[0x0][0x178], !P2 ;  /* 0x00005e0007007a0c */ /* 0x010fe200057a1270 */
[----:B------:R-:W-:Y:S02]  /*118fb0*/  IMAD.WIDE R6, R0, 0x2, R2 ;  /* 0x0000000200067825 */ /* 0x000fe400078e0202 */
[----:B0-----:R-:W2:Y:S01]  /*118fc0*/  LDL R3, [R1+0x2018] ;  /* 0x0020180001037983 */ /* 0x001ea20000100800 */
[----:B-----5:R-:W-:-:S02]  /*118fd0*/  ISETP.LT.AND P3, PT, R25, c[0x0][0x178], !P2 ;  /* 0x00005e0019007a0c */ /* 0x020fc40005761270 */
[----:B------:R-:W-:Y:S02]  /*118fe0*/  PRMT R4, R22, 0x7632, R4 ;  /* 0x0000763216047816 */ /* 0x000fe40000000004 */
[----:B------:R-:W-:Y:S01]  /*118ff0*/  PRMT R5, R23, 0x7632, R5 ;  /* 0x0000763217057816 */ /* 0x000fe20000000005 */
[C---:B------:R-:W-:Y:S01]  /*119000*/  IMAD.WIDE R22, R0.reuse, 0x2, R16 ;  /* 0x0000000200167825 */ /* 0x040fe200078e0210 */
[----:B------:R-:W-:Y:S01]  /*119010*/  STL [R1+0x4da8], R17 ;  /* 0x004da81101007387 */ /* 0x000fe20000100800 */
[----:B------:R-:W-:Y:S02]  /*119020*/  PRMT R28, R27, 0x7632, R28 ;  /* 0x000076321b1c7816 */ /* 0x000fe4000000001c */
[----:B------:R-:W-:Y:S01]  /*119030*/  IMAD.WIDE R24, R0, 0x2, R14 ;  /* 0x0000000200187825 */ /* 0x000fe200078e020e */
[----:B---3--:R-:W-:-:S03]  /*119040*/  PRMT R29, R26, 0x7632, R29 ;  /* 0x000076321a1d7816 */ /* 0x008fc6000000001d */
[----:B------:R-:W-:Y:S01]  /*119050*/  IMAD.WIDE R26, R0, 0x2, R12 ;  /* 0x00000002001a7825 */ /* 0x000fe200078e020c */
[----:B------:R0:W-:Y:S03]  /*119060*/  @P3 STG.E.U16 [R6.64], R4 ;  /* 0x0000000406003986 */ /* 0x0001e6000c101504 */
[----:B------:R1:W-:Y:S02]  /*119070*/  @P6 STG.E.U16 [R22.64], R5 ;  /* 0x0000000516006986 */ /* 0x0003e4000c101504 */
[----:B------:R-:W-:Y:S02]  /*119080*/  @P4 STG.E.U16 [R24.64], R28 ;  /* 0x0000001c18004986 */ /* 0x000fe4000c101504 */
[----:B------:R-:W-:Y:S01]  /*119090*/  @P5 STG.E.U16 [R26.64], R29 ;  /* 0x0000001d1a005986 */ /* 0x000fe2000c101504 */
[----:B0-----:R-:W3:Y:S01]  /*1190a0*/  LDL R4, [R1+0x2000] ;  /* 0x0020000001047983 */ /* 0x001ee20000100800 */
[----:B------:R-:W4:Y:S02]  /*1190b0*/  LDL.LU R6, [R1+0x3b0] ;  /* 0x0003b00001067983 */ /* 0x000f240000300800 */
[----:B------:R-:W5:Y:S02]  /*1190c0*/  LDL R7, [R1+0x2004] ;  /* 0x0020040001077983 */ /* 0x000f640000100800 */
[----:B-1----:R-:W3:Y:S01]  /*1190d0*/  LDL R22, [R1+0x201c] ;  /* 0x00201c0001167983 */ /* 0x002ee20000100800 */
[----:B------:R-:W3:Y:S01]  /*1190e0*/  LDL.LU R23, [R1+0x3a0] ;  /* 0x0003a00001177983 */ /* 0x000ee20000300800 */
[----:B------:R-:W3:Y:S01]  /*1190f0*/  LDL R17, [R1+0x910] ;  /* 0x0009100001117983 */ /* 0x000ee20000100800 */
[----:B--2---:R-:W-:-:S02]  /*119100*/  ISETP.LT.AND P3, PT, R3, c[0x0][0x178], !P2 ;  /* 0x00005e0003007a0c */ /* 0x004fc40005761270 */
        /* <DEDUP_REMOVED lines=74> */
[----:B---3--:R-:W-:Y:S02]  /*1195b0*/  PRMT R5, R25, 0x7632, R5 ;  /* 0x0000763219057816 */ /* 0x008fe40000000005 */
[----:B----4-:R-:W-:Y:S01]  /*1195c0*/  ISETP.LT.AND P0, PT, R23, c[0x0][0x178], !P4 ;  /* 0x00005e0017007a0c */ /* 0x010fe20006701270 */
        /* <DEDUP_REMOVED lines=14> */
[----:B------:R-:W2:Y:S01]  /*1196b0*/  LDL.LU R7, [R1+0x410] ;  /* 0x0004100001077983 */ /* 0x000ea20000300800 */
[----:B----4-:R-:W4:Y:S04]  /*1196c0*/  LDL R5, [R1+0x2014] ;  /* 0x0020140001057983 */ /* 0x010f280000100800 */
[----:B------:R-:W2:Y:S04]  /*1196d0*/  LDL R22, [R1+0x2018] ;  /* 0x0020180001167983 */ /* 0x000ea80000100800 */
[----:B------:R-:W5:Y:S04]  /*1196e0*/  LDL R23, [R1+0x201c] ;  /* 0x00201c0001177983 */ /* 0x000f680000100800 */
[----:B------:R-:W-:Y:S01]  /*1196f0*/  @P2 STG.E.U16 [R24.64], R28 ;  /* 0x0000001c18002986 */ /* 0x000fe2000c101504 */
[----:B------:R0:W-:Y:S03]  /*119700*/  STL [R1+0x4d40], R28 ;  /* 0x004d401c01007387 */ /* 0x0001e60000100800 */
[----:B0-----:R-:W5:Y:S01]  /*119710*/  LDL R28, [R1+0x2008] ;  /* 0x00200800011c7983 */ /* 0x001f620000100800 */
[----:B------:R0:W-:Y:S01]  /*119720*/  @P0 STG.E.U16 [R26.64], R29 ;  /* 0x0000001d1a000986 */ /* 0x0001e2000c101504 */
[----:B---3--:R-:W-:-:S02]  /*119730*/  ISETP.LT.AND P5, PT, R17, c[0x0][0x178], !P1 ;  /* 0x00005e0011007a0c */ /* 0x008fc40004fa1270 */
[----:B0-----:R-:W3:Y:S01]  /*119740*/  LDL.LU R27, [R1+0x314] ;  /* 0x00031400011b7983 */ /* 0x001ee20000300800 */
[----:B------:R0:W-:Y:S03]  /*119750*/  STL [R1+0x4d3c], R29 ;  /* 0x004d3c1d01007387 */ /* 0x0001e60000100800 */
[----:B0-----:R-:W3:Y:S01]  /*119760*/  LDL R29, [R1+0x200c] ;  /* 0x00200c00011d7983 */ /* 0x001ee20000100800 */
[----:B------:R-:W3:Y:S01]  /*119770*/  LDL.LU R17, [R1+0x492c] ;  /* 0x00492c0001117983 */ /* 0x000ee20000300800 */
[----:B----4-:R-:W-:Y:S02]  /*119780*/  ISETP.LT.AND P2, PT, R5, c[0x0][0x178], !P4 ;  /* 0x00005e0005007a0c */ /* 0x010fe40006741270 */
[----:B--2---:R-:W-:Y:S02]  /*119790*/  ISETP.LT.AND P0, PT, R22, c[0x0][0x178], !P4 ;  /* 0x00005e0016007a0c */ /* 0x004fe40006701270 */
[----:B-----5:R-:W-:Y:S01]  /*1197a0*/  ISETP.LT.AND P3, PT, R23, c[0x0][0x178], !P4 ;  /* 0x00005e0017007a0c */ /* 0x020fe20006761270 */
[----:B------:R-:W-:-:S02]  /*1197b0*/  ISETP.LT.AND P4, PT, R15, c[0x0][0x178], !P1 ;  /* 0x00005e000f007a0c */ /* 0x000fc40004f81270 */
        /* <DEDUP_REMOVED lines=15> */
[----:B------:R0:W-:Y:S01]  /*1198b0*/  @P2 STG.E.U16 [R4.64], R24 ;  /* 0x0000001804002986 */ /* 0x0001e2000c101504 */
[----:B------:R-:W-:Y:S02]  /*1198c0*/  @P0 STG.E.U16 [R6.64], R25 ;  /* 0x0000001906000986 */ /* 0x000fe4000c101504 */
[----:B------:R-:W-:Y:S01]  /*1198d0*/  @P3 STG.E.U16 [R22.64], R26 ;  /* 0x0000001a16003986 */ /* 0x000fe2000c101504 */
[----:B---3--:R-:W-:Y:S01]  /*1198e0*/  ISETP.GE.AND P2, PT, R17, c[0x0][0x17c], PT ;  /* 0x00005f0011007a0c */ /* 0x008fe20003f46270 */
[----:B0-----:R-:W-:-:S05]  /*1198f0*/  IMAD.WIDE R4, R0, 0x2, R20 ;  /* 0x0000000200047825 */ /* 0x001fca00078e0214 */
[----:B------:R-:W-:Y:S04]  /*119900*/  @P5 STG.E.U16 [R4.64], R27 ;  /* 0x0000001b04005986 */ /* 0x000fe8000c101504 */
[----:B----4-:R0:W-:Y:S01]  /*119910*/  STL [R1+0x4d88], R28 ;  /* 0x004d881c01007387 */ /* 0x0101e20000100800 */
[----:B------:R-:W3:Y:S03]  /*119920*/  LDL R24, [R1+0x2e4] ;  /* 0x0002e40001187983 */ /* 0x000ee60000100800 */
[----:B0-----:R-:W4:Y:S01]  /*119930*/  LDL R28, [R1+0x2c4] ;  /* 0x0002c400011c7983 */ /* 0x001f220000100800 */
[----:B------:R-:W5:Y:S02]  /*119940*/  LDL.LU R25, [R1+0x4930] ;  /* 0x0049300001197983 */ /* 0x000f640000300800 */
[----:B------:R-:W2:Y:S02]  /*119950*/  LDL R23, [R1+0x2010] ;  /* 0x0020100001177983 */ /* 0x000ea40000100800 */
[----:B------:R-:W3:Y:S01]  /*119960*/  LDL R26, [R1+0x2000] ;  /* 0x00200000011a7983 */ /* 0x000ee20000100800 */
[----:B------:R-:W3:Y:S01]  /*119970*/  LDL.LU R17, [R1+0x4d90] ;  /* 0x004d900001117983 */ /* 0x000ee20000300800 */
[----:B------:R-:W3:Y:S02]  /*119980*/  LDL R5, [R1+0x304] ;  /* 0x0003040001057983 */ /* 0x000ee40000100800 */
[----:B------:R-:W-:Y:S01]  /*119990*/  IMAD.WIDE R6, R0, 0x2, R18 ;  /* 0x0000000200067825 */ /* 0x000fe200078e0212 */
[----:B------:R-:W-:-:S02]  /*1199a0*/  ISETP.LT.AND P0, PT, R29, c[0x0][0x178], !P1 ;  /* 0x00005e001d007a0c */ /* 0x000fc40004f01270 */
[----:B--2---:R-:W-:Y:S01]  /*1199b0*/  ISETP.LT.AND P3, PT, R23, c[0x0][0x178], !P1 ;  /* 0x00005e0017007a0c */ /* 0x004fe20004f61270 */
[C---:B------:R-:W-:Y:S01]  /*1199c0*/  IMAD.WIDE R22, R0.reuse, 0x2, R2 ;  /* 0x0000000200167825 */ /* 0x040fe200078e0202 */
[----:B---3--:R0:W-:Y:S04]  /*1199d0*/  @P4 STG.E.U16 [R6.64], R5 ;  /* 0x0000000506004986 */ /* 0x0081e8000c101504 */
[----:B------:R1:W-:Y:S01]  /*1199e0*/  @P6 STG.E.U16 [R22.64], R15 ;  /* 0x0000000f16006986 */ /* 0x0003e2000c101504 */
        /* <DEDUP_REMOVED lines=51> */
[----:B------:R-:W3:Y:S02]  /*119d20*/  LDL.LU R22, [R1+0x2b4] ;  /* 0x0002b40001167983 */ /* 0x000ee40000300800 */
[----:B------:R-:W3:Y:S02]  /*119d30*/  LDL.LU R23, [R1+0x2a4] ;  /* 0x0002a40001177983 */ /* 0x000ee40000300800 */
[----:B--2---:R-:W2:Y:S01]  /*119d40*/  LDL.LU R5, [R1+0x2c4] ;  /* 0x0002c40001057983 */ /* 0x004ea20000300800 */
[----:B----4-:R-:W-:Y:S01]  /*119d50*/  PRMT R26, R25, 0x7632, R26 ;  /* 0x00007632191a7816 */ /* 0x010fe2000000001a */
[----:B------:R-:W-:Y:S01]  /*119d60*/  IMAD.WIDE R24, R6, 0x2, R14 ;  /* 0x0000000206187825 */ /* 0x000fe200078e020e */
[----:B--2---:R-:W-:-:S03]  /*119d70*/  PRMT R0, R5, 0x7632, R0 ;  /* 0x0000763205007816 */ /* 0x004fc60000000000 */
[C---:B------:R-:W-:Y:S01]  /*119d80*/  IMAD.WIDE R4, R6.reuse, 0x2, R12 ;  /* 0x0000000206047825 */ /* 0x040fe200078e020c */
[----:B------:R0:W-:Y:S01]  /*119d90*/  @P1 STG.E.U16 [R24.64], R26 ;  /* 0x0000001a18001986 */ /* 0x0001e2000c101504 */
[----:B---3--:R-:W-:Y:S02]  /*119da0*/  ISETP.LT.AND P1, PT, R29, c[0x0][0x178], !P2 ;  /* 0x00005e001d007a0c */ /* 0x008fe40005721270 */
[----:B------:R-:W2:Y:S01]  /*119db0*/  LDL R29, [R1+0x394] ;  /* 0x00039400011d7983 */ /* 0x000ea20000100800 */
[----:B------:R1:W-:Y:S01]  /*119dc0*/  @P3 STG.E.U16 [R4.64], R0 ;  /* 0x0000000004003986 */ /* 0x0003e2000c101504 */
[----:B-----5:R-:W-:Y:S02]  /*119dd0*/  ISETP.LT.AND P3, PT, R7, c[0x0][0x178], !P0 ;  /* 0x00005e0007007a0c */ /* 0x020fe40004761270 */
[----:B------:R-:W-:Y:S01]  /*119de0*/  PRMT R27, R23, 0x7632, R27 ;  /* 0x00007632171b7816 */ /* 0x000fe2000000001b */
[----:B0-----:R-:W3:Y:S04]  /*119df0*/  LDL R24, [R1+0x201c] ;  /* 0x00201c0001187983 */ /* 0x001ee80000100800 */
        /* <DEDUP_REMOVED lines=13> */
[----:B---3--:R-:W-:-:S02]  /*119ed0*/  ISETP.LT.AND P2, PT, R24, c[0x0][0x178], !P2 ;  /* 0x00005e0018007a0c */ /* 0x008fc40005741270 */
[----:B----4-:R-:W-:Y:S01]  /*119ee0*/  ISETP.LT.AND P4, PT, R25, c[0x0][0x178], !P0 ;  /* 0x00005e0019007a0c */ /* 0x010fe20004781270 */
[----:B--2---:R0:W-:Y:S04]  /*119ef0*/  STL [R1+0x4d70], R20 ;  /* 0x004d701401007387 */ /* 0x0041e80000100800 */
[----:B0-----:R-:W2:Y:S01]  /*119f00*/  LDL R20, [R1+0x344] ;  /* 0x0003440001147983 */ /* 0x001ea20000100800 */
[----:B------:R0:W-:Y:S02]  /*119f10*/  STL [R1+0x4d64], R21 ;  /* 0x004d641501007387 */ /* 0x0001e40000100800 */
[----:B------:R-:W3:Y:S03]  /*119f20*/  LDL R4, [R1+0x384] ;  /* 0x0003840001047983 */ /* 0x000ee60000100800 */
[----:B------:R1:W-:Y:S01]  /*119f30*/  @P2 STG.E.U16 [R6.64], R27 ;  /* 0x0000001b06002986 */ /* 0x0003e2000c101504 */
[----:B------:R-:W4:Y:S02]  /*119f40*/  LDL R5, [R1+0x2010] ;  /* 0x0020100001057983 */ /* 0x000f240000100800 */
[----:B------:R-:W-:-:S04]  /*119f50*/  IMAD.WIDE R24, R0, 0x2, R18 ;  /* 0x0000000200187825 */ /* 0x000fc800078e0212 */
[----:B------:R-:W-:Y:S01]  /*119f60*/  @P4 STG.E.U16 [R22.64], R29 ;  /* 0x0000001d16004986 */ /* 0x000fe2000c101504 */
[----:B0-----:R-:W2:Y:S04]  /*119f70*/  LDL R21, [R1+0x2000] ;  /* 0x0020000001157983 */ /* 0x001ea80000100800 */
[----:B-1----:R-:W2:Y:S01]  /*119f80*/  LDL R6, [R1+0x374] ;  /* 0x0003740001067983 */ /* 0x002ea20000100800 */
[----:B------:R-:W2:Y:S02]  /*119f90*/  LDL.LU R7, [R1+0x4938] ;  /* 0x0049380001077983 */ /* 0x000ea40000300800 */
[----:B------:R0:W-:Y:S02]  /*119fa0*/  STL [R1+0x4d58], R27 ;  /* 0x004d581b01007387 */ /* 0x0001e40000100800 */
[----:B0-----:R-:W2:Y:S01]  /*119fb0*/  LDL R27, [R1+0x201c] ;  /* 0x00201c00011b7983 */ /* 0x001ea20000100800 */
[----:B------:R-:W5:Y:S02]  /*119fc0*/  LDL.LU R29, [R1+0x4d78] ;  /* 0x004d7800011d7983 */ /* 0x000f640000300800 */
[----:B------:R-:W5:Y:S02]  /*119fd0*/  LDL R22, [R1+0x2018] ;  /* 0x0020180001167983 */ /* 0x000f640000100800 */
[----:B------:R-:W5:Y:S01]  /*119fe0*/  LDL.LU R23, [R1+0x4934] ;  /* 0x0049340001177983 */ /* 0x000f620000300800 */
[----:B---3--:R0:W-:Y:S04]  /*119ff0*/  @P3 STG.E.U16 [R24.64], R4 ;  /* 0x0000000418003986 */ /* 0x0081e8000c101504 */
[----:B0-----:R-:W3:Y:S01]  /*11a000*/  LDL R25, [R1+0x2014] ;  /* 0x0020140001197983 */ /* 0x001ee20000100800 */
[----:B------:R-:W-:-:S02]  /*11a010*/  ISETP.LT.AND P6, PT, R28, c[0x0][0x178], !P0 ;  /* 0x00005e001c007a0c */ /* 0x000fc400047c1270 */
[----:B----4-:R-:W-:Y:S01]  /*11a020*/  ISETP.LT.AND P5, PT, R5, c[0x0][0x178], !P0 ;  /* 0x00005e0005007a0c */ /* 0x010fe200047a1270 */
[----:B--2---:R0:W-:Y:S01]  /*11a030*/  STL [R1+0x4d5c], R27 ;  /* 0x004d5c1b01007387 */ /* 0x0041e20000100800 */
[----:B-----5:R-:W-:Y:S02]  /*11a040*/  ISETP.LT.AND P2, PT, R29, c[0x0][0x178], !P0 ;  /* 0x00005e001d007a0c */ /* 0x020fe40004741270 */
[----:B------:R-:W-:Y:S02]  /*11a050*/  ISETP.LT.AND P3, PT, R22, c[0x0][0x178], !P0 ;  /* 0x00005e0016007a0c */ /* 0x000fe40004761270 */
[----:B---3--:R-:W-:Y:S01]  /*11a060*/  ISETP.LT.AND P4, PT, R25, c[0x0][0x178], !P0 ;  /* 0x00005e0019007a0c */ /* 0x008fe20004781270 */
        /* <DEDUP_REMOVED lines=22> */
[----:B------:R-:W-:Y:S01]  /*11a1d0*/  ISETP.LT.AND P2, PT, R21, c[0x0][0x178], !P6 ;  /* 0x00005e0015007a0c */ /* 0x000fe20007741270 */
[----:B----4-:R0:W-:Y:S04]  /*11a1e0*/  @P3 STG.E.U16 [R4.64], R20 ;  /* 0x0000001404003986 */ /* 0x0101e8000c101504 */
[----:B0-----:R-:W4:Y:S01]  /*11a1f0*/  LDL.LU R20, [R1+0x4d68] ;  /* 0x004d680001147983 */ /* 0x001f220000300800 */
[----:B------:R-:W2:Y:S02]  /*11a200*/  LDL R4, [R1+0x324] ;  /* 0x0003240001047983 */ /* 0x000ea40000100800 */
[----:B------:R-:W4:Y:S02]  /*11a210*/  LDL R5, [R1+0x2004] ;  /* 0x0020040001057983 */ /* 0x000f240000100800 */
[----:B------:R-:W4:Y:S02]  /*11a220*/  LDL.LU R21, [R1+0x4d64] ;  /* 0x004d640001157983 */ /* 0x000f240000300800 */
[C---:B---3--:R-:W-:Y:S01]  /*11a230*/  IMAD.WIDE R24, R0.reuse, 0x2, R8 ;  /* 0x0000000200187825 */ /* 0x048fe200078e0208 */
[----:B------:R-:W-:-:S02]  /*11a240*/  IADD3 R0, R0, c[0x0][0x198], RZ ;  /* 0x0000660000007a10 */ /* 0x000fc40007ffe0ff */
[----:B-----5:R-:W-:Y:S01]  /*11a250*/  PRMT R26, R22, 0x7632, R26 ;  /* 0x00007632161a7816 */ /* 0x020fe2000000001a */
[----:B------:R-:W-:Y:S04]  /*11a260*/  STL [R1+0x4d54], R3 ;  /* 0x004d540301007387 */ /* 0x000fe80000100800 */
[----:B--2---:R0:W-:Y:S01]  /*11a270*/  @P0 STG.E.U16 [R24.64], R4 ;  /* 0x0000000418000986 */ /* 0x0041e2000c101504 */
[----:B----4-:R-:W-:Y:S02]  /*11a280*/  ISETP.LT.AND P5, PT, R5, c[0x0][0x178], !P6 ;  /* 0x00005e0005007a0c */ /* 0x010fe400077a1270 */
        /* <DEDUP_REMOVED lines=12> */
[----:B------:R1:W-:Y:S01]  /*11a350*/  @P4 STG.E.U16 [R4.64], R24 ;  /* 0x0000001804004986 */ /* 0x0003e2000c101504 */
[----:B------:R-:W-:-:S03]  /*11a360*/  ISETP.LT.AND P2, PT, R27, c[0x0][0x178], !P6 ;  /* 0x00005e001b007a0c */ /* 0x000fc60007741270 */
[----:B0-----:R-:W4:Y:S04]  /*11a370*/  LDL R7, [R1+0x2000] ;  /* 0x0020000001077983 */ /* 0x001f280000100800 */
[----:B-1----:R-:W5:Y:S01]  /*11a380*/  LDL.LU R5, [R1+0x344] ;  /* 0x0003440001057983 */ /* 0x002f620000300800 */
[----:B------:R-:W2:Y:S01]  /*11a390*/  LDL.LU R24, [R1+0x324] ;  /* 0x0003240001187983 */ /* 0x000ea20000300800 */
[----:B---3--:R-:W-:Y:S01]  /*11a3a0*/  PRMT R26, R23, 0x7632, R26 ;  /* 0x00007632171a7816 */ /* 0x008fe2000000001a */
[----:B------:R-:W-:-:S05]  /*11a3b0*/  IMAD.WIDE R22, R0, 0x2, R16 ;  /* 0x0000000200167825 */ /* 0x000fca00078e0210 */
[----:B------:R0:W-:Y:S04]  /*11a3c0*/  @P3 STG.E.U16 [R22.64], R26 ;  /* 0x0000001a16003986 */ /* 0x0001e8000c101504 */
        /* <DEDUP_REMOVED lines=205> */
[----:B------:R-:W5:Y:S02]  /*11b0a0*/  LDL.LU R6, [R1+0x424] ;  /* 0x0004240001067983 */ /* 0x000f640000300800 */
[----:B------:R-:W5:Y:S01]  /*11b0b0*/  LDL.LU R7, [R1+0x414] ;  /* 0x0004140001077983 */ /* 0x000f620000300800 */
[----:B----4-:R-:W4:Y:S04]  /*11b0c0*/  LDL R5, [R1+0x2014] ;  /* 0x0020140001057983 */ /* 0x010f280000100800 */
[----:B------:R-:W4:Y:S04]  /*11b0d0*/  LDL R22, [R1+0x2018] ;  /* 0x0020180001167983 */ /* 0x000f280000100800 */
[----:B------:R-:W4:Y:S04]  /*11b0e0*/  LDL R23, [R1+0x201c] ;  /* 0x00201c0001177983 */ /* 0x000f280000100800 */
[----:B------:R-:W-:Y:S01]  /*11b0f0*/  @P5 STG.E.U16 [R24.64], R28 ;  /* 0x0000001c18005986 */ /* 0x000fe2000c101504 */
[----:B------:R0:W-:Y:S03]  /*11b100*/  STL [R1+0x4ccc], R28 ;  /* 0x004ccc1c01007387 */ /* 0x0001e60000100800 */
[----:B0-----:R-:W4:Y:S01]  /*11b110*/  LDL R28, [R1+0x2008] ;  /* 0x00200800011c7983 */ /* 0x001f220000100800 */
[----:B------:R0:W-:Y:S01]  /*11b120*/  @P3 STG.E.U16 [R26.64], R29 ;  /* 0x0000001d1a003986 */ /* 0x0001e2000c101504 */
[----:B---3--:R-:W-:-:S02]  /*11b130*/  ISETP.LT.AND P5, PT, R17, c[0x0][0x178], !P4 ;  /* 0x00005e0011007a0c */ /* 0x008fc400067a1270 */
[----:B0-----:R-:W3:Y:S01]  /*11b140*/  LDL.LU R27, [R1+0x318] ;  /* 0x00031800011b7983 */ /* 0x001ee20000300800 */
[----:B------:R0:W-:Y:S03]  /*11b150*/  STL [R1+0x4cc8], R29 ;  /* 0x004cc81d01007387 */ /* 0x0001e60000100800 */
[----:B0-----:R-:W3:Y:S01]  /*11b160*/  LDL R29, [R1+0x200c] ;  /* 0x00200c00011d7983 */ /* 0x001ee20000100800 */
[----:B------:R-:W3:Y:S01]  /*11b170*/  LDL.LU R17, [R1+0x494c] ;  /* 0x00494c0001117983 */ /* 0x000ee20000300800 */
[----:B--2---:R-:W-:Y:S02]  /*11b180*/  ISETP.LT.AND P3, PT, R15, c[0x0][0x178], !P4 ;  /* 0x00005e000f007a0c */ /* 0x004fe40006761270 */
[----:B------:R-:W2:Y:S01]  /*11b190*/  LDL R15, [R1+0x2f8] ;  /* 0x0002f800010f7983 */ /* 0x000ea20000100800 */
[----:B----4-:R-:W-:-:S03]  /*11b1a0*/  ISETP.LT.AND P6, PT, R28, c[0x0][0x178], !P4 ;  /* 0x00005e001c007a0c */ /* 0x010fc600067c1270 */
[----:B------:R0:W-:Y:S04]  /*11b1b0*/  STL [R1+0x4d08], R28 ;  /* 0x004d081c01007387 */ /* 0x0001e80000100800 */
[----:B0-----:R-:W4:Y:S04]  /*11b1c0*/  LDL R28, [R1+0x2a8] ;  /* 0x0002a800011c7983 */ /* 0x001f280000100800 */
[----:B----4-:R0:W-:Y:S04]  /*11b1d0*/  STL [R1+0x4d0c], R28 ;  /* 0x004d0c1c01007387 */ /* 0x0101e80000100800 */
[----:B0-----:R-:W4:Y:S01]  /*11b1e0*/  LDL R28, [R1+0x2004] ;  /* 0x00200400011c7983 */ /* 0x001f220000100800 */
[----:B------:R-:W-:-:S02]  /*11b1f0*/  ISETP.LT.AND P2, PT, R5, c[0x0][0x178], !P1 ;  /* 0x00005e0005007a0c */ /* 0x000fc40004f41270 */
[----:B------:R-:W-:Y:S01]  /*11b200*/  ISETP.LT.AND P0, PT, R22, c[0x0][0x178], !P1 ;  /* 0x00005e0016007a0c */ /* 0x000fe20004f01270 */
[----:B------:R-:W-:Y:S01]  /*11b210*/  ISETP.LT.AND P1, PT, R23, c[0x0][0x178], !P1 ;  /* 0x00005e0017007a0c */ /* 0x000fe20004f21270 */
[----:B-----5:R-:W-:Y:S02]  /*11b220*/  PRMT R24, R4, 0x7632, R24 ;  /* 0x0000763204187816 */ /* 0x020fe40000000018 */
[----:B------:R-:W-:Y:S02]  /*11b230*/  PRMT R25, R6, 0x7632, R25 ;  /* 0x0000763206197816 */ /* 0x000fe40000000019 */
[----:B------:R-:W-:Y:S01]  /*11b240*/  PRMT R26, R7, 0x7632, R26 ;  /* 0x00007632071a7816 */ /* 0x000fe2000000001a */
[----:B----4-:R0:W-:Y:S04]  /*11b250*/  STL [R1+0x4d10], R28 ;  /* 0x004d101c01007387 */ /* 0x0101e80000100800 */
[----:B0-----:R-:W4:Y:S01]  /*11b260*/  LDL R28, [R1+0x2b8] ;  /* 0x0002b800011c7983 */ /* 0x001f220000100800 */
[----:B------:R-:W-:-:S04]  /*11b270*/  IMAD.WIDE R4, R0, 0x2, R12 ;  /* 0x0000000200047825 */ /* 0x000fc800078e020c */
[----:B------:R-:W-:-:S04]  /*11b280*/  IMAD.WIDE R6, R0, 0x2, R10 ;  /* 0x0000000200067825 */ /* 0x000fc800078e020a */
[C---:B------:R-:W-:Y:S01]  /*11b290*/  IMAD.WIDE R22, R0.reuse, 0x2, R8 ;  /* 0x0000000200167825 */ /* 0x040fe200078e0208 */
[----:B------:R-:W-:Y:S01]  /*11b2a0*/  IADD3 R0, R0, c[0x0][0x198], RZ ;  /* 0x0000660000007a10 */ /* 0x000fe20007ffe0ff */
[----:B------:R0:W-:Y:S02]  /*11b2b0*/  @P2 STG.E.U16 [R4.64], R24 ;  /* 0x0000001804002986 */ /* 0x0001e4000c101504 */
        /* <DEDUP_REMOVED lines=46> */
[----:B------:R-:W-:Y:S01]  /*11b5a0*/  IADD3 R6, R0, c[0x0][0x198], RZ ;  /* 0x0000660000067a10 */ /* 0x000fe20007ffe0ff */
[----:B--2---:R0:W-:Y:S04]  /*11b5b0*/  @P4 STG.E.U16 [R24.64], R28 ;  /* 0x0000001c18004986 */ /* 0x0041e8000c101504 */
[----:B0-----:R-:W2:Y:S01]  /*11b5c0*/  LDL.LU R28, [R1+0x4d08] ;  /* 0x004d0800011c7983 */ /* 0x001ea20000300800 */
[----:B------:R-:W2:Y:S01]  /*11b5d0*/  LDL.LU R25, [R1+0x308] ;  /* 0x0003080001197983 */ /* 0x000ea20000300800 */
[----:B------:R-:W-:Y:S01]  /*11b5e0*/  PRMT R7, R27, 0x7632, R7 ;  /* 0x000076321b077816 */ /* 0x000fe20000000007 */
[----:B------:R-:W-:Y:S01]  /*11b5f0*/  IMAD.WIDE R26, R6, 0x2, R20 ;  /* 0x00000002061a7825 */ /* 0x000fe200078e0214 */
[----:B------:R-:W-:-:S02]  /*11b600*/  ISETP.LT.AND P5, PT, R29, c[0x0][0x178], !P0 ;  /* 0x00005e001d007a0c */ /* 0x000fc400047a1270 */
[----:B---3--:R-:W-:Y:S02]  /*11b610*/  PRMT R0, R22, 0x7632, R0 ;  /* 0x0000763216007816 */ /* 0x008fe40000000000 */
[----:B----4-:R-:W-:Y:S01]  /*11b620*/  ISETP.LT.AND P3, PT, R23, c[0x0][0x178], !P0 ;  /* 0x00005e0017007a0c */ /* 0x010fe20004761270 */
[----:B------:R5:W-:Y:S01]  /*11b630*/  @P6 STG.E.U16 [R26.64], R7 ;  /* 0x000000071a006986 */ /* 0x000be2000c101504 */
[----:B------:R-:W-:Y:S01]  /*11b640*/  IMAD.WIDE R22, R6, 0x2, R2 ;  /* 0x0000000206167825 */ /* 0x000fe200078e0202 */
[----:B------:R-:W-:Y:S02]  /*11b650*/  ISETP.LT.AND P6, PT, R5, c[0x0][0x178], !P0 ;  /* 0x00005e0005007a0c */ /* 0x000fe400047c1270 */
        /* <DEDUP_REMOVED lines=20> */
[----:B------:R-:W-:Y:S01]  /*11b7a0*/  IMAD.WIDE R4, R6, 0x2, R12 ;  /* 0x0000000206047825 */ /* 0x000fe200078e020c */
[----:B------:R0:W-:Y:S01]  /*11b7b0*/  @P6 STG.E.U16 [R24.64], R26 ;  /* 0x0000001a18006986 */ /* 0x0001e2000c101504 */
[----:B-----5:R-:W-:-:S03]  /*11b7c0*/  ISETP.LT.AND P6, PT, R7, c[0x0][0x178], !P1 ;  /* 0x00005e0007007a0c */ /* 0x020fc60004fc1270 */
[----:B------:R1:W-:Y:S01]  /*11b7d0*/  @P3 STG.E.U16 [R4.64], R0 ;  /* 0x0000000004003986 */ /* 0x0003e2000c101504 */
[----:B------:R-:W-:-:S03]  /*11b7e0*/  PRMT R27, R23, 0x7632, R27 ;  /* 0x00007632171b7816 */ /* 0x000fc6000000001b */
        /* <DEDUP_REMOVED lines=102> */
[----:B------:R-:W2:Y:S04]  /*11be50*/  LDL.LU R27, [R1+0x4ce4] ;  /* 0x004ce400011b7983 */ /* 0x000ea80000300800 */
[----:B------:R0:W-:Y:S01]  /*11be60*/  @P1 STG.E.U16 [R4.64], R6 ;  /* 0x0000000604001986 */ /* 0x0001e2000c101504 */
[----:B---3--:R-:W-:Y:S02]  /*11be70*/  PRMT R25, R22, 0x7632, R25 ;  /* 0x0000763216197816 */ /* 0x008fe40000000019 */
[----:B------:R-:W-:Y:S02]  /*11be80*/  PRMT R26, R23, 0x7632, R26 ;  /* 0x00007632171a7816 */ /* 0x000fe4000000001a */
[----:B----4-:R-:W-:Y:S01]  /*11be90*/  ISETP.LT.AND P1, PT, R7, c[0x0][0x178], !P2 ;  /* 0x00005e0007007a0c */ /* 0x010fe20005721270 */
[----:B------:R-:W-:Y:S01]  /*11bea0*/  IMAD.WIDE R22, R0, 0x2, R12 ;  /* 0x0000000200167825 */ /* 0x000fe200078e020c */
[----:B------:R1:W-:Y:S01]  /*11beb0*/  STL [R1+0x4cdc], R13 ;  /* 0x004cdc0d01007387 */ /* 0x0003e20000100800 */
[----:B------:R-:W-:-:S02]  /*11bec0*/  ISETP.LT.AND P0, PT, R3, c[0x0][0x178], !P2 ;  /* 0x00005e0003007a0c */ /* 0x000fc40005701270 */
[----:B0-----:R-:W-:-:S04]  /*11bed0*/  IMAD.WIDE R6, R0, 0x2, R10 ;  /* 0x0000000200067825 */ /* 0x001fc800078e020a */
[----:B------:R-:W-:Y:S01]  /*11bee0*/  IMAD.WIDE R4, R0, 0x2, R8 ;  /* 0x0000000200047825 */ /* 0x000fe200078e0208 */
[----:B-1----:R-:W3:Y:S03]  /*11bef0*/  LDL R13, [R1+0x3f8] ;  /* 0x0003f800010d7983 */ /* 0x002ee60000100800 */
[----:B------:R0:W-:Y:S01]  /*11bf00*/  STL [R1+0x4cd8], R11 ;  /* 0x004cd80b01007387 */ /* 0x0001e20000100800 */
[----:B------:R1:W-:Y:S01]  /*11bf10*/  @P4 STG.E.U16 [R22.64], R25 ;  /* 0x0000001916004986 */ /* 0x0003e2000c101504 */
[----:B------:R4:W-:Y:S01]  /*11bf20*/  @P5 STG.E.U16 [R6.64], R26 ;  /* 0x0000001a06005986 */ /* 0x0009e2000c101504 */
[----:B------:R-:W-:Y:S02]  /*11bf30*/  ISETP.LT.AND P4, PT, R28, c[0x0][0x178], !P2 ;  /* 0x00005e001c007a0c */ /* 0x000fe40005781270 */
[----:B0-----:R-:W5:Y:S01]  /*11bf40*/  LDL R11, [R1+0x3e8] ;  /* 0x0003e800010b7983 */ /* 0x001f620000100800 */
[----:B------:R-:W3:Y:S02]  /*11bf50*/  LDL.LU R3, [R1+0x495c] ;  /* 0x00495c0001037983 */ /* 0x000ee40000300800 */
[----:B-1----:R-:W5:Y:S02]  /*11bf60*/  LDL R22, [R1+0x8f8] ;  /* 0x0008f80001167983 */ /* 0x002f640000100800 */
[----:B------:R-:W5:Y:S01]  /*11bf70*/  LDL R23, [R1+0x2014] ;  /* 0x0020140001177983 */ /* 0x000f620000100800 */
[----:B--2---:R-:W-:Y:S01]  /*11bf80*/  PRMT R27, R24, 0x7632, R27 ;  /* 0x00007632181b7816 */ /* 0x004fe2000000001b */
[----:B------:R-:W-:-:S02]  /*11bf90*/  IADD3 R24, R0, c[0x0][0x198], RZ ;  /* 0x0000660000187a10 */ /* 0x000fc40007ffe0ff */
[----:B------:R-:W2:Y:S01]  /*11bfa0*/  LDL R0, [R1+0x2004] ;  /* 0x0020040001007983 */ /* 0x000ea20000100800 */
[----:B----4-:R-:W4:Y:S03]  /*11bfb0*/  LDL.LU R26, [R1+0x3c8] ;  /* 0x0003c800011a7983 */ /* 0x010f260000300800 */
[----:B------:R0:W-:Y:S04]  /*11bfc0*/  @P3 STG.E.U16 [R4.64], R27 ;  /* 0x0000001b04003986 */ /* 0x0001e8000c101504 */
[----:B0-----:R-:W2:Y:S01]  /*11bfd0*/  LDL R5, [R1+0x2010] ;  /* 0x0020100001057983 */ /* 0x001ea20000100800 */
[----:B------:R-:W2:Y:S02]  /*11bfe0*/  LDL.LU R27, [R1+0x3d8] ;  /* 0x0003d800011b7983 */ /* 0x000ea40000300800 */
[----:B------:R-:W2:Y:S02]  /*11bff0*/  LDL R28, [R1+0x3a8] ;  /* 0x0003a800011c7983 */ /* 0x000ea40000100800 */
[----:B------:R-:W-:Y:S01]  /*11c000*/  IMAD.WIDE R6, R24, 0x2, R20 ;  /* 0x0000000218067825 */ /* 0x000fe200078e0214 */
[----:B------:R-:W-:-:S02]  /*11c010*/  ISETP.LT.AND P5, PT, R29, c[0x0][0x178], !P2 ;  /* 0x00005e001d007a0c */ /* 0x000fc400057a1270 */
[----:B---3--:R-:W-:Y:S02]  /*11c020*/  ISETP.GE.AND P3, PT, R3, c[0x0][0x17c], PT ;  /* 0x00005f0003007a0c */ /* 0x008fe40003f66270 */
[----:B-----5:R-:W-:Y:S04]  /*11c030*/  @P1 STG.E.U16 [R6.64], R22 ;  /* 0x0000001606001986 */ /* 0x020fe8000c101504 */
        /* <DEDUP_REMOVED lines=8> */
[----:B------:R-:W-:-:S03]  /*11c0c0*/  ISETP.LT.AND P1, PT, R23, c[0x0][0x178], !P2 ;  /* 0x00005e0017007a0c */ /* 0x000fc60005721270 */
        /* <DEDUP_REMOVED lines=8> */
[----:B------:R-:W5:Y:S02]  /*11c150*/  LDL R23, [R1+0x2018] ;  /* 0x0020180001177983 */ /* 0x000f640000100800 */
[----:B--2---:R-:W2:Y:S02]  /*11c160*/  LDL.LU R11, [R1+0x4cd8] ;  /* 0x004cd800010b7983 */ /* 0x004ea40000300800 */
[----:B------:R-:W2:Y:S01]  /*11c170*/  LDL.LU R6, [R1+0x4964] ;  /* 0x0049640001067983 */ /* 0x000ea20000300800 */
[----:B------:R-:W2:Y:S04]  /*11c180*/  LDL.LU R7, [R1+0x8f8] ;  /* 0x0008f80001077983 */ /* 0x000ea80000300800 */
[----:B------:R0:W-:Y:S04]  /*11c190*/  @P6 STG.E.U16 [R4.64], R27 ;  /* 0x0000001b04006986 */ /* 0x0001e8000c101504 */
[----:B0-----:R-:W2:Y:S04]  /*11c1a0*/  LDL R4, [R1+0x201c] ;  /* 0x00201c0001047983 */ /* 0x001ea80000100800 */
[----:B------:R-:W2:Y:S01]  /*11c1b0*/  LDL R5, [R1+0x2000] ;  /* 0x0020000001057983 */ /* 0x000ea20000100800 */
[----:B-----5:R-:W-:Y:S01]  /*11c1c0*/  ISETP.LT.AND P4, PT, R23, c[0x0][0x178], !P2 ;  /* 0x00005e0017007a0c */ /* 0x020fe20005781270 */
[----:B---3--:R-:W-:-:S05]  /*11c1d0*/  IMAD.WIDE R22, R24, 0x2, R12 ;  /* 0x0000000218167825 */ /* 0x008fca00078e020c */
[----:B----4-:R-:W-:Y:S01]  /*11c1e0*/  @P1 STG.E.U16 [R22.64], R26 ;  /* 0x0000001a16001986 */ /* 0x010fe2000c101504 */
[----:B--2---:R-:W-:Y:S02]  /*11c1f0*/  ISETP.LT.AND P2, PT, R4, c[0x0][0x178], !P2 ;  /* 0x00005e0004007a0c */ /* 0x004fe40005741270 */
[----:B------:R-:W-:Y:S01]  /*11c200*/  ISETP.LT.AND P6, PT, R5, c[0x0][0x178], !P3 ;  /* 0x00005e0005007a0c */ /* 0x000fe20005fc1270 */
        /* <DEDUP_REMOVED lines=17> */
[----:B0-----:R-:W2:Y:S04]  /*11c320*/  LDL R25, [R1+0x2008] ;  /* 0x0020080001197983 */ /* 0x001ea80000100800 */
[----:B------:R-:W2:Y:S04]  /*11c330*/  LDL R6, [R1+0x2010] ;  /* 0x0020100001067983 */ /* 0x000ea80000100800 */
[----:B------:R-:W2:Y:S01]  /*11c340*/  LDL R7, [R1+0x2014] ;  /* 0x0020140001077983 */ /* 0x000ea20000100800 */
[----:B---3--:R-:W-:-:S03]  /*11c350*/  ISETP.LT.AND P6, PT, R29, c[0x0][0x178], !P3 ;  /* 0x00005e001d007a0c */ /* 0x008fc60005fc1270 */
[----:B------:R4:W-:Y:S01]  /*11c360*/  @P5 STG.E.U16 [R4.64], R24 ;  /* 0x0000001804005986 */ /* 0x0009e2000c101504 */
[----:B------:R-:W3:Y:S02]  /*11c370*/  LDL.LU R29, [R1+0x4cc8] ;  /* 0x004cc800011d7983 */ /* 0x000ee40000300800 */
[----:B------:R0:W-:Y:S01]  /*11c380*/  STL [R1+0x4cc4], R17 ;  /* 0x004cc41101007387 */ /* 0x0001e20000100800 */
[----:B----4-:R-:W-:Y:S02]  /*11c390*/  PRMT R4, R22, 0x7632, R4 ;  /* 0x0000763216047816 */ /* 0x010fe40000000004 */
[----:B-----5:R-:W-:Y:S01]  /*11c3a0*/  PRMT R5, R23, 0x7632, R5 ;  /* 0x0000763217057816 */ /* 0x020fe20000000005 */
[----:B------:R-:W-:Y:S02]  /*11c3b0*/  IMAD.WIDE R22, R0, 0x2, R16 ;  /* 0x0000000200167825 */ /* 0x000fe400078e0210 */
[----:B0-----:R-:W4:Y:S01]  /*11c3c0*/  LDL R17, [R1+0x2018] ;  /* 0x0020180001117983 */ /* 0x001f220000100800 */
[----:B--2---:R-:W-:-:S02]  /*11c3d0*/  ISETP.LT.AND P4, PT, R25, c[0x0][0x178], !P3 ;  /* 0x00005e0019007a0c */ /* 0x004fc40005f81270 */
[----:B------:R-:W-:Y:S02]  /*11c3e0*/  ISETP.LT.AND P2, PT, R6, c[0x0][0x178], !P3 ;  /* 0x00005e0006007a0c */ /* 0x000fe40005f41270 */
[----:B------:R-:W-:Y:S01]  /*11c3f0*/  ISETP.LT.AND P5, PT, R7, c[0x0][0x178], !P3 ;  /* 0x00005e0007007a0c */ /* 0x000fe20005fa1270 */
[----:B------:R-:W-:Y:S01]  /*11c400*/  IMAD.WIDE R6, R0, 0x2, R2 ;  /* 0x0000000200067825 */ /* 0x000fe200078e0202 */
[----:B------:R-:W-:-:S03]  /*11c410*/  PRMT R28, R27, 0x7632, R28 ;  /* 0x000076321b1c7816 */ /* 0x000fc6000000001c */
[----:B------:R-:W-:Y:S01]  /*11c420*/  IMAD.WIDE R24, R0, 0x2, R14 ;  /* 0x0000000200187825 */ /* 0x000fe200078e020e */
[----:B------:R0:W-:Y:S01]  /*11c430*/  STL [R1+0x4cc0], R15 ;  /* 0x004cc00f01007387 */ /* 0x0001e20000100800 */
[----:B---3--:R-:W-:Y:S02]  /*11c440*/  PRMT R29, R26, 0x7632, R29 ;  /* 0x000076321a1d7816 */ /* 0x008fe4000000001d */
[----:B------:R-:W-:Y:S01]  /*11c450*/  IMAD.WIDE R26, R0, 0x2, R12 ;  /* 0x00000002001a7825 */ /* 0x000fe200078e020c */
[----:B------:R-:W-:Y:S04]  /*11c460*/  @P4 STG.E.U16 [R6.64], R4 ;  /* 0x0000000406004986 */ /* 0x000fe8000c101504 */
[----:B0-----:R-:W2:Y:S01]  /*11c470*/  LDL.LU R15, [R1+0x3a8] ;  /* 0x0003a800010f7983 */ /* 0x001ea20000300800 */
[----:B------:R0:W-:Y:S02]  /*11c480*/  STL [R1+0x4cbc], R13 ;  /* 0x004cbc0d01007387 */ /* 0x0001e40000100800 */
[----:B------:R-:W-:Y:S02]  /*11c490*/  @P6 STG.E.U16 [R22.64], R5 ;  /* 0x0000000516006986 */ /* 0x000fe4000c101504 */
[----:B------:R-:W-:Y:S01]  /*11c4a0*/  @P2 STG.E.U16 [R24.64], R28 ;  /* 0x0000001c18002986 */ /* 0x000fe2000c101504 */
[----:B------:R-:W-:Y:S04]  /*11c4b0*/  @P5 STG.E.U16 [R26.64], R29 ;  /* 0x0000001d1a005986 */ /* 0x000fe8000c101504 */
[----:B0-----:R-:W3:Y:S01]  /*11c4c0*/  LDL.LU R13, [R1+0x3b8] ;  /* 0x0003b800010d7983 */ /* 0x001ee20000300800 */
[----:B------:R-:W5:Y:S02]  /*11c4d0*/  LDL R4, [R1+0x201c] ;  /* 0x00201c0001047983 */ /* 0x000f640000100800 */
[----:B------:R-:W5:Y:S02]  /*11c4e0*/  LDL R6, [R1+0x2000] ;  /* 0x0020000001067983 */ /* 0x000f640000100800 */
[----:B------:R-:W5:Y:S01]  /*11c4f0*/  LDL R7, [R1+0x2004] ;  /* 0x0020040001077983 */ /* 0x000f620000100800 */
[----:B----4-:R-:W-:-:S02]  /*11c500*/  ISETP.LT.AND P4, PT, R17, c[0x0][0x178], !P3 ;  /* 0x00005e0011007a0c */ /* 0x010fc40005f81270 */
[----:B------:R-:W4:Y:S01]  /*11c510*/  LDL R17, [R1+0x918] ;  /* 0x0009180001117983 */ /* 0x000f220000100800 */
[----:B------:R0:W-:Y:S03]  /*11c520*/  STL [R1+0x4cac], R28 ;  /* 0x004cac1c01007387 */ /* 0x0001e60000100800 */
[----:B0-----:R-:W4:Y:S01]  /*11c530*/  LDL R28, [R1+0x200c] ;  /* 0x00200c00011c7983 */ /* 0x001f220000100800 */
[----:B------:R0:W-:Y:S03]  /*11c540*/  STL [R1+0x4cb0], R29 ;  /* 0x004cb01d01007387 */ /* 0x0001e60000100800 */
[----:B0-----:R-:W4:Y:S01]  /*11c550*/  LDL R29, [R1+0x2008] ;  /* 0x00200800011d7983 */ /* 0x001f220000100800 */
[----:B--2---:R-:W-:Y:S02]  /*11c560*/  PRMT R5, R15, 0x7632, R5 ;  /* 0x000076320f057816 */ /* 0x004fe40000000005 */
[----:B---3--:R-:W-:-:S02]  /*11c570*/  PRMT R26, R13, 0x7632, R26 ;  /* 0x000076320d1a7816 */ /* 0x008fc4000000001a */
[----:B------:R-:W2:Y:S01]  /*11c580*/  LDL R13, [R1+0x458] ;  /* 0x00045800010d7983 */ /* 0x000ea20000100800 */
[----:B------:R-:W3:Y:S01]  /*11c590*/  LDL.LU R27, [R1+0x438] ;  /* 0x00043800011b7983 */ /* 0x000ee20000300800 */
[----:B-----5:R-:W-:Y:S01]  /*11c5a0*/  ISETP.LT.AND P2, PT, R4, c[0x0][0x178], !P3 ;  /* 0x00005e0004007a0c */ /* 0x020fe20005f41270 */
[----:B------:R-:W5:Y:S01]  /*11c5b0*/  LDL.LU R15, [R1+0x4968] ;  /* 0x00496800010f7983 */ /* 0x000f620000300800 */
[----:B----4-:R-:W-:Y:S01]  /*11c5c0*/  ISETP.LT.AND P3, PT, R29, c[0x0][0x178], !P0 ;  /* 0x00005e001d007a0c */ /* 0x010fe20004761270 */
[----:B------:R0:W-:Y:S04]  /*11c5d0*/  STL [R1+0x4cb4], R29 ;  /* 0x004cb41d01007387 */ /* 0x0001e80000100800 */
[----:B0-----:R-:W4:Y:S01]  /*11c5e0*/  LDL R29, [R1+0x418] ;  /* 0x00041800011d7983 */ /* 0x001f220000100800 */
[----:B------:R-:W-:-:S02]  /*11c5f0*/  ISETP.LT.AND P5, PT, R6, c[0x0][0x178], !P0 ;  /* 0x00005e0006007a0c */ /* 0x000fc400047a1270 */
[----:B------:R-:W-:Y:S01]  /*11c600*/  ISETP.LT.AND P6, PT, R7, c[0x0][0x178], !P0 ;  /* 0x00005e0007007a0c */ /* 0x000fe200047c1270 */
[----:B------:R-:W-:-:S04]  /*11c610*/  IMAD.WIDE R6, R0, 0x2, R10 ;  /* 0x0000000200067825 */ /* 0x000fc800078e020a */
[C---:B------:R-:W-:Y:S01]  /*11c620*/  IMAD.WIDE R24, R0.reuse, 0x2, R8 ;  /* 0x0000000200187825 */ /* 0x040fe200078e0208 */
[----:B------:R-:W-:Y:S01]  /*11c630*/  IADD3 R4, R0, c[0x0][0x198], RZ ;  /* 0x0000660000047a10 */ /* 0x000fe20007ffe0ff */
[----:B------:R-:W-:Y:S03]  /*11c640*/  @P4 STG.E.U16 [R6.64], R26 ;  /* 0x0000001a06004986 */ /* 0x000fe6000c101504 */
[----:B------:R-:W-:Y:S01]  /*11c650*/  @P2 STG.E.U16 [R24.64], R5 ;  /* 0x0000000518002986 */ /* 0x000fe2000c101504 */
[----:B----4-:R0:W-:Y:S01]  /*11c660*/  STL [R1+0x4cb8], R29 ;  /* 0x004cb81d01007387 */ /* 0x0101e20000100800 */
[----:B------:R-:W4:Y:S03]  /*11c670*/  LDL R0, [R1+0x2004] ;  /* 0x0020040001007983 */ /* 0x000f260000100800 */
[----:B0-----:R-:W2:Y:S01]  /*11c680*/  LDL R29, [R1+0x428] ;  /* 0x00042800011d7983 */ /* 0x001ea20000100800 */
[----:B------:R-:W2:Y:S02]  /*11c690*/  LDL.LU R26, [R1+0x448] ;  /* 0x00044800011a7983 */ /* 0x000ea40000300800 */
[----:B------:R-:W2:Y:S02]  /*11c6a0*/  LDL R24, [R1+0x908] ;  /* 0x0009080001187983 */ /* 0x000ea40000100800 */
[----:B------:R-:W2:Y:S01]  /*11c6b0*/  LDL R25, [R1+0x2018] ;  /* 0x0020180001197983 */ /* 0x000ea20000100800 */
[----:B------:R-:W2:Y:S01]  /*11c6c0*/  LDL.LU R5, [R1+0x928] ;  /* 0x0009280001057983 */ /* 0x000ea20000300800 */
[----:B------:R-:W-:-:S04]  /*11c6d0*/  IMAD.WIDE R22, R4, 0x2, R20 ;  /* 0x0000000204167825 */ /* 0x000fc800078e0214 */
[----:B------:R-:W-:Y:S01]  /*11c6e0*/  IMAD.WIDE R6, R4, 0x2, R18 ;  /* 0x0000000204067825 */ /* 0x000fe200078e0212 */
[----:B------:R-:W-:Y:S01]  /*11c6f0*/  ISETP.LT.AND P4, PT, R28, c[0x0][0x178], !P0 ;  /* 0x00005e001c007a0c */ /* 0x000fe20004781270 */
[----:B--2---:R0:W-:Y:S03]  /*11c700*/  @P5 STG.E.U16 [R22.64], R5 ;  /* 0x0000000516005986 */ /* 0x0041e6000c101504 */
[----:B------:R1:W-:Y:S01]  /*11c710*/  @P6 STG.E.U16 [R6.64], R17 ;  /* 0x0000001106006986 */ /* 0x0003e2000c101504 */
[----:B0-----:R-:W2:Y:S01]  /*11c720*/  LDL R23, [R1+0x2010] ;  /* 0x0020100001177983 */ /* 0x001ea20000100800 */
[----:B-1----:R-:W3:Y:S02]  /*11c730*/  LDL.LU R17, [R1+0x4cc4] ;  /* 0x004cc40001117983 */ /* 0x002ee40000300800 */
[----:B------:R-:W3:Y:S01]  /*11c740*/  LDL R7, [R1+0x2014] ;  /* 0x0020140001077983 */ /* 0x000ee20000100800 */
[----:B-----5:R-:W-:-:S02]  /*11c750*/  ISETP.GE.AND P2, PT, R15, c[0x0][0x17c], PT ;  /* 0x00005f000f007a0c */ /* 0x020fc40003f46270 */
[----:B------:R-:W5:Y:S01]  /*11c760*/  LDL.LU R15, [R1+0x4cc0] ;  /* 0x004cc000010f7983 */ /* 0x000f620000300800 */
[----:B--2---:R-:W-:Y:S01]  /*11c770*/  ISETP.LT.AND P5, PT, R23, c[0x0][0x178], !P0 ;  /* 0x00005e0017007a0c */ /* 0x004fe200047a1270 */
[----:B------:R-:W-:Y:S01]  /*11c780*/  IMAD.WIDE R22, R4, 0x2, R2 ;  /* 0x0000000204167825 */ /* 0x000fe200078e0202 */
[----:B---3--:R-:W-:-:S03]  /*11c790*/  ISETP.LT.AND P6, PT, R7, c[0x0][0x178], !P0 ;  /* 0x00005e0007007a0c */ /* 0x008fc600047c1270 */
[C---:B------:R-:W-:Y:S01]  /*11c7a0*/  IMAD.WIDE R6, R4.reuse, 0x2, R16 ;  /* 0x0000000204067825 */ /* 0x040fe200078e0210 */
[----:B------:R0:W-:Y:S04]  /*11c7b0*/  @P3 STG.E.U16 [R22.64], R24 ;  /* 0x0000001816003986 */ /* 0x0001e8000c101504 */
[----:B------:R1:W-:Y:S01]  /*11c7c0*/  @P4 STG.E.U16 [R6.64], R13 ;  /* 0x0000000d06004986 */ /* 0x0003e2000c101504 */
[----:B0-----:R-:W2:Y:S04]  /*11c7d0*/  LDL R22, [R1+0x201c] ;  /* 0x00201c0001167983 */ /* 0x001ea80000100800 */
[----:B------:R-:W3:Y:S01]  /*11c7e0*/  LDL R23, [R1+0x2000] ;  /* 0x0020000001177983 */ /* 0x000ee20000100800 */
[----:B-1----:R-:W3:Y:S01]  /*11c7f0*/  LDL.LU R13, [R1+0x4cbc] ;  /* 0x004cbc00010d7983 */ /* 0x002ee20000300800 */
[----:B------:R-:W-:Y:S01]  /*11c800*/  ISETP.LT.AND P3, PT, R25, c[0x0][0x178], !P0 ;  /* 0x00005e0019007a0c */ /* 0x000fe20004761270 */
[----:B-----5:R-:W-:-:S04]  /*11c810*/  IMAD.WIDE R24, R4, 0x2, R14 ;  /* 0x0000000204187825 */ /* 0x020fc800078e020e */
[----:B------:R-:W-:Y:S01]  /*11c820*/  IMAD.WIDE R6, R4, 0x2, R10 ;  /* 0x0000000204067825 */ /* 0x000fe200078e020a */
[----:B------:R0:W-:Y:S01]  /*11c830*/  @P5 STG.E.U16 [R24.64], R26 ;  /* 0x0000001a18005986 */ /* 0x0001e2000c101504 */
[----:B----4-:R-:W-:Y:S02]  /*11c840*/  ISETP.LT.AND P5, PT, R0, c[0x0][0x178], !P1 ;  /* 0x00005e0000007a0c */ /* 0x010fe40004fa1270 */
[----:B------:R-:W-:Y:S01]  /*11c850*/  IADD3 R0, R4, c[0x0][0x198], RZ ;  /* 0x0000660004007a10 */ /* 0x000fe20007ffe0ff */
[----:B------:R1:W-:Y:S01]  /*11c860*/  STL [R1+0x4ca8], R11 ;  /* 0x004ca80b01007387 */ /* 0x0003e20000100800 */
[----:B0-----:R-:W-:-:S03]  /*11c870*/  PRMT R24, R5, 0x7632, R24 ;  /* 0x0000763205187816 */ /* 0x001fc60000000018 */
[----:B-1----:R-:W4:Y:S01]  /*11c880*/  LDL R11, [R1+0x2018] ;  /* 0x00201800010b7983 */ /* 0x002f220000100800 */
[----:B------:R-:W-:Y:S01]  /*11c890*/  STL [R1+0x4ca4], R21 ;  /* 0x004ca41501007387 */ /* 0x000fe20000100800 */
[----:B--2---:R-:W-:Y:S02]  /*11c8a0*/  ISETP.LT.AND P0, PT, R22, c[0x0][0x178], !P0 ;  /* 0x00005e0016007a0c */ /* 0x004fe40004701270 */
[----:B---3--:R-:W-:Y:S01]  /*11c8b0*/  ISETP.LT.AND P4, PT, R23, c[0x0][0x178], !P1 ;  /* 0x00005e0017007a0c */ /* 0x008fe20004f81270 */
[----:B------:R-:W-:-:S05]  /*11c8c0*/  IMAD.WIDE R22, R4, 0x2, R12 ;  /* 0x0000000204167825 */ /* 0x000fca00078e020c */
[----:B------:R0:W-:Y:S01]  /*11c8d0*/  @P6 STG.E.U16 [R22.64], R27 ;  /* 0x0000001b16006986 */ /* 0x0001e2000c101504 */
[----:B------:R1:W-:Y:S02]  /*11c8e0*/  @P3 STG.E.U16 [R6.64], R29 ;  /* 0x0000001d06003986 */ /* 0x0003e4000c101504 */
[----:B0-----:R-:W-:-:S04]  /*11c8f0*/  IMAD.WIDE R22, R4, 0x2, R8 ;  /* 0x0000000204167825 */ /* 0x001fc800078e0208 */
[C---:B------:R-:W-:Y:S02]  /*11c900*/  IMAD.WIDE R4, R0.reuse, 0x2, R20 ;  /* 0x0000000200047825 */ /* 0x040fe400078e0214 */
[----:B------:R-:W2:Y:S02]  /*11c910*/  LDL R21, [R1+0x201c] ;  /* 0x00201c0001157983 */ /* 0x000ea40000100800 */
[----:B-1----:R-:W3:Y:S02]  /*11c920*/  LDL.LU R29, [R1+0x4cb8] ;  /* 0x004cb800011d7983 */ /* 0x002ee40000300800 */
[----:B------:R-:W5:Y:S01]  /*11c930*/  LDL.LU R7, [R1+0x918] ;  /* 0x0009180001077983 */ /* 0x000f620000300800 */
[----:B---3--:R0:W-:Y:S04]  /*11c940*/  @P0 STG.E.U16 [R22.64], R29 ;  /* 0x0000001d16000986 */ /* 0x0081e8000c101504 */
[----:B0-----:R-:W3:Y:S01]  /*11c950*/  LDL.LU R29, [R1+0x4cb4] ;  /* 0x004cb400011d7983 */ /* 0x001ee20000300800 */
[----:B-----5:R-:W-:Y:S01]  /*11c960*/  PRMT R25, R7, 0x7632, R25 ;  /* 0x0000763207197816 */ /* 0x020fe20000000019 */
[----:B------:R-:W-:-:S04]  /*11c970*/  IMAD.WIDE R6, R0, 0x2, R18 ;  /* 0x0000000200067825 */ /* 0x000fc800078e0212 */
[----:B------:R-:W5:Y:S01]  /*11c980*/  LDL.LU R22, [R1+0x908] ;  /* 0x0009080001167983 */ /* 0x000f620000300800 */
[----:B------:R-:W2:Y:S04]  /*11c990*/  LDL.LU R23, [R1+0x458] ;  /* 0x0004580001177983 */ /* 0x000ea80000300800 */
[----:B------:R0:W-:Y:S01]  /*11c9a0*/  @P4 STG.E.U16 [R4.64], R24 ;  /* 0x0000001804004986 */ /* 0x0001e2000c101504 */
[----:B------:R-:W-:Y:S01]  /*11c9b0*/  ISETP.LT.AND P3, PT, R28, c[0x0][0x178], !P1 ;  /* 0x00005e001c007a0c */ /* 0x000fe20004f61270 */
[----:B------:R1:W-:Y:S02]  /*11c9c0*/  @P5 STG.E.U16 [R6.64], R25 ;  /* 0x0000001906005986 */ /* 0x0003e4000c101504 */
[----:B0-----:R-:W4:Y:S01]  /*11c9d0*/  LDL R24, [R1+0x2014] ;  /* 0x0020140001187983 */ /* 0x001f220000100800 */
[----:B---3--:R-:W-:-:S03]  /*11c9e0*/  ISETP.LT.AND P0, PT, R29, c[0x0][0x178], !P1 ;  /* 0x00005e001d007a0c */ /* 0x008fc60004f01270 */
[----:B------:R-:W3:Y:S01]  /*11c9f0*/  LDL.LU R29, [R1+0x4cb0] ;  /* 0x004cb000011d7983 */ /* 0x000ee20000300800 */
[----:B------:R-:W3:Y:S02]  /*11ca00*/  LDL.LU R28, [R1+0x4cac] ;  /* 0x004cac00011c7983 */ /* 0x000ee40000300800 */
[----:B-1----:R-:W3:Y:S01]  /*11ca10*/  LDL R7, [R1+0x2010] ;  /* 0x0020100001077983 */ /* 0x002ee20000100800 */
[----:B-----5:R-:W-:Y:S02]  /*11ca20*/  PRMT R4, R22, 0x7632, R4 ;  /* 0x0000763216047816 */ /* 0x020fe40000000004 */
[----:B--2---:R-:W-:Y:S01]  /*11ca30*/  PRMT R5, R23, 0x7632, R5 ;  /* 0x0000763217057816 */ /* 0x004fe20000000005 */
[----:B------:R-:W-:Y:S01]  /*11ca40*/  IMAD.WIDE R22, R0, 0x2, R16 ;  /* 0x0000000200167825 */ /* 0x000fe200078e0210 */
[----:B----4-:R-:W-:Y:S02]  /*11ca50*/  ISETP.LT.AND P6, PT, R11, c[0x0][0x178], !P1 ;  /* 0x00005e000b007a0c */ /* 0x010fe40004fc1270 */
[----:B------:R-:W-:Y:S01]  /*11ca60*/  ISETP.LT.AND P5, PT, R24, c[0x0][0x178], !P1 ;  /* 0x00005e0018007a0c */ /* 0x000fe20004fa1270 */
[----:B------:R-:W-:Y:S01]  /*11ca70*/  IMAD.WIDE R24, R0, 0x2, R14 ;  /* 0x0000000200187825 */ /* 0x000fe200078e020e */
[----:B---3--:R-:W-:-:S03]  /*11ca80*/  ISETP.LT.AND P4, PT, R7, c[0x0][0x178], !P1 ;  /* 0x00005e0007007a0c */ /* 0x008fc60004f81270 */
[----:B------:R-:W-:Y:S01]  /*11ca90*/  IMAD.WIDE R6, R0, 0x2, R2 ;  /* 0x0000000200067825 */ /* 0x000fe200078e0202 */
[----:B------:R-:W-:-:S04]  /*11caa0*/  PRMT R28, R26, 0x7632, R28 ;  /* 0x000076321a1c7816 */ /* 0x000fc8000000001c */
[----:B------:R0:W-:Y:S01]  /*11cab0*/  @P0 STG.E.U16 [R6.64], R4 ;  /* 0x0000000406000986 */ /* 0x0001e2000c101504 */
[----:B------:R1:W-:Y:S01]  /*11cac0*/  @P3 STG.E.U16 [R22.64], R5 ;  /* 0x0000000516003986 */ /* 0x0003e2000c101504 */
[----:B------:R-:W-:Y:S02]  /*11cad0*/  ISETP.LT.AND P1, PT, R21, c[0x0][0x178], !P1 ;  /* 0x00005e0015007a0c */ /* 0x000fe40004f21270 */
[----:B0-----:R-:W2:Y:S04]  /*11cae0*/  LDL R6, [R1+0x2000] ;  /* 0x0020000001067983 */ /* 0x001ea80000100800 */
[----:B------:R-:W3:Y:S01]  /*11caf0*/  LDL R7, [R1+0x2004] ;  /* 0x0020040001077983 */ /* 0x000ee20000100800 */
[----:B-1----:R-:W4:Y:S02]  /*11cb00*/  LDL.LU R5, [R1+0x428] ;  /* 0x0004280001057983 */ /* 0x002f240000300800 */
[----:B------:R-:W5:Y:S02]  /*11cb10*/  LDL.LU R22, [R1+0x418] ;  /* 0x0004180001167983 */ /* 0x000f640000300800 */
[----:B------:R-:W5:Y:S01]  /*11cb20*/  LDL R23, [R1+0x2008] ;  /* 0x0020080001177983 */ /* 0x000f620000100800 */
[----:B------:R-:W5:Y:S04]  /*11cb30*/  LDL.LU R11, [R1+0x4ca8] ;  /* 0x004ca800010b7983 */ /* 0x000f680000300800 */
[----:B------:R-:W-:Y:S01]  /*11cb40*/  @P4 STG.E.U16 [R24.64], R28 ;  /* 0x0000001c18004986 */ /* 0x000fe2000c101504 */
[----:B------:R0:W-:Y:S03]  /*11cb50*/  STL [R1+0x4c94], R28 ;  /* 0x004c941c01007387 */ /* 0x0001e60000100800 */
[----:B0-----:R-:W5:Y:S01]  /*11cb60*/  LDL.LU R28, [R1+0x2dc] ;  /* 0x0002dc00011c7983 */ /* 0x001f620000300800 */
[----:B------:R-:W5:Y:S01]  /*11cb70*/  LDL.LU R21, [R1+0x496c] ;  /* 0x00496c0001157983 */ /* 0x000f620000300800 */
[----:B------:R-:W-:Y:S01]  /*11cb80*/  PRMT R29, R27, 0x7632, R29 ;  /* 0x000076321b1d7816 */ /* 0x000fe2000000001d */
[----:B------:R-:W-:Y:S01]  /*11cb90*/  IMAD.WIDE R26, R0, 0x2, R12 ;  /* 0x00000002001a7825 */ /* 0x000fe200078e020c */
[----:B------:R-:W5:Y:S04]  /*11cba0*/  LDL.LU R25, [R1+0x4970] ;  /* 0x0049700001197983 */ /* 0x000f680000300800 */
[----:B------:R-:W-:Y:S01]  /*11cbb0*/  @P5 STG.E.U16 [R26.64], R29 ;  /* 0x0000001d1a005986 */ /* 0x000fe2000c101504 */
[----:B--2---:R-:W-:-:S02]  /*11cbc0*/  ISETP.LT.AND P3, PT, R6, c[0x0][0x178], !P2 ;  /* 0x00005e0006007a0c */ /* 0x004fc40005761270 */
[----:B---3--:R-:W-:Y:S02]  /*11cbd0*/  ISETP.LT.AND P4, PT, R7, c[0x0][0x178], !P2 ;  /* 0x00005e0007007a0c */ /* 0x008fe40005781270 */
[----:B----4-:R-:W-:Y:S02]  /*11cbe0*/  PRMT R24, R5, 0x7632, R24 ;  /* 0x0000763205187816 */ /* 0x010fe40000000018 */
[----:B-----5:R-:W-:Y:S02]  /*11cbf0*/  PRMT R4, R22, 0x7632, R4 ;  /* 0x0000763216047816 */ /* 0x020fe40000000004 */
[----:B------:R-:W-:Y:S01]  /*11cc00*/  ISETP.LT.AND P5, PT, R23, c[0x0][0x178], !P2 ;  /* 0x00005e0017007a0c */ /* 0x000fe200057a1270 */
[C---:B------:R-:W-:Y:S01]  /*11cc10*/  IMAD.WIDE R6, R0.reuse, 0x2, R10 ;  /* 0x0000000200067825 */ /* 0x040fe200078e020a */
[----:B------:R0:W-:Y:S01]  /*11cc20*/  STL [R1+0x4ca0], R11 ;  /* 0x004ca00b01007387 */ /* 0x0001e20000100800 */
[C---:B------:R-:W-:Y:S02]  /*11cc30*/  IADD3 R5, R0.reuse, c[0x0][0x198], RZ ;  /* 0x0000660000057a10 */ /* 0x040fe40007ffe0ff */
[----:B------:R-:W-:Y:S01]  /*11cc40*/  IMAD.WIDE R22, R0, 0x2, R8 ;  /* 0x0000000200167825 */ /* 0x000fe200078e0208 */
[----:B0-----:R-:W2:Y:S03]  /*11cc50*/  LDL.LU R11, [R1+0x31c] ;  /* 0x00031c00010b7983 */ /* 0x001ea60000300800 */
[----:B------:R-:W3:Y:S02]  /*11cc60*/  LDL R0, [R1+0x200c] ;  /* 0x00200c0001007983 */ /* 0x000ee40000100800 */
[----:B------:R0:W-:Y:S01]  /*11cc70*/  STL [R1+0x4c9c], R8 ;  /* 0x004c9c0801007387 */ /* 0x0001e20000100800 */
[----:B------:R-:W-:Y:S01]  /*11cc80*/  ISETP.GE.AND P0, PT, R21, c[0x0][0x17c], PT ;  /* 0x00005f0015007a0c */ /* 0x000fe20003f06270 */
[----:B0-----:R-:W4:Y:S01]  /*11cc90*/  LDL.LU R8, [R1+0x30c] ;  /* 0x00030c0001087983 */ /* 0x001f220000300800 */
[----:B------:R0:W-:Y:S03]  /*11cca0*/  STL [R1+0x4c98], R9 ;  /* 0x004c980901007387 */ /* 0x0001e60000100800 */
[----:B0-----:R-:W5:Y:S01]  /*11ccb0*/  LDL.LU R9, [R1+0x2fc] ;  /* 0x0002fc0001097983 */ /* 0x001f620000300800 */
[----:B------:R-:W2:Y:S03]  /*11ccc0*/  LDL.LU R21, [R1+0x4ca4] ;  /* 0x004ca40001157983 */ /* 0x000ea60000300800 */
[----:B------:R2:W-:Y:S01]  /*11ccd0*/  @P6 STG.E.U16 [R6.64], R24 ;  /* 0x0000001806006986 */ /* 0x0005e2000c101504 */
[----:B------:R-:W-:Y:S01]  /*11cce0*/  @P1 STG.E.U16 [R22.64], R4 ;  /* 0x0000000416001986 */ /* 0x000fe2000c101504 */
[----:B---3--:R-:W-:-:S02]  /*11ccf0*/  ISETP.LT.AND P6, PT, R0, c[0x0][0x178], !P2 ;  /* 0x00005e0000007a0c */ /* 0x008fc400057c1270 */
[----:B------:R-:W3:Y:S01]  /*11cd00*/  LDL R0, [R1+0x2004] ;  /* 0x0020040001007983 */ /* 0x000ee20000100800 */
[----:B------:R-:W-:Y:S02]  /*11cd10*/  STL [R1+0x4c90], R3 ;  /* 0x004c900301007387 */ /* 0x000fe40000100800 */
[----:B--2---:R-:W-:-:S05]  /*11cd20*/  IMAD.WIDE R6, R5, 0x2, R20 ;  /* 0x0000000205067825 */ /* 0x004fca00078e0214 */
[----:B------:R0:W-:Y:S04]  /*11cd30*/  @P3 STG.E.U16 [R6.64], R11 ;  /* 0x0000000b06003986 */ /* 0x0001e8000c101504 */
[----:B0-----:R-:W2:Y:S01]  /*11cd40*/  LDL R7, [R1+0x2010] ;  /* 0x0020100001077983 */ /* 0x001ea20000100800 */
[----:B------:R-:W-:Y:S01]  /*11cd50*/  ISETP.GE.AND P1, PT, R25, c[0x0][0x17c], PT ;  /* 0x00005f0019007a0c */ /* 0x000fe20003f26270 */
[----:B------:R-:W-:-:S04]  /*11cd60*/  IMAD.WIDE R24, R5, 0x2, R18 ;  /* 0x0000000205187825 */ /* 0x000fc800078e0212 */
[----:B------:R-:W-:Y:S02]  /*11cd70*/  IMAD.WIDE R22, R5, 0x2, R2 ;  /* 0x0000000205167825 */ /* 0x000fe400078e0202 */
[----:B------:R-:W3:Y:S02]  /*11cd80*/  LDL R3, [R1+0x2ac] ;  /* 0x0002ac0001037983 */ /* 0x000ee40000100800 */
[----:B------:R0:W-:Y:S02]  /*11cd90*/  STL [R1+0x4c8c], R17 ;  /* 0x004c8c1101007387 */ /* 0x0001e40000100800 */
[----:B----4-:R1:W-:Y:S01]  /*11cda0*/  @P4 STG.E.U16 [R24.64], R8 ;  /* 0x0000000818004986 */ /* 0x0103e2000c101504 */
[----:B-----5:R4:W-:Y:S01]  /*11cdb0*/  @P5 STG.E.U16 [R22.64], R9 ;  /* 0x0000000916005986 */ /* 0x0209e2000c101504 */
[----:B--2---:R-:W-:Y:S01]  /*11cdc0*/  ISETP.LT.AND P3, PT, R7, c[0x0][0x178], !P2 ;  /* 0x00005e0007007a0c */ /* 0x004fe20005761270 */
[----:B------:R-:W-:Y:S02]  /*11cdd0*/  IMAD.WIDE R6, R5, 0x2, R16 ;  /* 0x0000000205067825 */ /* 0x000fe400078e0210 */
[----:B0-----:R-:W2:Y:S02]  /*11cde0*/  LDL R17, [R1+0x2018] ;  /* 0x0020180001117983 */ /* 0x001ea40000100800 */
[----:B-1----:R-:W5:Y:S02]  /*11cdf0*/  LDL.LU R24, [R1+0x2ec] ;  /* 0x0002ec0001187983 */ /* 0x002f640000300800 */
[----:B------:R-:W3:Y:S02]  /*11ce00*/  LDL.LU R25, [R1+0x2cc] ;  /* 0x0002cc0001197983 */ /* 0x000ee40000300800 */
[----:B----4-:R-:W4:Y:S01]  /*11ce10*/  LDL R22, [R1+0x2014] ;  /* 0x0020140001167983 */ /* 0x010f220000100800 */
[----:B------:R-:W3:Y:S04]  /*11ce20*/  LDL.LU R23, [R1+0x4974] ;  /* 0x0049740001177983 */ /* 0x000ee80000300800 */
[----:B------:R0:W-:Y:S01]  /*11ce30*/  @P6 STG.E.U16 [R6.64], R28 ;  /* 0x0000001c06006986 */ /* 0x0001e2000c101504 */
[----:B------:R-:W-:-:S02]  /*11ce40*/  PRMT R29, R11, 0x7632, R29 ;  /* 0x000076320b1d7816 */ /* 0x000fc4000000001d */
[----:B------:R-:W-:Y:S02]  /*11ce50*/  PRMT R27, R8, 0x7632, R27 ;  /* 0x00007632081b7816 */ /* 0x000fe4000000001b */
[----:B------:R-:W-:Y:S01]  /*11ce60*/  PRMT R26, R9, 0x7632, R26 ;  /* 0x00007632091a7816 */ /* 0x000fe2000000001a */
[----:B0-----:R-:W-:Y:S01]  /*11ce70*/  IMAD.WIDE R6, R5, 0x2, R14 ;  /* 0x0000000205067825 */ /* 0x001fe200078e020e */
[----:B------:R-:W-:Y:S02]  /*11ce80*/  PRMT R4, R28, 0x7632, R4 ;  /* 0x000076321c047816 */ /* 0x000fe40000000004 */
[----:B--2---:R-:W-:Y:S02]  /*11ce90*/  ISETP.LT.AND P6, PT, R17, c[0x0][0x178], !P2 ;  /* 0x00005e0011007a0c */ /* 0x004fe400057c1270 */
[----:B------:R-:W2:Y:S01]  /*11cea0*/  LDL R17, [R1+0x2010] ;  /* 0x0020100001117983 */ /* 0x000ea20000100800 */
[----:B----4-:R-:W-:Y:S01]  /*11ceb0*/  ISETP.LT.AND P5, PT, R22, c[0x0][0x178], !P2 ;  /* 0x00005e0016007a0c */ /* 0x010fe200057a1270 */
[----:B------:R-:W4:Y:S02]  /*11cec0*/  LDL.LU R11, [R1+0x4ca0] ;  /* 0x004ca000010b7983 */ /* 0x000f240000300800 */
[----:B------:R-:W2:Y:S01]  /*11ced0*/  LDL.LU R8, [R1+0x4c9c] ;  /* 0x004c9c0001087983 */ /* 0x000ea20000300800 */
[----:B------:R-:W2:Y:S04]  /*11cee0*/  LDL.LU R9, [R1+0x4c98] ;  /* 0x004c980001097983 */ /* 0x000ea80000300800 */
[----:B-----5:R0:W-:Y:S01]  /*11cef0*/  @P3 STG.E.U16 [R6.64], R24 ;  /* 0x0000001806003986 */ /* 0x0201e2000c101504 */
[----:B---3--:R-:W-:Y:S01]  /*11cf00*/  ISETP.GE.AND P4, PT, R23, c[0x0][0x17c], PT ;  /* 0x00005f0017007a0c */ /* 0x008fe20003f86270 */
[----:B------:R-:W-:-:S02]  /*11cf10*/  IMAD.WIDE R22, R5, 0x2, R12 ;  /* 0x0000000205167825 */ /* 0x000fc400078e020c */
[----:B0-----:R-:W3:Y:S04]  /*11cf20*/  LDL R6, [R1+0x201c] ;  /* 0x00201c0001067983 */ /* 0x001ee80000100800 */
[----:B------:R-:W5:Y:S04]  /*11cf30*/  LDL R7, [R1+0x2000] ;  /* 0x0020000001077983 */ /* 0x000f680000100800 */
[----:B------:R0:W-:Y:S04]  /*11cf40*/  @P5 STG.E.U16 [R22.64], R25 ;  /* 0x0000001916005986 */ /* 0x0001e8000c101504 */
[----:B0-----:R-:W2:Y:S04]  /*11cf50*/  LDL R22, [R1+0x2bc] ;  /* 0x0002bc0001167983 */ /* 0x001ea80000100800 */
[----:B------:R-:W2:Y:S01]  /*11cf60*/  LDL R23, [R1+0x2008] ;  /* 0x0020080001177983 */ /* 0x000ea20000100800 */
[----:B------:R-:W2:Y:S01]  /*11cf70*/  LDL.LU R28, [R1+0x4c94] ;  /* 0x004c9400011c7983 */ /* 0x000ea20000300800 */
[----:B------:R-:W-:Y:S01]  /*11cf80*/  ISETP.LT.AND P5, PT, R0, c[0x0][0x178], !P0 ;  /* 0x00005e0000007a0c */ /* 0x000fe200047a1270 */
[----:B------:R-:W-:Y:S01]  /*11cf90*/  IADD3 R0, R5, c[0x0][0x198], RZ ;  /* 0x0000660005007a10 */ /* 0x000fe20007ffe0ff */
[----:B---3--:R-:W-:-:S02]  /*11cfa0*/  ISETP.LT.AND P2, PT, R6, c[0x0][0x178], !P2 ;  /* 0x00005e0006007a0c */ /* 0x008fc40005741270 */
[----:B-----5:R-:W-:Y:S01]  /*11cfb0*/  ISETP.LT.AND P3, PT, R7, c[0x0][0x178], !P0 ;  /* 0x00005e0007007a0c */ /* 0x020fe20004761270 */
[----:B----4-:R-:W-:-:S05]  /*11cfc0*/  IMAD.WIDE R6, R5, 0x2, R10 ;  /* 0x0000000205067825 */ /* 0x010fca00078e020a */
[----:B--2---:R0:W-:Y:S01]  /*11cfd0*/  @P6 STG.E.U16 [R6.64], R22 ;  /* 0x0000001606006986 */ /* 0x0041e2000c101504 */
[----:B------:R-:W-:Y:S02]  /*11cfe0*/  ISETP.LT.AND P6, PT, R23, c[0x0][0x178], !P0 ;  /* 0x00005e0017007a0c */ /* 0x000fe400047c1270 */
[----:B------:R-:W-:Y:S01]  /*11cff0*/  PRMT R28, R24, 0x7632, R28 ;  /* 0x00007632181c7816 */ /* 0x000fe2000000001c */
[----:B0-----:R-:W-:-:S04]  /*11d000*/  IMAD.WIDE R6, R5, 0x2, R8 ;  /* 0x0000000205067825 */ /* 0x001fc800078e0208 */
[C---:B------:R-:W-:Y:S01]  /*11d010*/  IMAD.WIDE R22, R0.reuse, 0x2, R20 ;  /* 0x0000000200167825 */ /* 0x040fe200078e0214 */
[----:B------:R-:W-:Y:S01]  /*11d020*/  PRMT R5, R25, 0x7632, R5 ;  /* 0x0000763219057816 */ /* 0x000fe20000000005 */
[----:B------:R0:W-:Y:S02]  /*11d030*/  @P2 STG.E.U16 [R6.64], R3 ;  /* 0x0000000306002986 */ /* 0x0001e4000c101504 */
[----:B------:R-:W-:-:S04]  /*11d040*/  IMAD.WIDE R24, R0, 0x2, R18 ;  /* 0x0000000200187825 */ /* 0x000fc800078e0212 */
[----:B------:R1:W-:Y:S01]  /*11d050*/  @P3 STG.E.U16 [R22.64], R29 ;  /* 0x0000001d16003986 */ /* 0x0003e2000c101504 */
[----:B0-----:R-:W2:Y:S01]  /*11d060*/  LDL.LU R3, [R1+0x4c90] ;  /* 0x004c900001037983 */ /* 0x001ea20000300800 */
[----:B------:R-:W3:Y:S02]  /*11d070*/  LDL R7, [R1+0x200c] ;  /* 0x00200c0001077983 */ /* 0x000ee40000100800 */
[----:B-1----:R-:W4:Y:S02]  /*11d080*/  LDL.LU R22, [R1+0x2ac] ;  /* 0x0002ac0001167983 */ /* 0x002f240000300800 */
[----:B------:R-:W5:Y:S01]  /*11d090*/  LDL R23, [R1+0x201c] ;  /* 0x00201c0001177983 */ /* 0x000f620000100800 */
[----:B------:R0:W-:Y:S04]  /*11d0a0*/  STL [R1+0x4c70], R29 ;  /* 0x004c701d01007387 */ /* 0x0001e80000100800 */
[----:B------:R1:W-:Y:S04]  /*11d0b0*/  @P5 STG.E.U16 [R24.64], R27 ;  /* 0x0000001b18005986 */ /* 0x0003e8000c101504 */
[----:B0-----:R-:W4:Y:S04]  /*11d0c0*/  LDL R29, [R1+0x2018] ;  /* 0x00201800011d7983 */ /* 0x001f280000100800 */
[----:B-1----:R-:W5:Y:S01]  /*11d0d0*/  LDL R24, [R1+0x2014] ;  /* 0x0020140001187983 */ /* 0x002f620000100800 */
[----:B------:R-:W5:Y:S01]  /*11d0e0*/  LDL.LU R25, [R1+0x2bc] ;  /* 0x0002bc0001197983 */ /* 0x000f620000300800 */
[----:B------:R-:W-:-:S02]  /*11d0f0*/  ISETP.LT.AND P2, PT, R17, c[0x0][0x178], !P0 ;  /* 0x00005e0011007a0c */ /* 0x000fc40004741270 */
[----:B------:R-:W5:Y:S01]  /*11d100*/  LDL.LU R17, [R1+0x4c8c] ;  /* 0x004c8c0001117983 */ /* 0x000f620000300800 */
[----:B---3--:R-:W-:Y:S01]  /*11d110*/  ISETP.LT.AND P3, PT, R7, c[0x0][0x178], !P0 ;  /* 0x00005e0007007a0c */ /* 0x008fe20004761270 */
[----:B--2---:R-:W-:-:S05]  /*11d120*/  IMAD.WIDE R6, R0, 0x2, R2 ;  /* 0x0000000200067825 */ /* 0x004fca00078e0202 */
[----:B------:R0:W-:Y:S01]  /*11d130*/  @P6 STG.E.U16 [R6.64], R26 ;  /* 0x0000001a06006986 */ /* 0x0001e2000c101504 */
[----:B----4-:R-:W-:Y:S02]  /*11d140*/  ISETP.LT.AND P6, PT, R29, c[0x0][0x178], !P0 ;  /* 0x00005e001d007a0c */ /* 0x010fe400047c1270 */
[----:B-----5:R-:W-:Y:S01]  /*11d150*/  ISETP.LT.AND P5, PT, R24, c[0x0][0x178], !P0 ;  /* 0x00005e0018007a0c */ /* 0x020fe200047a1270 */
[----:B------:R-:W2:Y:S01]  /*11d160*/  LDL.LU R29, [R1+0x39c] ;  /* 0x00039c00011d7983 */ /* 0x000ea20000300800 */
[----:B------:R-:W-:Y:S01]  /*11d170*/  ISETP.LT.AND P0, PT, R23, c[0x0][0x178], !P0 ;  /* 0x00005e0017007a0c */ /* 0x000fe20004701270 */
[----:B------:R-:W-:Y:S01]  /*11d180*/  STL [R1+0x4c7c], R14 ;  /* 0x004c7c0e01007387 */ /* 0x000fe20000100800 */
[----:B0-----:R-:W-:Y:S01]  /*11d190*/  PRMT R26, R22, 0x7632, R26 ;  /* 0x00007632161a7816 */ /* 0x001fe2000000001a */
[C---:B------:R-:W-:Y:S01]  /*11d1a0*/  IMAD.WIDE R22, R0.reuse, 0x2, R14 ;  /* 0x0000000200167825 */ /* 0x040fe200078e020e */
[----:B------:R0:W-:Y:S04]  /*11d1b0*/  STL [R1+0x4c80], R14 ;  /* 0x004c800e01007387 */ /* 0x0001e80000100800 */
[----:B0-----:R-:W3:Y:S01]  /*11d1c0*/  LDL.LU R14, [R1+0x37c] ;  /* 0x00037c00010e7983 */ /* 0x001ee20000300800 */
[----:B------:R-:W-:Y:S01]  /*11d1d0*/  IMAD.WIDE R6, R0, 0x2, R16 ;  /* 0x0000000200067825 */ /* 0x000fe200078e0210 */
[----:B------:R-:W-:-:S02]  /*11d1e0*/  PRMT R27, R25, 0x7632, R27 ;  /* 0x00007632191b7816 */ /* 0x000fc4000000001b */
[----:B---3--:R0:W-:Y:S04]  /*11d1f0*/  STL [R1+0x4c88], R14 ;  /* 0x004c880e01007387 */ /* 0x0081e80000100800 */
[----:B0-----:R-:W3:Y:S01]  /*11d200*/  LDL.LU R14, [R1+0x38c] ;  /* 0x00038c00010e7983 */ /* 0x001ee20000300800 */
[----:B------:R0:W-:Y:S03]  /*11d210*/  STL [R1+0x4c78], R15 ;  /* 0x004c780f01007387 */ /* 0x0001e60000100800 */
[----:B0-----:R-:W4:Y:S01]  /*11d220*/  LDL R15, [R1+0x2000] ;  /* 0x00200000010f7983 */ /* 0x001f220000100800 */
[----:B------:R-:W-:-:S03]  /*11d230*/  IMAD.WIDE R24, R0, 0x2, R12 ;  /* 0x0000000200187825 */ /* 0x000fc600078e020c */
[----:B------:R0:W-:Y:S01]  /*11d240*/  @P3 STG.E.U16 [R6.64], R4 ;  /* 0x0000000406003986 */ /* 0x0001e2000c101504 */
[----:B------:R-:W-:Y:S02]  /*11d250*/  STL [R1+0x4c84], R13 ;  /* 0x004c840d01007387 */ /* 0x000fe40000100800 */
[----:B------:R1:W-:Y:S01]  /*11d260*/  @P2 STG.E.U16 [R22.64], R28 ;  /* 0x0000001c16002986 */ /* 0x0003e2000c101504 */
[----:B------:R5:W-:Y:S01]  /*11d270*/  @P5 STG.E.U16 [R24.64], R5 ;  /* 0x0000000518005986 */ /* 0x000be2000c101504 */
[C---:B0-----:R-:W-:Y:S01]  /*11d280*/  IMAD.WIDE R6, R0.reuse, 0x2, R10 ;  /* 0x0000000200067825 */ /* 0x041fe200078e020a */
[----:B------:R-:W-:-:S03]  /*11d290*/  IADD3 R4, R0, c[0x0][0x198], RZ ;  /* 0x0000660000047a10 */ /* 0x000fc60007ffe0ff */
[----:B-1----:R-:W-:Y:S01]  /*11d2a0*/  IMAD.WIDE R22, R0, 0x2, R8 ;  /* 0x0000000200167825 */ /* 0x002fe200078e0208 */
[----:B------:R0:W-:Y:S01]  /*11d2b0*/  @P6 STG.E.U16 [R6.64], R27 ;  /* 0x0000001b06006986 */ /* 0x0001e2000c101504 */
[----:B----4-:R-:W-:-:S03]  /*11d2c0*/  ISETP.LT.AND P3, PT, R15, c[0x0][0x178], !P1 ;  /* 0x00005e000f007a0c */ /* 0x010fc60004f61270 */
[----:B------:R-:W4:Y:S01]  /*11d2d0*/  LDL.LU R15, [R1+0x36c] ;  /* 0x00036c00010f7983 */ /* 0x000f220000300800 */
[----:B-----5:R-:W5:Y:S02]  /*11d2e0*/  LDL R24, [R1+0x200c] ;  /* 0x00200c0001187983 */ /* 0x020f640000100800 */
[----:B------:R-:W4:Y:S02]  /*11d2f0*/  LDL.LU R25, [R1+0x4978] ;  /* 0x0049780001197983 */ /* 0x000f240000300800 */
[----:B------:R-:W4:Y:S01]  /*11d300*/  LDL.LU R0, [R1+0x34c] ;  /* 0x00034c0001007983 */ /* 0x000f220000300800 */
[----:B0-----:R-:W4:Y:S04]  /*11d310*/  LDL R27, [R1+0x2004] ;  /* 0x00200400011b7983 */ /* 0x001f280000100800 */
[----:B------:R-:W5:Y:S04]  /*11d320*/  LDL R7, [R1+0x2008] ;  /* 0x0020080001077983 */ /* 0x000f680000100800 */
[----:B------:R0:W-:Y:S01]  /*11d330*/  @P0 STG.E.U16 [R22.64], R26 ;  /* 0x0000001a16000986 */ /* 0x0001e2000c101504 */
[----:B--2---:R-:W-:-:S02]  /*11d340*/  PRMT R28, R29, 0x7632, R28 ;  /* 0x000076321d1c7816 */ /* 0x004fc4000000001c */
[----:B---3--:R-:W-:Y:S01]  /*11d350*/  PRMT R5, R14, 0x7632, R5 ;  /* 0x000076320e057816 */ /* 0x008fe20000000005 */
[----:B0-----:R-:W2:Y:S04]  /*11d360*/  LDL R23, [R1+0x2010] ;  /* 0x0020100001177983 */ /* 0x001ea80000100800 */
[----:B------:R-:W3:Y:S01]  /*11d370*/  LDL R26, [R1+0x2000] ;  /* 0x00200000011a7983 */ /* 0x000ee20000100800 */
[----:B------:R0:W-:Y:S03]  /*11d380*/  STL [R1+0x4c74], R28 ;  /* 0x004c741c01007387 */ /* 0x0001e60000100800 */
[----:B0-----:R-:W2:Y:S01]  /*11d390*/  LDL.LU R28, [R1+0x35c] ;  /* 0x00035c00011c7983 */ /* 0x001ea20000300800 */
[----:B----4-:R-:W-:-:S02]  /*11d3a0*/  ISETP.LT.AND P2, PT, R27, c[0x0][0x178], !P1 ;  /* 0x00005e001b007a0c */ /* 0x010fc40004f41270 */
[----:B-----5:R-:W-:Y:S01]  /*11d3b0*/  ISETP.LT.AND P5, PT, R7, c[0x0][0x178], !P1 ;  /* 0x00005e0007007a0c */ /* 0x020fe20004fa1270 */
[----:B------:R-:W-:Y:S01]  /*11d3c0*/  IMAD.WIDE R6, R4, 0x2, R20 ;  /* 0x0000000204067825 */ /* 0x000fe200078e0214 */
[----:B------:R-:W-:Y:S02]  /*11d3d0*/  ISETP.LT.AND P6, PT, R24, c[0x0][0x178], !P1 ;  /* 0x00005e0018007a0c */ /* 0x000fe40004fc1270 */
[----:B------:R-:W-:Y:S01]  /*11d3e0*/  ISETP.GE.AND P0, PT, R25, c[0x0][0x17c], PT ;  /* 0x00005f0019007a0c */ /* 0x000fe20003f06270 */
[C---:B------:R-:W-:Y:S01]  /*11d3f0*/  IMAD.WIDE R24, R4.reuse, 0x2, R18 ;  /* 0x0000000204187825 */ /* 0x040fe200078e0212 */
[----:B------:R0:W-:Y:S05]  /*11d400*/  @P3 STG.E.U16 [R6.64], R29 ;  /* 0x0000001d06003986 */ /* 0x0001ea000c101504 */
[----:B------:R1:W-:Y:S04]  /*11d410*/  @P2 STG.E.U16 [R24.64], R14 ;  /* 0x0000000e18002986 */ /* 0x0003e8000c101504 */
[----:B0-----:R-:W4:Y:S04]  /*11d420*/  LDL R29, [R1+0x33c] ;  /* 0x00033c00011d7983 */ /* 0x001f280000100800 */
[----:B-1----:R-:W5:Y:S01]  /*11d430*/  LDL.LU R14, [R1+0x4c88] ;  /* 0x004c8800010e7983 */ /* 0x002f620000300800 */
[----:B--2---:R-:W-:Y:S01]  /*11d440*/  ISETP.LT.AND P3, PT, R23, c[0x0][0x178], !P1 ;  /* 0x00005e0017007a0c */ /* 0x004fe20004f61270 */
[----:B------:R-:W-:-:S04]  /*11d450*/  IMAD.WIDE R22, R4, 0x2, R2 ;  /* 0x0000000204167825 */ /* 0x000fc800078e0202 */
[----:B------:R-:W2:Y:S01]  /*11d460*/  LDL R24, [R1+0x2018] ;  /* 0x0020180001187983 */ /* 0x000ea20000100800 */
[----:B------:R-:W2:Y:S01]  /*11d470*/  LDL R25, [R1+0x201c] ;  /* 0x00201c0001197983 */ /* 0x000ea20000100800 */
[----:B-----5:R-:W-:-:S03]  /*11d480*/  PRMT R13, R14, 0x7632, R13 ;  /* 0x000076320e0d7816 */ /* 0x020fc6000000000d */
[----:B------:R-:W-:Y:S04]  /*11d490*/  @P5 STG.E.U16 [R22.64], R14 ;  /* 0x0000000e16005986 */ /* 0x000fe8000c101504 */
[----:B------:R0:W-:Y:S04]  /*11d4a0*/  STL.S16 [R1+0x8], R13 ;  /* 0x0000080d01007387 */ /* 0x0001e80000100600 */
[----:B0-----:R-:W5:Y:S01]  /*11d4b0*/  LDL.LU R13, [R1+0x4c84] ;  /* 0x004c8400010d7983 */ /* 0x001f620000300800 */
[----:B------:R-:W2:Y:S02]  /*11d4c0*/  LDL.LU R14, [R1+0x4c80] ;  /* 0x004c8000010e7983 */ /* 0x000ea40000300800 */
[----:B------:R-:W-:-:S04]  /*11d4d0*/  IMAD.WIDE R6, R4, 0x2, R16 ;  /* 0x0000000204067825 */ /* 0x000fc800078e0210 */
[----:B------:R-:W3:Y:S01]  /*11d4e0*/  LDL R23, [R1+0x2014] ;  /* 0x0020140001177983 */ /* 0x000ee20000100800 */
[----:B------:R-:W-:Y:S01]  /*11d4f0*/  @P6 STG.E.U16 [R6.64], R15 ;  /* 0x0000000f06006986 */ /* 0x000fe2000c101504 */
[----:B--2---:R-:W-:-:S05]  /*11d500*/  PRMT R14, R15, 0x7632, R14 ;  /* 0x000076320f0e7816 */ /* 0x004fca000000000e */
[----:B------:R0:W-:Y:S04]  /*11d510*/  STL.S16 [R1+0x4], R14 ;  /* 0x0000040e01007387 */ /* 0x0001e80000100600 */
[----:B0-----:R-:W2:Y:S01]  /*11d520*/  LDL.LU R14, [R1+0x4c7c] ;  /* 0x004c7c00010e7983 */ /* 0x001ea20000300800 */
[----:B------:R-:W2:Y:S01]  /*11d530*/  LDL.LU R15, [R1+0x4c78] ;  /* 0x004c7800010f7983 */ /* 0x000ea20000300800 */
[----:B---3--:R-:W-:Y:S02]  /*11d540*/  ISETP.LT.AND P2, PT, R23, c[0x0][0x178], !P1 ;  /* 0x00005e0017007a0c */ /* 0x008fe40004f41270 */
[----:B------:R-:W-:Y:S02]  /*11d550*/  ISETP.LT.AND P5, PT, R24, c[0x0][0x178], !P1 ;  /* 0x00005e0018007a0c */ /* 0x000fe40004fa1270 */
[----:B------:R-:W-:Y:S01]  /*11d560*/  PRMT R22, R0, 0x7632, R22 ;  /* 0x0000763200167816 */ /* 0x000fe20000000016 */
[----:B------:R-:W-:-:S02]  /*11d570*/  ISETP.LT.AND P1, PT, R25, c[0x0][0x178], !P1 ;  /* 0x00005e0019007a0c */ /* 0x000fc40004f21270 */
[C---:B------:R-:W-:Y:S02]  /*11d580*/  IMAD.WIDE R24, R4.reuse, 0x2, R8 ;  /* 0x0000000204187825 */ /* 0x040fe400078e0208 */
[----:B------:R0:W-:Y:S02]  /*11d590*/  STL.S16 [R1], R22 ;  /* 0x0000001601007387 */ /* 0x0001e40000100600 */
[----:B------:R1:W-:Y:S02]  /*11d5a0*/  STL [R1+0x4c6c], R10 ;  /* 0x004c6c0a01007387 */ /* 0x0003e40000100800 */
[C---:B0-----:R-:W-:Y:S02]  /*11d5b0*/  IMAD.WIDE R22, R4.reuse, 0x2, R10 ;  /* 0x0000000204167825 */ /* 0x041fe400078e020a */
[----:B-1----:R-:W3:Y:S02]  /*11d5c0*/  LDL.LU.S16 R10, [R1+0x8] ;  /* 0x00000800010a7983 */ /* 0x002ee40000300600 */
[----:B------:R0:W-:Y:S02]  /*11d5d0*/  STL [R1+0x4c68], R11 ;  /* 0x004c680b01007387 */ /* 0x0001e40000100800 */
[----:B0-----:R-:W3:Y:S01]  /*11d5e0*/  LDL.LU.S16 R11, [R1+0x4] ;  /* 0x00000400010b7983 */ /* 0x001ee20000300600 */
[----:B--2---:R-:W-:-:S05]  /*11d5f0*/  IMAD.WIDE R6, R4, 0x2, R14 ;  /* 0x0000000204067825 */ /* 0x004fca00078e020e */
[----:B------:R5:W-:Y:S02]  /*11d600*/  @P3 STG.E.U16 [R6.64], R0 ;  /* 0x0000000006003986 */ /* 0x000be4000c101504 */
[C---:B-----5:R-:W-:Y:S01]  /*11d610*/  IMAD.WIDE R6, R4.reuse, 0x2, R12 ;  /* 0x0000000204067825 */ /* 0x060fe200078e020c */
[----:B------:R-:W-:-:S03]  /*11d620*/  IADD3 R0, R4, c[0x0][0x198], RZ ;  /* 0x0000660004007a10 */ /* 0x000fc60007ffe0ff */
[----:B------:R-:W-:Y:S01]  /*11d630*/  PRMT R4, R28, 0x7632, R4 ;  /* 0x000076321c047816 */ /* 0x000fe20000000004 */
[----:B------:R0:W-:Y:S01]  /*11d640*/  @P2 STG.E.U16 [R6.64], R28 ;  /* 0x0000001c06002986 */ /* 0x0001e2000c101504 */
[----:B----4-:R1:W-:Y:S03]  /*11d650*/  @P5 STG.E.U16 [R22.64], R29 ;  /* 0x0000001d16005986 */ /* 0x0103e6000c101504 */
[----:B0-----:R-:W2:Y:S01]  /*11d660*/  LDL.LU R28, [R1+0x4c74] ;  /* 0x004c7400011c7983 */ /* 0x001ea20000300800 */
[----:B------:R-:W4:Y:S02]  /*11d670*/  LDL R6, [R1+0x2008] ;  /* 0x0020080001067983 */ /* 0x000f240000100800 */
[----:B------:R-:W5:Y:S02]  /*11d680*/  LDL R7, [R1+0x200c] ;  /* 0x00200c0001077983 */ /* 0x000f640000100800 */
[----:B-1----:R-:W2:Y:S01]  /*11d690*/  LDL.LU R29, [R1+0x4c70] ;  /* 0x004c7000011d7983 */ /* 0x002ea20000300800 */
[----:B------:R-:W2:Y:S01]  /*11d6a0*/  LDL.LU R22, [R1+0x33c] ;  /* 0x00033c0001167983 */ /* 0x000ea20000300800 */
[----:B------:R-:W2:Y:S01]  /*11d6b0*/  LDL.LU R23, [R1+0x32c] ;  /* 0x00032c0001177983 */ /* 0x000ea20000300800 */
[----:B------:R-:W-:-:S02]  /*11d6c0*/  ISETP.LT.AND P6, PT, R26, c[0x0][0x178], !P4 ;  /* 0x00005e001a007a0c */ /* 0x000fc400067c1270 */
[----:B------:R-:W-:Y:S01]  /*11d6d0*/  ISETP.LT.AND P3, PT, R27, c[0x0][0x178], !P4 ;  /* 0x00005e001b007a0c */ /* 0x000fe20006761270 */
[----:B------:R-:W-:Y:S01]  /*11d6e0*/  IMAD.WIDE R26, R0, 0x2, R20 ;  /* 0x00000002001a7825 */ /* 0x000fe200078e0214 */
[----:B--2---:R0:W-:Y:S09]  /*11d6f0*/  @P1 STG.E.U16 [R24.64], R23 ;  /* 0x0000001718001986 */ /* 0x0041f2000c101504 */
[----:B------:R1:W-:Y:S01]  /*11d700*/  @P6 STG.E.U16 [R26.64], R28 ;  /* 0x0000001c1a006986 */ /* 0x0003e2000c101504 */
[----:B----4-:R-:W-:-:S02]  /*11d710*/  ISETP.LT.AND P5, PT, R6, c[0x0][0x178], !P4 ;  /* 0x00005e0006007a0c */ /* 0x010fc400067a1270 */
[----:B------:R-:W-:Y:S01]  /*11d720*/  PRMT R29, R23, 0x7632, R29 ;  /* 0x00007632171d7816 */ /* 0x000fe2000000001d */
[----:B0-----:R-:W2:Y:S04]  /*11d730*/  LDL R24, [R1+0x2014] ;  /* 0x0020140001187983 */ /* 0x001ea80000100800 */
[----:B-1----:R-:W4:Y:S01]  /*11d740*/  LDL R27, [R1+0x2010] ;  /* 0x00201000011b7983 */ /* 0x002f220000100800 */
[----:B-----5:R-:W-:Y:S01]  /*11d750*/  ISETP.LT.AND P6, PT, R7, c[0x0][0x178], !P4 ;  /* 0x00005e0007007a0c */ /* 0x020fe200067c1270 */
[----:B------:R-:W-:Y:S02]  /*11d760*/  IMAD.WIDE R6, R0, 0x2, R18 ;  /* 0x0000000200067825 */ /* 0x000fe400078e0212 */
[----:B------:R-:W5:Y:S01]  /*11d770*/  LDL R25, [R1+0x2018] ;  /* 0x0020180001197983 */ /* 0x000f620000100800 */
[----:B------:R-:W-:-:S03]  /*11d780*/  PRMT R28, R22, 0x7632, R28 ;  /* 0x00007632161c7816 */ /* 0x000fc6000000001c */
[----:B------:R0:W-:Y:S01]  /*11d790*/  @P3 STG.E.U16 [R6.64], R5 ;  /* 0x0000000506003986 */ /* 0x0001e2000c101504 */
[----:B------:R-:W-:-:S04]  /*11d7a0*/  IMAD.WIDE R22, R0, 0x2, R16 ;  /* 0x0000000200167825 */ /* 0x000fc800078e0210 */
[C---:B0-----:R-:W-:Y:S01]  /*11d7b0*/  IMAD.WIDE R6, R0.reuse, 0x2, R2 ;  /* 0x0000000200067825 */ /* 0x041fe200078e0202 */
[----:B------:R-:W2:Y:S03]  /*11d7c0*/  LDL R5, [R1+0x2004] ;  /* 0x0020040001057983 */ /* 0x000ea60000100800 */
[----:B------:R0:W-:Y:S01]  /*11d7d0*/  STL [R1+0x4c60], R12 ;  /* 0x004c600c01007387 */ /* 0x0001e20000100800 */
[----:B---3--:R-:W-:Y:S01]  /*11d7e0*/  @P5 STG.E.U16 [R6.64], R10 ;  /* 0x0000000a06005986 */ /* 0x008fe2000c101504 */
[----:B------:R-:W-:Y:S01]  /*11d7f0*/  @P6 STG.E.U16 [R22.64], R11 ;  /* 0x0000000b16006986 */ /* 0x000fe2000c101504 */
[----:B----4-:R-:W-:Y:S01]  /*11d800*/  ISETP.LT.AND P1, PT, R27, c[0x0][0x178], !P4 ;  /* 0x00005e001b007a0c */ /* 0x010fe20006721270 */
[----:B------:R-:W-:Y:S02]  /*11d810*/  IMAD.WIDE R26, R0, 0x2, R12 ;  /* 0x00000002001a7825 */ /* 0x000fe400078e020c */
[----:B0-----:R-:W3:Y:S02]  /*11d820*/  LDL R12, [R1+0x200c] ;  /* 0x00200c00010c7983 */ /* 0x001ee40000100800 */
[----:B------:R0:W-:Y:S02]  /*11d830*/  STL [R1+0x4c5c], R13 ;  /* 0x004c5c0d01007387 */ /* 0x0001e40000100800 */
[----:B0-----:R-:W4:Y:S01]  /*11d840*/  LDL.LU R13, [R1+0x8fc] ;  /* 0x0008fc00010d7983 */ /* 0x001f220000300800 */
[----:B------:R-:W3:Y:S02]  /*11d850*/  LDL.LU R10, [R1+0x4c6c] ;  /* 0x004c6c00010a7983 */ /* 0x000ee40000300800 */
[----:B------:R-:W3:Y:S02]  /*11d860*/  LDL R6, [R1+0x2000] ;  /* 0x0020000001067983 */ /* 0x000ee40000100800 */
[----:B------:R-:W3:Y:S01]  /*11d870*/  LDL R7, [R1+0x2008] ;  /* 0x0020080001077983 */ /* 0x000ee20000100800 */
[----:B------:R-:W3:Y:S01]  /*11d880*/  LDL.LU R11, [R1+0x4c68] ;  /* 0x004c6800010b7983 */ /* 0x000ee20000300800 */
[----:B------:R-:W3:Y:S02]  /*11d890*/  LDL R22, [R1+0x201c] ;  /* 0x00201c0001167983 */ /* 0x000ee40000100800 */
[----:B------:R-:W4:Y:S01]  /*11d8a0*/  LDL.LU.S16 R23, [R1] ;  /* 0x0000000001177983 */ /* 0x000f220000300600 */
[----:B--2---:R-:W-:-:S02]  /*11d8b0*/  ISETP.LT.AND P2, PT, R24, c[0x0][0x178], !P4 ;  /* 0x00005e0018007a0c */ /* 0x004fc40006741270 */
[----:B-----5:R-:W-:Y:S01]  /*11d8c0*/  ISETP.LT.AND P3, PT, R25, c[0x0][0x178], !P4 ;  /* 0x00005e0019007a0c */ /* 0x020fe20006761270 */
[----:B------:R-:W-:Y:S01]  /*11d8d0*/  IMAD.WIDE R24, R0, 0x2, R14 ;  /* 0x0000000200187825 */ /* 0x000fe200078e020e */
[----:B------:R-:W-:Y:S02]  /*11d8e0*/  ISETP.LT.AND P5, PT, R5, c[0x0][0x178], !P0 ;  /* 0x00005e0005007a0c */ /* 0x000fe400047a1270 */
[----:B---3--:R-:W-:Y:S02]  /*11d8f0*/  ISETP.LT.AND P4, PT, R22, c[0x0][0x178], !P4 ;  /* 0x00005e0016007a0c */ /* 0x008fe40006781270 */
[----:B----4-:R-:W-:Y:S04]  /*11d900*/  @P1 STG.E.U16 [R24.64], R23 ;  /* 0x0000001718001986 */ /* 0x010fe8000c101504 */
[----:B------:R-:W2:Y:S01]  /*11d910*/  LDL.LU R22, [R1+0x497c] ;  /* 0x00497c0001167983 */ /* 0x000ea20000300800 */
[----:B------:R-:W-:Y:S02]  /*11d920*/  STL [R1+0x4c64], R24 ;  /* 0x004c641801007387 */ /* 0x000fe40000100800 */
[----:B------:R-:W-:Y:S02]  /*11d930*/  @P2 STG.E.U16 [R26.64], R4 ;  /* 0x000000041a002986 */ /* 0x000fe4000c101504 */
[----:B------:R0:W-:Y:S02]  /*11d940*/  STL [R1+0x4c54], R27 ;  /* 0x004c541b01007387 */ /* 0x0001e40000100800 */
[----:B0-----:R-:W3:Y:S01]  /*11d950*/  LDL.LU R27, [R1+0x3ec] ;  /* 0x0003ec00011b7983 */ /* 0x001ee20000300800 */
[----:B------:R0:W-:Y:S01]  /*11d960*/  STL [R1+0x4c4c], R26 ;  /* 0x004c4c1a01007387 */ /* 0x0001e20000100800 */
[----:B------:R-:W-:Y:S01]  /*11d970*/  ISETP.LT.AND P2, PT, R6, c[0x0][0x178], !P0 ;  /* 0x00005e0006007a0c */ /* 0x000fe20004741270 */
[----:B------:R-:W-:Y:S01]  /*11d980*/  IMAD.WIDE R4, R0, 0x2, R10 ;  /* 0x0000000200047825 */ /* 0x000fe200078e020a */
[----:B------:R-:W-:-:S02]  /*11d990*/  ISETP.LT.AND P6, PT, R7, c[0x0][0x178], !P0 ;  /* 0x00005e0007007a0c */ /* 0x000fc400047c1270 */
[C---:B------:R-:W-:Y:S01]  /*11d9a0*/  IADD3 R25, R0.reuse, c[0x0][0x198], RZ ;  /* 0x0000660000197a10 */ /* 0x040fe20007ffe0ff */
[----:B------:R-:W4:Y:S04]  /*11d9b0*/  LDL R24, [R1+0x2018] ;  /* 0x0020180001187983 */ /* 0x000f280000100800 */
[----:B0-----:R-:W5:Y:S01]  /*11d9c0*/  LDL R26, [R1+0x2010] ;  /* 0x00201000011a7983 */ /* 0x001f620000100800 */
[----:B------:R-:W-:-:S04]  /*11d9d0*/  IMAD.WIDE R6, R0, 0x2, R8 ;  /* 0x0000000200067825 */ /* 0x000fc800078e0208 */
[----:B------:R0:W-:Y:S01]  /*11d9e0*/  STL [R1+0x4c58], R9 ;  /* 0x004c580901007387 */ /* 0x0001e20000100800 */
[----:B------:R1:W-:Y:S01]  /*11d9f0*/  @P3 STG.E.U16 [R4.64], R28 ;  /* 0x0000001c04003986 */ /* 0x0003e2000c101504 */
[----:B------:R-:W-:Y:S01]  /*11da00*/  ISETP.LT.AND P3, PT, R12, c[0x0][0x178], !P0 ;  /* 0x00005e000c007a0c */ /* 0x000fe20004761270 */
[----:B------:R-:W-:Y:S02]  /*11da10*/  @P4 STG.E.U16 [R6.64], R29 ;  /* 0x0000001d06004986 */ /* 0x000fe4000c101504 */
[----:B0-----:R-:W3:Y:S01]  /*11da20*/  LDL.LU R9, [R1+0x40c] ;  /* 0x00040c0001097983 */ /* 0x001ee20000300800 */
[----:B------:R-:W4:Y:S02]  /*11da30*/  LDL.LU R0, [R1+0x3fc] ;  /* 0x0003fc0001007983 */ /* 0x000f240000300800 */
[----:B------:R-:W4:Y:S02]  /*11da40*/  LDL.LU R12, [R1+0x4984] ;  /* 0x00498400010c7983 */ /* 0x000f240000300800 */
[C---:B-1----:R-:W-:Y:S01]  /*11da50*/  IMAD.WIDE R4, R25.reuse, 0x2, R20 ;  /* 0x0000000219047825 */ /* 0x042fe200078e0214 */
[----:B------:R0:W-:Y:S04]  /*11da60*/  STL [R1+0x4c08], R29 ;  /* 0x004c081d01007387 */ /* 0x0001e80000100800 */
[----:B------:R-:W-:Y:S04]  /*11da70*/  @P2 STG.E.U16 [R4.64], R13 ;  /* 0x0000000d04002986 */ /* 0x000fe8000c101504 */
[----:B0-----:R-:W4:Y:S01]  /*11da80*/  LDL R29, [R1+0x2008] ;  /* 0x00200800011d7983 */ /* 0x001f220000100800 */
[----:B------:R0:W-:Y:S01]  /*11da90*/  STL [R1+0x4c50], R19 ;  /* 0x004c501301007387 */ /* 0x0001e20000100800 */
[----:B--2---:R-:W-:Y:S01]  /*11daa0*/  ISETP.GE.AND P1, PT, R22, c[0x0][0x17c], PT ;  /* 0x00005f0016007a0c */ /* 0x004fe20003f26270 */
[----:B------:R-:W-:-:S02]  /*11dab0*/  IMAD.WIDE R22, R25, 0x2, R18 ;  /* 0x0000000219167825 */ /* 0x000fc400078e0212 */
[----:B0-----:R-:W2:Y:S01]  /*11dac0*/  LDL.LU R19, [R1+0x3dc] ;  /* 0x0003dc0001137983 */ /* 0x001ea20000300800 */
[----:B-----5:R-:W-:-:S03]  /*11dad0*/  ISETP.LT.AND P4, PT, R26, c[0x0][0x178], !P0 ;  /* 0x00005e001a007a0c */ /* 0x020fc60004781270 */
[----:B------:R-:W5:Y:S01]  /*11dae0*/  LDL R26, [R1+0x3ac] ;  /* 0x0003ac00011a7983 */ /* 0x000f620000100800 */
[----:B------:R-:W2:Y:S02]  /*11daf0*/  LDL.LU R5, [R1+0x4980] ;  /* 0x0049800001057983 */ /* 0x000ea40000300800 */
[----:B------:R-:W-:Y:S01]  /*11db00*/  IMAD.WIDE R6, R25, 0x2, R2 ;  /* 0x0000000219067825 */ /* 0x000fe200078e0202 */
[----:B---3--:R0:W-:Y:S04]  /*11db10*/  @P5 STG.E.U16 [R22.64], R9 ;  /* 0x0000000916005986 */ /* 0x0081e8000c101504 */
[----:B----4-:R-:W-:Y:S01]  /*11db20*/  @P6 STG.E.U16 [R6.64], R0 ;  /* 0x0000000006006986 */ /* 0x010fe2000c101504 */
[----:B------:R-:W-:Y:S01]  /*11db30*/  ISETP.LT.AND P6, PT, R24, c[0x0][0x178], !P0 ;  /* 0x00005e0018007a0c */ /* 0x000fe200047c1270 */
[----:B0-----:R-:W3:Y:S04]  /*11db40*/  LDL R22, [R1+0x201c] ;  /* 0x00201c0001167983 */ /* 0x001ee80000100800 */
[----:B------:R-:W4:Y:S01]  /*11db50*/  LDL R23, [R1+0x2000] ;  /* 0x0020000001177983 */ /* 0x000f220000100800 */
[----:B------:R0:W-:Y:S01]  /*11db60*/  STL [R1+0x4c48], R17 ;  /* 0x004c481101007387 */ /* 0x0001e20000100800 */
[----:B--2---:R-:W-:Y:S01]  /*11db70*/  ISETP.GE.AND P2, PT, R5, c[0x0][0x17c], PT ;  /* 0x00005f0005007a0c */ /* 0x004fe20003f46270 */
[----:B------:R-:W-:-:S02]  /*11db80*/  IMAD.WIDE R4, R25, 0x2, R16 ;  /* 0x0000000219047825 */ /* 0x000fc400078e0210 */
[----:B0-----:R-:W2:Y:S02]  /*11db90*/  LDL.LU R17, [R1+0x3cc] ;  /* 0x0003cc0001117983 */ /* 0x001ea40000300800 */
[----:B------:R-:W2:Y:S02]  /*11dba0*/  LDL R7, [R1+0x2014] ;  /* 0x0020140001077983 */ /* 0x000ea40000100800 */
[----:B------:R-:W2:Y:S01]  /*11dbb0*/  LDL.LU R24, [R1+0x4c64] ;  /* 0x004c640001187983 */ /* 0x000ea20000300800 */
[----:B------:R0:W-:Y:S01]  /*11dbc0*/  @P3 STG.E.U16 [R4.64], R27 ;  /* 0x0000001b04003986 */ /* 0x0001e2000c101504 */
[----:B------:R-:W-:Y:S02]  /*11dbd0*/  ISETP.GE.AND P3, PT, R12, c[0x0][0x17c], PT ;  /* 0x00005f000c007a0c */ /* 0x000fe40003f66270 */
[----:B------:R-:W3:Y:S01]  /*11dbe0*/  LDL.LU R12, [R1+0x4c60] ;  /* 0x004c6000010c7983 */ /* 0x000ee20000300800 */
[----:B--2---:R-:W-:Y:S02]  /*11dbf0*/  PRMT R24, R13, 0x7632, R24 ;  /* 0x000076320d187816 */ /* 0x004fe40000000018 */
[----:B------:R-:W3:Y:S01]  /*11dc00*/  LDL.LU R13, [R1+0x4c5c] ;  /* 0x004c5c00010d7983 */ /* 0x000ee20000300800 */
[----:B------:R-:W-:Y:S01]  /*11dc10*/  ISETP.LT.AND P5, PT, R7, c[0x0][0x178], !P0 ;  /* 0x00005e0007007a0c */ /* 0x000fe200047a1270 */
[----:B------:R-:W-:-:S05]  /*11dc20*/  IMAD.WIDE R6, R25, 0x2, R14 ;  /* 0x0000000219067825 */ /* 0x000fca00078e020e */
[----:B------:R3:W-:Y:S01]  /*11dc30*/  @P4 STG.E.U16 [R6.64], R19 ;  /* 0x0000001306004986 */ /* 0x0007e2000c101504 */
[----:B0-----:R-:W-:Y:S02]  /*11dc40*/  PRMT R4, R9, 0x7632, R4 ;  /* 0x0000763209047816 */ /* 0x001fe40000000004 */
[----:B------:R-:W2:Y:S02]  /*11dc50*/  LDL.LU R9, [R1+0x4c58] ;  /* 0x004c580001097983 */ /* 0x000ea40000300800 */
[----:B---3--:R-:W-:-:S05]  /*11dc60*/  IMAD.WIDE R6, R25, 0x2, R12 ;  /* 0x0000000219067825 */ /* 0x008fca00078e020c */
[----:B------:R0:W-:Y:S04]  /*11dc70*/  @P5 STG.E.U16 [R6.64], R17 ;  /* 0x0000001106005986 */ /* 0x0001e8000c101504 */
[----:B0-----:R-:W3:Y:S04]  /*11dc80*/  LDL R6, [R1+0x3bc] ;  /* 0x0003bc0001067983 */ /* 0x001ee80000100800 */
[----:B------:R-:W2:Y:S01]  /*11dc90*/  LDL R7, [R1+0x2004] ;  /* 0x0020040001077983 */ /* 0x000ea20000100800 */
[----:B------:R-:W-:Y:S02]  /*11dca0*/  ISETP.LT.AND P0, PT, R22, c[0x0][0x178], !P0 ;  /* 0x00005e0016007a0c */ /* 0x000fe40004701270 */
[----:B----4-:R-:W-:Y:S01]  /*11dcb0*/  ISETP.LT.AND P4, PT, R23, c[0x0][0x178], !P1 ;  /* 0x00005e0017007a0c */ /* 0x010fe20004f81270 */
[----:B------:R-:W-:Y:S01]  /*11dcc0*/  IMAD.WIDE R22, R25, 0x2, R10 ;  /* 0x0000000219167825 */ /* 0x000fe200078e020a */
[----:B------:R-:W-:-:S03]  /*11dcd0*/  PRMT R5, R0, 0x7632, R5 ;  /* 0x0000763200057816 */ /* 0x000fc60000000005 */
[----:B------:R-:W-:Y:S01]  /*11dce0*/  IADD3 R0, R25, c[0x0][0x198], RZ ;  /* 0x0000660019007a10 */ /* 0x000fe20007ffe0ff */
[----:B------:R-:W-:Y:S01]  /*11dcf0*/  PRMT R28, R27, 0x7632, R28 ;  /* 0x000076321b1c7816 */ /* 0x000fe2000000001c */
[----:B---3--:R0:W-:Y:S01]  /*11dd00*/  @P6 STG.E.U16 [R22.64], R6 ;  /* 0x0000000616006986 */ /* 0x0081e2000c101504 */
[----:B--2---:R-:W-:Y:S01]  /*11dd10*/  ISETP.LT.AND P6, PT, R7, c[0x0][0x178], !P1 ;  /* 0x00005e0007007a0c */ /* 0x004fe20004fc1270 */
[----:B0-----:R-:W-:Y:S02]  /*11dd20*/  IMAD.WIDE R6, R25, 0x2, R8 ;  /* 0x0000000219067825 */ /* 0x001fe400078e0208 */
[----:B------:R-:W2:Y:S02]  /*11dd30*/  LDL R25, [R1+0x2018] ;  /* 0x0020180001197983 */ /* 0x000ea40000100800 */
[----:B------:R-:W3:Y:S02]  /*11dd40*/  LDL.LU R27, [R1+0x4c54] ;  /* 0x004c5400011b7983 */ /* 0x000ee40000300800 */
[----:B-----5:R0:W-:Y:S01]  /*11dd50*/  @P0 STG.E.U16 [R6.64], R26 ;  /* 0x0000001a06000986 */ /* 0x0201e2000c101504 */
[----:B------:R-:W-:Y:S01]  /*11dd60*/  IMAD.WIDE R22, R0, 0x2, R20 ;  /* 0x0000000200167825 */ /* 0x000fe200078e0214 */
[----:B---3--:R-:W-:-:S02]  /*11dd70*/  PRMT R27, R19, 0x7632, R27 ;  /* 0x00007632131b7816 */ /* 0x008fc4000000001b */
[----:B------:R-:W3:Y:S01]  /*11dd80*/  LDL.LU R19, [R1+0x4c50] ;  /* 0x004c500001137983 */ /* 0x000ee20000300800 */
[----:B0-----:R-:W4:Y:S02]  /*11dd90*/  LDL.LU R26, [R1+0x4c4c] ;  /* 0x004c4c00011a7983 */ /* 0x001f240000300800 */
[----:B------:R-:W5:Y:S02]  /*11dda0*/  LDL R6, [R1+0x200c] ;  /* 0x00200c0001067983 */ /* 0x000f640000100800 */
[----:B------:R-:W2:Y:S01]  /*11ddb0*/  LDL R7, [R1+0x2010] ;  /* 0x0020100001077983 */ /* 0x000ea20000100800 */
[----:B------:R0:W-:Y:S04]  /*11ddc0*/  @P4 STG.E.U16 [R22.64], R24 ;  /* 0x0000001816004986 */ /* 0x0001e8000c101504 */
[----:B0-----:R-:W2:Y:S01]  /*11ddd0*/  LDL.LU R24, [R1+0x3bc] ;  /* 0x0003bc0001187983 */ /* 0x001ea20000300800 */
[----:B---3--:R-:W-:-:S03]  /*11dde0*/  IMAD.WIDE R22, R0, 0x2, R18 ;  /* 0x0000000200167825 */ /* 0x008fc600078e0212 */
[----:B------:R0:W-:Y:S01]  /*11ddf0*/  STL [R1+0x4c44], R19 ;  /* 0x004c441301007387 */ /* 0x0001e20000100800 */
[----:B----4-:R-:W-:-:S03]  /*11de00*/  PRMT R26, R17, 0x7632, R26 ;  /* 0x00007632111a7816 */ /* 0x010fc6000000001a */
[----:B------:R1:W-:Y:S04]  /*11de10*/  @P6 STG.E.U16 [R22.64], R4 ;  /* 0x0000000416006986 */ /* 0x0003e8000c101504 */
[----:B0-----:R-:W3:Y:S01]  /*11de20*/  LDL R19, [R1+0x201c] ;  /* 0x00201c0001137983 */ /* 0x001ee20000100800 */
[----:B------:R-:W4:Y:S03]  /*11de30*/  LDL.LU R17, [R1+0x4c48] ;  /* 0x004c480001117983 */ /* 0x000f260000300800 */
[----:B-1----:R-:W3:Y:S01]  /*11de40*/  LDL R23, [R1+0x2014] ;  /* 0x0020140001177983 */ /* 0x002ee20000100800 */
[----:B------:R-:W-:Y:S02]  /*11de50*/  ISETP.LT.AND P5, PT, R29, c[0x0][0x178], !P1 ;  /* 0x00005e001d007a0c */ /* 0x000fe40004fa1270 */
[----:B-----5:R-:W-:-:S02]  /*11de60*/  ISETP.LT.AND P0, PT, R6, c[0x0][0x178], !P1 ;  /* 0x00005e0006007a0c */ /* 0x020fc40004f01270 */
[----:B--2---:R-:W-:Y:S01]  /*11de70*/  ISETP.LT.AND P4, PT, R7, c[0x0][0x178], !P1 ;  /* 0x00005e0007007a0c */ /* 0x004fe20004f81270 */
[----:B------:R-:W-:Y:S01]  /*11de80*/  IMAD.WIDE R6, R0, 0x2, R2 ;  /* 0x0000000200067825 */ /* 0x000fe200078e0202 */
[----:B------:R-:W-:-:S07]  /*11de90*/  PRMT R4, R24, 0x7632, R4 ;  /* 0x0000763218047816 */ /* 0x000fce0000000004 */
[----:B------:R0:W-:Y:S01]  /*11dea0*/  @P5 STG.E.U16 [R6.64], R5 ;  /* 0x0000000506005986 */ /* 0x0001e2000c101504 */
[----:B------:R-:W-:Y:S01]  /*11deb0*/  ISETP.LT.AND P5, PT, R25, c[0x0][0x178], !P1 ;  /* 0x00005e0019007a0c */ /* 0x000fe20004fa1270 */
[----:B------:R-:W-:Y:S02]  /*11dec0*/  IMAD.WIDE R24, R0, 0x2, R14 ;  /* 0x0000000200187825 */ /* 0x000fe400078e020e */
[----:B0-----:R-:W2:Y:S02]  /*11ded0*/  LDL.LU R7, [R1+0x3ac] ;  /* 0x0003ac0001077983 */ /* 0x001ea40000300800 */
[----:B------:R0:W-:Y:S02]  /*11dee0*/  STL [R1+0x4c3c], R14 ;  /* 0x004c3c0e01007387 */ /* 0x0001e40000100800 */
[----:B------:R-:W-:Y:S01]  /*11def0*/  STL [R1+0x4c38], R15 ;  /* 0x004c380f01007387 */ /* 0x000fe20000100800 */
[----:B---3--:R-:W-:Y:S01]  /*11df00*/  ISETP.LT.AND P6, PT, R23, c[0x0][0x178], !P1 ;  /* 0x00005e0017007a0c */ /* 0x008fe20004fc1270 */
[----:B------:R-:W-:-:S02]  /*11df10*/  ISETP.LT.AND P1, PT, R19, c[0x0][0x178], !P1 ;  /* 0x00005e0013007a0c */ /* 0x000fc40004f21270 */
[----:B------:R-:W3:Y:S01]  /*11df20*/  LDL.LU R19, [R1+0x4988] ;  /* 0x0049880001137983 */ /* 0x000ee20000300800 */
[----:B0-----:R-:W5:Y:S02]  /*11df30*/  LDL R14, [R1+0x2014] ;  /* 0x00201400010e7983 */ /* 0x001f640000100800 */
[----:B----4-:R-:W-:-:S05]  /*11df40*/  IMAD.WIDE R22, R0, 0x2, R16 ;  /* 0x0000000200167825 */ /* 0x010fca00078e0210 */
[----:B------:R-:W-:Y:S01]  /*11df50*/  @P0 STG.E.U16 [R22.64], R28 ;  /* 0x0000001c16000986 */ /* 0x000fe2000c101504 */
[----:B------:R-:W-:Y:S03]  /*11df60*/  @P4 STG.E.U16 [R24.64], R27 ;  /* 0x0000001b18004986 */ /* 0x000fe6000c101504 */
[----:B-----5:R0:W-:Y:S04]  /*11df70*/  STL [R1+0x4c40], R14 ;  /* 0x004c400e01007387 */ /* 0x0201e80000100800 */
[----:B0-----:R-:W4:Y:S01]  /*11df80*/  LDL.LU R14, [R1+0x91c] ;  /* 0x00091c00010e7983 */ /* 0x001f220000300800 */
[----:B------:R-:W5:Y:S02]  /*11df90*/  LDL.LU R15, [R1+0x90c] ;  /* 0x00090c00010f7983 */ /* 0x000f640000300800 */
[----:B------:R-:W4:Y:S02]  /*11dfa0*/  LDL R23, [R1+0x2000] ;  /* 0x0020000001177983 */ /* 0x000f240000100800 */
[----:B------:R-:W5:Y:S01]  /*11dfb0*/  LDL R25, [R1+0x2004] ;  /* 0x0020040001197983 */ /* 0x000f620000100800 */
[----:B--2---:R-:W-:Y:S01]  /*11dfc0*/  PRMT R5, R7, 0x7632, R5 ;  /* 0x0000763207057816 */ /* 0x004fe20000000005 */
[----:B------:R-:W-:Y:S01]  /*11dfd0*/  IMAD.WIDE R6, R0, 0x2, R12 ;  /* 0x0000000200067825 */ /* 0x000fe200078e020c */
[----:B------:R0:W-:Y:S04]  /*11dfe0*/  STL [R1+0x4c34], R11 ;  /* 0x004c340b01007387 */ /* 0x0001e80000100800 */
[----:B------:R-:W-:Y:S01]  /*11dff0*/  @P6 STG.E.U16 [R6.64], R26 ;  /* 0x0000001a06006986 */ /* 0x000fe2000c101504 */
[----:B---3--:R-:W-:-:S02]  /*11e000*/  ISETP.GE.AND P0, PT, R19, c[0x0][0x17c], PT ;  /* 0x00005f0013007a0c */ /* 0x008fc40003f06270 */
[----:B----4-:R-:W-:Y:S01]  /*11e010*/  ISETP.LT.AND P4, PT, R23, c[0x0][0x178], !P2 ;  /* 0x00005e0017007a0c */ /* 0x010fe20005781270 */
[----:B------:R-:W-:Y:S01]  /*11e020*/  IMAD.WIDE R22, R0, 0x2, R10 ;  /* 0x0000000200167825 */ /* 0x000fe200078e020a */
[----:B-----5:R-:W-:-:S03]  /*11e030*/  ISETP.LT.AND P6, PT, R25, c[0x0][0x178], !P2 ;  /* 0x00005e0019007a0c */ /* 0x020fc600057c1270 */
[C---:B------:R-:W-:Y:S01]  /*11e040*/  IMAD.WIDE R24, R0.reuse, 0x2, R8 ;  /* 0x0000000200187825 */ /* 0x040fe200078e0208 */
[----:B0-----:R-:W2:Y:S04]  /*11e050*/  LDL.LU R11, [R1+0x44c] ;  /* 0x00044c00010b7983 */ /* 0x001ea80000300800 */
[----:B------:R0:W-:Y:S01]  /*11e060*/  @P5 STG.E.U16 [R22.64], R4 ;  /* 0x0000000416005986 */ /* 0x0001e2000c101504 */
[----:B------:R1:W-:Y:S03]  /*11e070*/  @P1 STG.E.U16 [R24.64], R5 ;  /* 0x0000000518001986 */ /* 0x0003e6000c101504 */
[----:B0-----:R-:W3:Y:S01]  /*11e080*/  LDL.LU R4, [R1+0x92c] ;  /* 0x00092c0001047983 */ /* 0x001ee20000300800 */
[----:B------:R-:W4:Y:S02]  /*11e090*/  LDL.LU R19, [R1+0x4c44] ;  /* 0x004c440001137983 */ /* 0x000f240000300800 */
[----:B-1----:R-:W5:Y:S01]  /*11e0a0*/  LDL R25, [R1+0x200c] ;  /* 0x00200c0001197983 */ /* 0x002f620000100800 */
[----:B------:R-:W-:Y:S01]  /*11e0b0*/  IADD3 R7, R0, c[0x0][0x198], RZ ;  /* 0x0000660000077a10 */ /* 0x000fe20007ffe0ff */
[----:B------:R-:W2:Y:S04]  /*11e0c0*/  LDL.LU R5, [R1+0x498c] ;  /* 0x00498c0001057983 */ /* 0x000ea80000300800 */
[----:B------:R-:W-:Y:S01]  /*11e0d0*/  IMAD.WIDE R22, R7, 0x2, R20 ;  /* 0x0000000207167825 */ /* 0x000fe200078e0214 */
[----:B------:R-:W-:-:S02]  /*11e0e0*/  PRMT R26, R14, 0x7632, R26 ;  /* 0x000076320e1a7816 */ /* 0x000fc4000000001a */
[----:B-----5:R-:W-:Y:S01]  /*11e0f0*/  ISETP.LT.AND P1, PT, R25, c[0x0][0x178], !P2 ;  /* 0x00005e0019007a0c */ /* 0x020fe20005721270 */
[----:B----4-:R-:W-:Y:S01]  /*11e100*/  IMAD.WIDE R24, R7, 0x2, R18 ;  /* 0x0000000207187825 */ /* 0x010fe200078e0212 */
[----:B------:R-:W-:Y:S04]  /*11e110*/  STL [R1+0x4c30], R19 ;  /* 0x004c301301007387 */ /* 0x000fe80000100800 */
[----:B---3--:R0:W-:Y:S01]  /*11e120*/  @P4 STG.E.U16 [R22.64], R4 ;  /* 0x0000000416004986 */ /* 0x0081e2000c101504 */
[----:B------:R1:W-:Y:S03]  /*11e130*/  @P6 STG.E.U16 [R24.64], R14 ;  /* 0x0000000e18006986 */ /* 0x0003e6000c101504 */
[----:B0-----:R-:W3:Y:S01]  /*11e140*/  LDL R23, [R1+0x2010] ;  /* 0x0020100001177983 */ /* 0x001ee20000100800 */
[----:B------:R-:W4:Y:S02]  /*11e150*/  LDL.LU R19, [R1+0x42c] ;  /* 0x00042c0001137983 */ /* 0x000f240000300800 */
[----:B-1----:R-:W5:Y:S02]  /*11e160*/  LDL.LU R24, [R1+0x45c] ;  /* 0x00045c0001187983 */ /* 0x002f640000300800 */
[----:B------:R-:W4:Y:S01]  /*11e170*/  LDL R25, [R1+0x201c] ;  /* 0x00201c0001197983 */ /* 0x000f220000100800 */
[----:B------:R-:W4:Y:S01]  /*11e180*/  LDL.LU R14, [R1+0x4c40] ;  /* 0x004c4000010e7983 */ /* 0x000f220000300800 */
[----:B------:R-:W-:-:S02]  /*11e190*/  ISETP.LT.AND P5, PT, R29, c[0x0][0x178], !P2 ;  /* 0x00005e001d007a0c */ /* 0x000fc400057a1270 */
[----:B--2---:R-:W-:Y:S02]  /*11e1a0*/  ISETP.GE.AND P4, PT, R5, c[0x0][0x17c], PT ;  /* 0x00005f0005007a0c */ /* 0x004fe40003f86270 */
[----:B------:R-:W-:Y:S01]  /*11e1b0*/  PRMT R6, R4, 0x7632, R6 ;  /* 0x0000763204067816 */ /* 0x000fe20000000006 */
[----:B------:R-:W-:-:S08]  /*11e1c0*/  IMAD.WIDE R4, R7, 0x2, R2 ;  /* 0x0000000207047825 */ /* 0x000fd000078e0202 */
[----:B------:R0:W-:Y:S04]  /*11e1d0*/  @P5 STG.E.U16 [R4.64], R15 ;  /* 0x0000000f04005986 */ /* 0x0001e8000c101504 */
[----:B0-----:R-:W2:Y:S01]  /*11e1e0*/  LDL.LU R4, [R1+0x43c] ;  /* 0x00043c0001047983 */ /* 0x001ea20000300800 */
[----:B------:R-:W-:Y:S02]  /*11e1f0*/  PRMT R5, R15, 0x7632, R5 ;  /* 0x000076320f057816 */ /* 0x000fe40000000005 */
[----:B---3--:R-:W-:Y:S01]  /*11e200*/  ISETP.LT.AND P6, PT, R23, c[0x0][0x178], !P2 ;  /* 0x00005e0017007a0c */ /* 0x008fe200057c1270 */
[----:B------:R-:W-:Y:S01]  /*11e210*/  IMAD.WIDE R22, R7, 0x2, R16 ;  /* 0x0000000207167825 */ /* 0x000fe200078e0210 */
[----:B----4-:R-:W-:Y:S02]  /*11e220*/  ISETP.LT.AND P5, PT, R14, c[0x0][0x178], !P2 ;  /* 0x00005e000e007a0c */ /* 0x010fe400057a1270 */
[----:B------:R-:W3:Y:S01]  /*11e230*/  LDL.LU R14, [R1+0x4c3c] ;  /* 0x004c3c00010e7983 */ /* 0x000ee20000300800 */
[----:B------:R-:W3:Y:S03]  /*11e240*/  LDL.LU R15, [R1+0x4c38] ;  /* 0x004c3800010f7983 */ /* 0x000ee60000300800 */
[----:B-----5:R0:W-:Y:S04]  /*11e250*/  @P1 STG.E.U16 [R22.64], R24 ;  /* 0x0000001816001986 */ /* 0x0201e8000c101504 */
[----:B0-----:R-:W4:Y:S01]  /*11e260*/  LDL R23, [R1+0x2018] ;  /* 0x0020180001177983 */ /* 0x001f220000100800 */
[----:B------:R-:W-:-:S02]  /*11e270*/  PRMT R27, R24, 0x7632, R27 ;  /* 0x00007632181b7816 */ /* 0x000fc4000000001b */
[----:B------:R-:W-:Y:S01]  /*11e280*/  PRMT R28, R11, 0x7632, R28 ;  /* 0x000076320b1c7816 */ /* 0x000fe2000000001c */
[----:B---3--:R0:W-:Y:S01]  /*11e290*/  STL.64 [R1+0x4c28], R14 ;  /* 0x004c280e01007387 */ /* 0x0081e20000100a00 */
[----:B----4-:R-:W-:Y:S01]  /*11e2a0*/  ISETP.LT.AND P1, PT, R23, c[0x0][0x178], !P2 ;  /* 0x00005e0017007a0c */ /* 0x010fe20005721270 */
[----:B------:R-:W-:Y:S01]  /*11e2b0*/  IMAD.WIDE R22, R7, 0x2, R14 ;  /* 0x0000000207167825 */ /* 0x000fe200078e020e */
[----:B------:R-:W-:Y:S01]  /*11e2c0*/  ISETP.LT.AND P2, PT, R25, c[0x0][0x178], !P2 ;  /* 0x00005e0019007a0c */ /* 0x000fe20005741270 */
[----:B0-----:R-:W3:Y:S02]  /*11e2d0*/  LDL R14, [R1+0x2018] ;  /* 0x00201800010e7983 */ /* 0x001ee40000100800 */
[----:B------:R-:W4:Y:S02]  /*11e2e0*/  LDL.LU R15, [R1+0x93c] ;  /* 0x00093c00010f7983 */ /* 0x000f240000300800 */
[----:B------:R-:W-:-:S04]  /*11e2f0*/  IMAD.WIDE R24, R7, 0x2, R12 ;  /* 0x0000000207187825 */ /* 0x000fc800078e020c */
[----:B------:R0:W-:Y:S01]  /*11e300*/  STL.64 [R1+0x4c20], R12 ;  /* 0x004c200c01007387 */ /* 0x0001e20000100a00 */
[----:B------:R1:W-:Y:S01]  /*11e310*/  @P6 STG.E.U16 [R22.64], R11 ;  /* 0x0000000b16006986 */ /* 0x0003e2000c101504 */
[----:B--2---:R2:W-:Y:S03]  /*11e320*/  @P5 STG.E.U16 [R24.64], R4 ;  /* 0x0000000418005986 */ /* 0x0045e6000c101504 */
[----:B0-----:R-:W5:Y:S01]  /*11e330*/  LDL.LU R12, [R1+0x41c] ;  /* 0x00041c00010c7983 */ /* 0x001f620000300800 */
[----:B------:R-:W3:Y:S02]  /*11e340*/  LDL R13, [R1+0x2014] ;  /* 0x00201400010d7983 */ /* 0x000ee40000100800 */
[----:B-1----:R-:W3:Y:S02]  /*11e350*/  LDL.LU R11, [R1+0x4c34] ;  /* 0x004c3400010b7983 */ /* 0x002ee40000300800 */
[----:B------:R-:W3:Y:S01]  /*11e360*/  LDL R23, [R1+0x2000] ;  /* 0x0020000001177983 */ /* 0x000ee20000100800 */
[----:B--2---:R-:W2:Y:S01]  /*11e370*/  LDL R25, [R1+0x2004] ;  /* 0x0020040001197983 */ /* 0x004ea20000100800 */
[----:B------:R-:W-:Y:S01]  /*11e380*/  PRMT R0, R4, 0x7632, R0 ;  /* 0x0000763204007816 */ /* 0x000fe20000000000 */
[----:B------:R-:W-:Y:S01]  /*11e390*/  IADD3 R4, R7, c[0x0][0x198], RZ ;  /* 0x0000660007047a10 */ /* 0x000fe20007ffe0ff */
[----:B---3--:R-:W-:Y:S01]  /*11e3a0*/  ISETP.LT.AND P6, PT, R23, c[0x0][0x178], !P3 ;  /* 0x00005e0017007a0c */ /* 0x008fe20005fc1270 */
[----:B------:R-:W-:Y:S01]  /*11e3b0*/  IMAD.WIDE R22, R7, 0x2, R10 ;  /* 0x0000000207167825 */ /* 0x000fe200078e020a */
[----:B--2---:R-:W-:-:S03]  /*11e3c0*/  ISETP.LT.AND P5, PT, R25, c[0x0][0x178], !P3 ;  /* 0x00005e0019007a0c */ /* 0x004fc60005fa1270 */
[----:B------:R-:W-:Y:S01]  /*11e3d0*/  IMAD.WIDE R24, R7, 0x2, R8 ;  /* 0x0000000207187825 */ /* 0x000fe200078e0208 */
[----:B------:R0:W-:Y:S01]  /*11e3e0*/  @P1 STG.E.U16 [R22.64], R19 ;  /* 0x0000001316001986 */ /* 0x0001e2000c101504 */
[----:B------:R-:W-:-:S03]  /*11e3f0*/  PRMT R7, R19, 0x7632, R7 ;  /* 0x0000763213077816 */ /* 0x000fc60000000007 */
[----:B-----5:R1:W-:Y:S02]  /*11e400*/  @P2 STG.E.U16 [R24.64], R12 ;  /* 0x0000000c18002986 */ /* 0x0203e4000c101504 */
[----:B0-----:R-:W-:Y:S01]  /*11e410*/  IMAD.WIDE R22, R4, 0x2, R20 ;  /* 0x0000000204167825 */ /* 0x001fe200078e0214 */
[----:B------:R-:W2:Y:S03]  /*11e420*/  LDL.LU R19, [R1+0x4c30] ;  /* 0x004c300001137983 */ /* 0x000ea60000300800 */
[----:B-1----:R-:W3:Y:S01]  /*11e430*/  LDL R25, [R1+0x200c] ;  /* 0x00200c0001197983 */ /* 0x002ee20000100800 */
[----:B------:R0:W-:Y:S04]  /*11e440*/  @P6 STG.E.U16 [R22.64], R6 ;  /* 0x0000000616006986 */ /* 0x0001e8000c101504 */
[----:B0-----:R-:W5:Y:S01]  /*11e450*/  LDL R23, [R1+0x2010] ;  /* 0x0020100001177983 */ /* 0x001f620000100800 */
[----:B------:R-:W-:-:S02]  /*11e460*/  ISETP.LT.AND P1, PT, R29, c[0x0][0x178], !P3 ;  /* 0x00005e001d007a0c */ /* 0x000fc40005f21270 */
[----:B------:R-:W-:Y:S02]  /*11e470*/  PRMT R6, R12, 0x7632, R6 ;  /* 0x000076320c067816 */ /* 0x000fe40000000006 */
[----:B---3--:R-:W-:Y:S01]  /*11e480*/  ISETP.LT.AND P2, PT, R25, c[0x0][0x178], !P3 ;  /* 0x00005e0019007a0c */ /* 0x008fe20005f41270 */
[----:B--2---:R-:W-:-:S05]  /*11e490*/  IMAD.WIDE R24, R4, 0x2, R18 ;  /* 0x0000000204187825 */ /* 0x004fca00078e0212 */
[----:B------:R0:W-:Y:S01]  /*11e4a0*/  @P5 STG.E.U16 [R24.64], R26 ;  /* 0x0000001a18005986 */ /* 0x0001e2000c101504 */
[----:B------:R-:W-:Y:S02]  /*11e4b0*/  ISETP.LT.AND P5, PT, R13, c[0x0][0x178], !P3 ;  /* 0x00005e000d007a0c */ /* 0x000fe40005fa1270 */
[----:B-----5:R-:W-:Y:S01]  /*11e4c0*/  ISETP.LT.AND P6, PT, R23, c[0x0][0x178], !P3 ;  /* 0x00005e0017007a0c */ /* 0x020fe20005fc1270 */
[----:B------:R-:W-:Y:S01]  /*11e4d0*/  IMAD.WIDE R22, R4, 0x2, R2 ;  /* 0x0000000204167825 */ /* 0x000fe200078e0202 */
[----:B0-----:R-:W2:Y:S04]  /*11e4e0*/  LDL R26, [R1+0x2000] ;  /* 0x00200000011a7983 */ /* 0x001ea80000100800 */
[----:B------:R0:W-:Y:S01]  /*11e4f0*/  @P1 STG.E.U16 [R22.64], R5 ;  /* 0x0000000516001986 */ /* 0x0001e2000c101504 */
[----:B------:R-:W-:-:S02]  /*11e500*/  ISETP.LT.AND P1, PT, R14, c[0x0][0x178], !P3 ;  /* 0x00005e000e007a0c */ /* 0x000fc40005f21270 */
[----:B----4-:R-:W1:Y:S04]  /*11e510*/  LDS.128 R12, [R15] ;  /* 0x000000000f0c7984 */ /* 0x010e680000000c00 */
[----:B------:R-:W-:Y:S01]  /*11e520*/  STL [R1+0x4c1c], R17 ;  /* 0x004c1c1101007387 */ /* 0x000fe20000100800 */
[----:B0-----:R-:W3:Y:S04]  /*11e530*/  LDL R5, [R1+0x201c] ;  /* 0x00201c0001057983 */ /* 0x001ee80000100800 */
[----:B-1----:R-:W-:Y:S01]  /*11e540*/  STL.64 [R1+0x20], R12 ;  /* 0x0000200c01007387 */ /* 0x002fe20000100a00 */
[----:B------:R0:W-:Y:S03]  /*11e550*/  STL.64 [R1+0x28], R14 ;  /* 0x0000280e01007387 */ /* 0x0001e60000100a00 */
[----:B0-----:R-:W4:Y:S01]  /*11e560*/  LDL.LU.64 R14, [R1+0x4c28] ;  /* 0x004c2800010e7983 */ /* 0x001f220000300a00 */
[----:B------:R-:W-:-:S04]  /*11e570*/  IMAD.WIDE R24, R4, 0x2, R16 ;  /* 0x0000000204187825 */ /* 0x000fc800078e0210 */
[----:B------:R-:W5:Y:S02]  /*11e580*/  LDL.LU.64 R12, [R1+0x4c20] ;  /* 0x004c2000010c7983 */ /* 0x000f640000300a00 */
[----:B------:R-:W2:Y:S01]  /*11e590*/  LDL R17, [R1+0x4b0] ;  /* 0x0004b00001117983 */ /* 0x000ea20000100800 */
[----:B------:R-:W-:Y:S01]  /*11e5a0*/  @P2 STG.E.U16 [R24.64], R27 ;  /* 0x0000001b18002986 */ /* 0x000fe2000c101504 */
[----:B----4-:R-:W-:-:S03]  /*11e5b0*/  IMAD.WIDE R22, R4, 0x2, R14 ;  /* 0x0000000204167825 */ /* 0x010fc600078e020e */
[----:B------:R0:W-:Y:S04]  /*11e5c0*/  STL [R1+0x4c18], R15 ;  /* 0x004c180f01007387 */ /* 0x0001e80000100800 */
[----:B------:R-:W-:Y:S04]  /*11e5d0*/  @P6 STG.E.U16 [R22.64], R28 ;  /* 0x0000001c16006986 */ /* 0x000fe8000c101504 */
[----:B0-----:R-:W4:Y:S01]  /*11e5e0*/  LDL R15, [R1+0x4a0] ;  /* 0x0004a000010f7983 */ /* 0x001f220000100800 */
[----:B------:R0:W-:Y:S03]  /*11e5f0*/  STL [R1+0x4c0c], R28 ;  /* 0x004c0c1c01007387 */ /* 0x0001e60000100800 */
[----:B0-----:R-:W2:Y:S01]  /*11e600*/  LDL R28, [R1+0x2004] ;  /* 0x00200400011c7983 */ /* 0x001ea20000100800 */
[----:B---3--:R-:W-:Y:S01]  /*11e610*/  ISETP.LT.AND P3, PT, R5, c[0x0][0x178], !P3 ;  /* 0x00005e0005007a0c */ /* 0x008fe20005f61270 */
[----:B-----5:R-:W-:-:S04]  /*11e620*/  IMAD.WIDE R24, R4, 0x2, R12 ;  /* 0x0000000204187825 */ /* 0x020fc800078e020c */
[----:B------:R-:W-:Y:S01]  /*11e630*/  IMAD.WIDE R22, R4, 0x2, R10 ;  /* 0x0000000204167825 */ /* 0x000fe200078e020a */
[----:B--2---:R-:W-:Y:S01]  /*11e640*/  ISETP.LT.AND P6, PT, R28, c[0x0][0x178], !P0 ;  /* 0x00005e001c007a0c */ /* 0x004fe200047c1270 */
[----:B------:R0:W-:Y:S04]  /*11e650*/  STL [R1+0x4c10], R28 ;  /* 0x004c101c01007387 */ /* 0x0001e80000100800 */
[----:B0-----:R-:W2:Y:S01]  /*11e660*/  LDL R28, [R1+0x20] ;  /* 0x00002000011c7983 */ /* 0x001ea20000100800 */
[----:B------:R-:W-:-:S03]  /*11e670*/  ISETP.LT.AND P2, PT, R26, c[0x0][0x178], !P0 ;  /* 0x00005e001a007a0c */ /* 0x000fc60004741270 */
[----:B------:R-:W-:Y:S01]  /*11e680*/  @P5 STG.E.U16 [R24.64], R0 ;  /* 0x0000000018005986 */ /* 0x000fe2000c101504 */
[----:B------:R-:W-:-:S04]  /*11e690*/  IMAD.WIDE R26, R4, 0x2, R8 ;  /* 0x00000002041a7825 */ /* 0x000fc800078e0208 */
[----:B------:R0:W-:Y:S01]  /*11e6a0*/  @P1 STG.E.U16 [R22.64], R7 ;  /* 0x0000000716001986 */ /* 0x0001e2000c101504 */
[----:B------:R1:W-:Y:S04]  /*11e6b0*/  @P3 STG.E.U16 [R26.64], R6 ;  /* 0x000000061a003986 */ /* 0x0003e8000c101504 */
[----:B--2---:R2:W-:Y:S01]  /*11e6c0*/  STL [R1+0x4c14], R28 ;  /* 0x004c141c01007387 */ /* 0x0045e20000100800 */
[----:B0-----:R-:W3:Y:S02]  /*11e6d0*/  LDL R23, [R1+0x200c] ;  /* 0x00200c0001177983 */ /* 0x001ee40000100800 */
[----:B-1----:R-:W5:Y:S02]  /*11e6e0*/  LDL R6, [R1+0x4c0] ;  /* 0x0004c00001067983 */ /* 0x002f640000100800 */
[----:B------:R-:W4:Y:S01]  /*11e6f0*/  LDL R7, [R1+0x2010] ;  /* 0x0020100001077983 */ /* 0x000f220000100800 */
[----:B------:R-:W-:-:S02]  /*11e700*/  IADD3 R5, R4, c[0x0][0x198], RZ ;  /* 0x0000660004057a10 */ /* 0x000fc40007ffe0ff */
[----:B------:R-:W-:Y:S01]  /*11e710*/  ISETP.LT.AND P5, PT, R29, c[0x0][0x178], !P0 ;  /* 0x00005e001d007a0c */ /* 0x000fe200047a1270 */
[----:B------:R-:W4:Y:S04]  /*11e720*/  LDL R4, [R1+0x480] ;  /* 0x0004800001047983 */ /* 0x000f280000100800 */
[----:B------:R-:W4:Y:S04]  /*11e730*/  LDL R26, [R1+0x2000] ;  /* 0x00200000011a7983 */ /* 0x000f280000100800 */
[----:B--2---:R-:W2:Y:S01]  /*11e740*/  LDL R28, [R1+0x470] ;  /* 0x00047000011c7983 */ /* 0x004ea20000100800 */
[----:B------:R-:W-:Y:S01]  /*11e750*/  IMAD.WIDE R24, R5, 0x2, R20 ;  /* 0x0000000205187825 */ /* 0x000fe200078e0214 */
[----:B---3--:R-:W-:-:S03]  /*11e760*/  ISETP.LT.AND P1, PT, R23, c[0x0][0x178], !P0 ;  /* 0x00005e0017007a0c */ /* 0x008fc60004721270 */
[----:B------:R-:W-:Y:S01]  /*11e770*/  IMAD.WIDE R22, R5, 0x2, R18 ;  /* 0x0000000205167825 */ /* 0x000fe200078e0212 */
[----:B-----5:R0:W-:Y:S01]  /*11e780*/  @P2 STG.E.U16 [R24.64], R6 ;  /* 0x0000000618002986 */ /* 0x0201e2000c101504 */
[----:B----4-:R-:W-:-:S03]  /*11e790*/  ISETP.LT.AND P2, PT, R7, c[0x0][0x178], !P0 ;  /* 0x00005e0007007a0c */ /* 0x010fc60004741270 */
[----:B------:R1:W-:Y:S04]  /*11e7a0*/  @P6 STG.E.U16 [R22.64], R17 ;  /* 0x0000001116006986 */ /* 0x0003e8000c101504 */
[----:B0-----:R-:W3:Y:S01]  /*11e7b0*/  LDL.LU R24, [R1+0x4990] ;  /* 0x0049900001187983 */ /* 0x001ee20000300800 */
[----:B------:R-:W4:Y:S02]  /*11e7c0*/  LDL R25, [R1+0x201c] ;  /* 0x00201c0001197983 */ /* 0x000f240000100800 */
[----:B------:R-:W-:Y:S01]  /*11e7d0*/  IMAD.WIDE R6, R5, 0x2, R2 ;  /* 0x0000000205067825 */ /* 0x000fe200078e0202 */
[----:B-1----:R-:W5:Y:S03]  /*11e7e0*/  LDL.LU R17, [R1+0x4c1c] ;  /* 0x004c1c0001117983 */ /* 0x002f660000300800 */
[----:B------:R-:W2:Y:S02]  /*11e7f0*/  LDL R22, [R1+0x2014] ;  /* 0x0020140001167983 */ /* 0x000ea40000100800 */
[----:B------:R-:W4:Y:S01]  /*11e800*/  LDL R23, [R1+0x2018] ;  /* 0x0020180001177983 */ /* 0x000f220000100800 */
[----:B------:R0:W-:Y:S04]  /*11e810*/  @P5 STG.E.U16 [R6.64], R15 ;  /* 0x0000000f06005986 */ /* 0x0001e8000c101504 */
[----:B0-----:R-:W5:Y:S01]  /*11e820*/  LDL.LU R15, [R1+0x4c18] ;  /* 0x004c1800010f7983 */ /* 0x001f620000300800 */
[----:B------:R-:W5:Y:S01]  /*11e830*/  LDL R7, [R1+0x490] ;  /* 0x0004900001077983 */ /* 0x000f620000100800 */
[----:B---3--:R-:W-:-:S02]  /*11e840*/  ISETP.GE.AND P5, PT, R24, c[0x0][0x17c], PT ;  /* 0x00005f0018007a0c */ /* 0x008fc40003fa6270 */
[----:B--2---:R-:W-:Y:S02]  /*11e850*/  ISETP.LT.AND P6, PT, R22, c[0x0][0x178], !P0 ;  /* 0x00005e0016007a0c */ /* 0x004fe400047c1270 */
[----:B----4-:R-:W-:Y:S01]  /*11e860*/  ISETP.LT.AND P3, PT, R23, c[0x0][0x178], !P0 ;  /* 0x00005e0017007a0c */ /* 0x010fe20004761270 */
[----:B-----5:R-:W-:Y:S01]  /*11e870*/  IMAD.WIDE R22, R5, 0x2, R16 ;  /* 0x0000000205167825 */ /* 0x020fe200078e0210 */
[----:B------:R-:W-:-:S03]  /*11e880*/  ISETP.LT.AND P0, PT, R25, c[0x0][0x178], !P0 ;  /* 0x00005e0019007a0c */ /* 0x000fc60004701270 */
[C---:B------:R-:W-:Y:S01]  /*11e890*/  IMAD.WIDE R24, R5.reuse, 0x2, R14 ;  /* 0x0000000205187825 */ /* 0x040fe200078e020e */
[----:B------:R0:W-:Y:S04]  /*11e8a0*/  @P1 STG.E.U16 [R22.64], R7 ;  /* 0x0000000716001986 */ /* 0x0001e8000c101504 */
        /* <DEDUP_REMOVED lines=15> */
[----:B------:R-:W5:Y:S02]  /*11e9a0*/  LDL.LU R23, [R1+0x4b0] ;  /* 0x0004b00001177983 */ /* 0x000f640000300800 */
[----:B-1----:R-:W3:Y:S02]  /*11e9b0*/  LDL.LU R28, [R1+0x4c10] ;  /* 0x004c1000011c7983 */ /* 0x002ee40000300800 */
[----:B------:R-:W4:Y:S01]  /*11e9c0*/  LDL R4, [R1+0x200c] ;  /* 0x00200c0001047983 */ /* 0x000f220000100800 */
[----:B------:R-:W4:Y:S01]  /*11e9d0*/  LDL.LU R5, [R1+0x480] ;  /* 0x0004800001057983 */ /* 0x000f220000300800 */
[----:B------:R-:W-:-:S02]  /*11e9e0*/  ISETP.LT.AND P2, PT, R29, c[0x0][0x178], !P4 ;  /* 0x00005e001d007a0c */ /* 0x000fc40006741270 */
[----:B--2---:R-:W-:Y:S02]  /*11e9f0*/  PRMT R0, R7, 0x7632, R0 ;  /* 0x0000763207007816 */ /* 0x004fe40000000000 */
[----:B---3--:R-:W-:Y:S02]  /*11ea00*/  ISETP.LT.AND P0, PT, R28, c[0x0][0x178], !P4 ;  /* 0x00005e001c007a0c */ /* 0x008fe40006701270 */
[----:B------:R-:W2:Y:S01]  /*11ea10*/  LDL.LU R28, [R1+0x4c0c] ;  /* 0x004c0c00011c7983 */ /* 0x000ea20000300800 */
[----:B------:R-:W3:Y:S02]  /*11ea20*/  LDL.LU R29, [R1+0x4c08] ;  /* 0x004c0800011d7983 */ /* 0x000ee40000300800 */
[----:B------:R-:W-:-:S04]  /*11ea30*/  IMAD.WIDE R6, R26, 0x2, R20 ;  /* 0x000000021a067825 */ /* 0x000fc800078e0214 */
[----:B------:R-:W-:Y:S01]  /*11ea40*/  STL [R1+0x4c00], R18 ;  /* 0x004c001201007387 */ /* 0x000fe20000100800 */
[----:B------:R-:W-:Y:S01]  /*11ea50*/  STL [R1+0x4bfc], R19 ;  /* 0x004bfc1301007387 */ /* 0x000fe20000100800 */
[----:B------:R-:W-:Y:S03]  /*11ea60*/  STL [R1+0x4c04], R3 ;  /* 0x004c040301007387 */ /* 0x000fe60000100800 */
[----:B------:R0:W-:Y:S01]  /*11ea70*/  @P1 STG.E.U16 [R6.64], R0 ;  /* 0x0000000006001986 */ /* 0x0001e2000c101504 */
[----:B------:R-:W-:Y:S01]  /*11ea80*/  STL [R1+0x4bf0], R16 ;  /* 0x004bf01001007387 */ /* 0x000fe20000100800 */
[----:B-----5:R-:W-:Y:S01]  /*11ea90*/  PRMT R27, R23, 0x7632, R27 ;  /* 0x00007632171b7816 */ /* 0x020fe2000000001b */
[----:B------:R1:W-:Y:S01]  /*11eaa0*/  STL [R1+0x4bec], R17 ;  /* 0x004bec1101007387 */ /* 0x0003e20000100800 */
[----:B----4-:R-:W-:Y:S01]  /*11eab0*/  ISETP.LT.AND P1, PT, R22, c[0x0][0x178], !P4 ;  /* 0x00005e0016007a0c */ /* 0x010fe20006721270 */
[----:B------:R-:W-:Y:S01]  /*11eac0*/  IMAD.WIDE R22, R26, 0x2, R2 ;  /* 0x000000021a167825 */ /* 0x000fe200078e0202 */
[----:B------:R-:W-:-:S03]  /*11ead0*/  ISETP.LT.AND P3, PT, R4, c[0x0][0x178], !P4 ;  /* 0x00005e0004007a0c */ /* 0x000fc60006761270 */
[----:B0-----:R-:W-:Y:S01]  /*11eae0*/  IMAD.WIDE R6, R26, 0x2, R18 ;  /* 0x000000021a067825 */ /* 0x001fe200078e0212 */
[----:B------:R-:W-:-:S03]  /*11eaf0*/  PRMT R0, R5, 0x7632, R0 ;  /* 0x0000763205007816 */ /* 0x000fc60000000000 */
[----:B------:R-:W-:Y:S01]  /*11eb00*/  IMAD.WIDE R4, R26, 0x2, R14 ;  /* 0x000000021a047825 */ /* 0x000fe200078e020e */
[----:B------:R0:W-:Y:S01]  /*11eb10*/  @P0 STG.E.U16 [R6.64], R27 ;  /* 0x0000001b06000986 */ /* 0x0001e2000c101504 */
[----:B--2---:R-:W-:Y:S02]  /*11eb20*/  PRMT R28, R24, 0x7632, R28 ;  /* 0x00007632181c7816 */ /* 0x004fe4000000001c */
[----:B---3--:R-:W-:Y:S01]  /*11eb30*/  PRMT R29, R25, 0x7632, R29 ;  /* 0x00007632191d7816 */ /* 0x008fe2000000001d */
[----:B------:R-:W-:Y:S02]  /*11eb40*/  IMAD.WIDE R24, R26, 0x2, R16 ;  /* 0x000000021a187825 */ /* 0x000fe400078e0210 */
[----:B-1----:R-:W2:Y:S02]  /*11eb50*/  LDL.LU R17, [R1+0x930] ;  /* 0x0009300001117983 */ /* 0x002ea40000300800 */
[----:B------:R-:W3:Y:S02]  /*11eb60*/  LDL.LU R16, [R1+0x20] ;  /* 0x0000200001107983 */ /* 0x000ee40000300800 */
[----:B------:R-:W4:Y:S02]  /*11eb70*/  LDL R3, [R1+0x2008] ;  /* 0x0020080001037983 */ /* 0x000f240000100800 */
[----:B------:R-:W-:Y:S01]  /*11eb80*/  STL [R1+0x4bf8], R14 ;  /* 0x004bf80e01007387 */ /* 0x000fe20000100800 */
[----:B------:R1:W-:Y:S01]  /*11eb90*/  STL [R1+0x4bf4], R15 ;  /* 0x004bf40f01007387 */ /* 0x0003e20000100800 */
[----:B0-----:R-:W5:Y:S02]  /*11eba0*/  LDL R6, [R1+0x201c] ;  /* 0x00201c0001067983 */ /* 0x001f640000100800 */
[----:B------:R-:W2:Y:S01]  /*11ebb0*/  LDL R7, [R1+0x2000] ;  /* 0x0020000001077983 */ /* 0x000ea20000100800 */
[----:B------:R0:W-:Y:S04]  /*11ebc0*/  @P2 STG.E.U16 [R22.64], R28 ;  /* 0x0000001c16002986 */ /* 0x0001e8000c101504 */
[----:B-1----:R-:W3:Y:S01]  /*11ebd0*/  LDL R15, [R1+0x2014] ;  /* 0x00201400010f7983 */ /* 0x002ee20000100800 */
[----:B------:R-:W4:Y:S03]  /*11ebe0*/  LDL.LU R27, [R1+0x460] ;  /* 0x00046000011b7983 */ /* 0x000f260000300800 */
[----:B0-----:R-:W4:Y:S01]  /*11ebf0*/  LDL.LU R22, [R1+0x470] ;  /* 0x0004700001167983 */ /* 0x001f220000300800 */
[----:B------:R-:W4:Y:S02]  /*11ec00*/  LDL R23, [R1+0x2018] ;  /* 0x0020180001177983 */ /* 0x000f240000100800 */
[----:B------:R-:W-:Y:S02]  /*11ec10*/  @P3 STG.E.U16 [R24.64], R29 ;  /* 0x0000001d18003986 */ /* 0x000fe4000c101504 */
[----:B------:R-:W-:Y:S01]  /*11ec20*/  @P1 STG.E.U16 [R4.64], R0 ;  /* 0x0000000004001986 */ /* 0x000fe2000c101504 */
[----:B--2---:R-:W-:-:S02]  /*11ec30*/  ISETP.LT.AND P6, PT, R7, c[0x0][0x178], !P5 ;  /* 0x00005e0007007a0c */ /* 0x004fc40006fc1270 */
[----:B---3--:R-:W-:Y:S02]  /*11ec40*/  ISETP.LT.AND P1, PT, R15, c[0x0][0x178], !P4 ;  /* 0x00005e000f007a0c */ /* 0x008fe40006721270 */
[----:B----4-:R-:W-:Y:S01]  /*11ec50*/  ISETP.LT.AND P3, PT, R23, c[0x0][0x178], !P4 ;  /* 0x00005e0017007a0c */ /* 0x010fe20006761270 */
[----:B-----5:R-:W-:Y:S02]  /*11ec60*/  ISETP.LT.AND P4, PT, R6, c[0x0][0x178], !P4 ;  /* 0x00005e0006007a0c */ /* 0x020fe40006781270 */
[----:B------:R0:W1:Y:S04]  /*11ec70*/  LDS.128 R4, [R17] ;  /* 0x0000000011047984 */ /* 0x0000680000000c00 */
[----:B0-----:R-:W2:Y:S04]  /*11ec80*/  LDL R17, [R1+0x520] ;  /* 0x0005200001117983 */ /* 0x001ea80000100800 */
[----:B-1----:R0:W-:Y:S04]  /*11ec90*/  STL [R1+0x4be0], R4 ;  /* 0x004be00401007387 */ /* 0x0021e80000100800 */
[----:B0-----:R-:W3:Y:S01]  /*11eca0*/  LDL R4, [R1+0x2010] ;  /* 0x0020100001047983 */ /* 0x001ee20000100800 */
[----:B------:R0:W-:Y:S03]  /*11ecb0*/  STL [R1+0x4b50], R5 ;  /* 0x004b500501007387 */ /* 0x0001e60000100800 */
[----:B0-----:R-:W4:Y:S01]  /*11ecc0*/  LDL R5, [R1+0x2004] ;  /* 0x0020040001057983 */ /* 0x001f220000100800 */
[----:B------:R-:W-:Y:S02]  /*11ecd0*/  STL [R1+0x4adc], R6 ;  /* 0x004adc0601007387 */ /* 0x000fe40000100800 */
[----:B------:R-:W-:Y:S02]  /*11ece0*/  STL [R1+0x4a4c], R7 ;  /* 0x004a4c0701007387 */ /* 0x000fe40000100800 */
[----:B------:R0:W-:Y:S02]  /*11ecf0*/  STL [R1+0x4a88], R7 ;  /* 0x004a880701007387 */ /* 0x0001e40000100800 */
[----:B0-----:R-:W5:Y:S01]  /*11ed00*/  LDL R7, [R1+0x2000] ;  /* 0x0020000001077983 */ /* 0x001f620000100800 */
[----:B------:R-:W-:-:S03]  /*11ed10*/  PRMT R18, R22, 0x7632, R18 ;  /* 0x0000763216127816 */ /* 0x000fc60000000012 */
[----:B-----5:R0:W-:Y:S04]  /*11ed20*/  STL [R1+0x4be4], R7 ;  /* 0x004be40701007387 */ /* 0x0201e80000100800 */
[----:B0-----:R-:W5:Y:S01]  /*11ed30*/  LDL R7, [R1+0x500] ;  /* 0x0005000001077983 */ /* 0x001f620000100800 */
[----:B------:R-:W-:Y:S01]  /*11ed40*/  IMAD.WIDE R22, R26, 0x2, R12 ;  /* 0x000000021a167825 */ /* 0x000fe200078e020c */
[----:B------:R-:W-:Y:S02]  /*11ed50*/  PRMT R19, R27, 0x7632, R19 ;  /* 0x000076321b137816 */ /* 0x000fe40000000013 */
[----:B------:R-:W-:Y:S01]  /*11ed60*/  PRMT R14, R16, 0x7632, R14 ;  /* 0x00007632100e7816 */ /* 0x000fe2000000000e */
[C---:B------:R-:W-:Y:S01]  /*11ed70*/  IMAD.WIDE R24, R26.reuse, 0x2, R10 ;  /* 0x000000021a187825 */ /* 0x040fe200078e020a */
[----:B------:R-:W-:Y:S01]  /*11ed80*/  ISETP.LT.AND P2, PT, R3, c[0x0][0x178], !P5 ;  /* 0x00005e0003007a0c */ /* 0x000fe20006f41270 */
[----:B------:R-:W-:Y:S03]  /*11ed90*/  @P1 STG.E.U16 [R22.64], R18 ;  /* 0x0000001216001986 */ /* 0x000fe6000c101504 */
[----:B------:R-:W-:Y:S01]  /*11eda0*/  @P3 STG.E.U16 [R24.64], R19 ;  /* 0x0000001318003986 */ /* 0x000fe2000c101504 */
[C---:B------:R-:W-:Y:S01]  /*11edb0*/  IADD3 R0, R26.reuse, c[0x0][0x198], RZ ;  /* 0x000066001a007a10 */ /* 0x040fe20007ffe0ff */
[----:B------:R-:W-:-:S05]  /*11edc0*/  IMAD.WIDE R26, R26, 0x2, R8 ;  /* 0x000000021a1a7825 */ /* 0x000fca00078e0208 */
[----:B------:R-:W-:Y:S04]  /*11edd0*/  @P4 STG.E.U16 [R26.64], R14 ;  /* 0x0000000e1a004986 */ /* 0x000fe8000c101504 */
[----:B-----5:R0:W-:Y:S04]  /*11ede0*/  STL [R1+0x4be8], R7 ;  /* 0x004be80701007387 */ /* 0x0201e80000100800 */
[----:B0-----:R-:W5:Y:S01]  /*11edf0*/  LDL R7, [R1+0x201c] ;  /* 0x00201c0001077983 */ /* 0x001f620000100800 */
[----:B------:R-:W2:Y:S02]  /*11ee00*/  LDL.LU R6, [R1+0x4e0] ;  /* 0x0004e00001067983 */ /* 0x000ea40000300800 */
[----:B------:R-:W2:Y:S02]  /*11ee10*/  LDL.LU R16, [R1+0x4998] ;  /* 0x0049980001107983 */ /* 0x000ea40000300800 */
[----:B------:R-:W2:Y:S01]  /*11ee20*/  LDL.LU R3, [R1+0x4c04] ;  /* 0x004c040001037983 */ /* 0x000ea20000300800 */
[----:B------:R-:W2:Y:S01]  /*11ee30*/  LDL.LU R18, [R1+0x4c00] ;  /* 0x004c000001127983 */ /* 0x000ea20000300800 */
[----:B------:R-:W2:Y:S02]  /*11ee40*/  LDL R22, [R1+0x530] ;  /* 0x0005300001167983 */ /* 0x000ea40000100800 */
[----:B------:R-:W5:Y:S02]  /*11ee50*/  LDL R23, [R1+0x200c] ;  /* 0x00200c0001177983 */ /* 0x000f640000100800 */
[----:B------:R-:W5:Y:S01]  /*11ee60*/  LDL.LU R19, [R1+0x4bfc] ;  /* 0x004bfc0001137983 */ /* 0x000f620000300800 */
[----:B------:R-:W5:Y:S01]  /*11ee70*/  LDL.LU R14, [R1+0x4bf8] ;  /* 0x004bf800010e7983 */ /* 0x000f620000300800 */
[----:B------:R-:W5:Y:S02]  /*11ee80*/  LDL R26, [R1+0x510] ;  /* 0x00051000011a7983 */ /* 0x000f640000100800 */
[----:B------:R-:W5:Y:S01]  /*11ee90*/  LDL R27, [R1+0x2018] ;  /* 0x00201800011b7983 */ /* 0x000f620000100800 */
[----:B----4-:R-:W-:Y:S01]  /*11eea0*/  ISETP.LT.AND P0, PT, R5, c[0x0][0x178], !P5 ;  /* 0x00005e0005007a0c */ /* 0x010fe20006f01270 */
[----:B------:R-:W-:Y:S01]  /*11eeb0*/  IMAD.WIDE R28, R0, 0x2, R20 ;  /* 0x00000002001c7825 */ /* 0x000fe200078e0214 */
[----:B---3--:R-:W-:-:S02]  /*11eec0*/  ISETP.LT.AND P4, PT, R4, c[0x0][0x178], !P5 ;  /* 0x00005e0004007a0c */ /* 0x008fc40006f81270 */
[----:B------:R-:W-:Y:S02]  /*11eed0*/  ISETP.LT.AND P3, PT, R15, c[0x0][0x178], !P5 ;  /* 0x00005e000f007a0c */ /* 0x000fe40006f61270 */
[----:B--2---:R0:W-:Y:S01]  /*11eee0*/  @P6 STG.E.U16 [R28.64], R22 ;  /* 0x000000161c006986 */ /* 0x0041e2000c101504 */
[----:B-----5:R-:W-:Y:S02]  /*11eef0*/  ISETP.LT.AND P6, PT, R23, c[0x0][0x178], !P5 ;  /* 0x00005e0017007a0c */ /* 0x020fe40006fc1270 */
[----:B------:R-:W-:Y:S01]  /*11ef00*/  ISETP.GE.AND P1, PT, R16, c[0x0][0x17c], PT ;  /* 0x00005f0010007a0c */ /* 0x000fe20003f26270 */
[----:B------:R-:W-:-:S04]  /*11ef10*/  IMAD.WIDE R24, R0, 0x2, R2 ;  /* 0x0000000200187825 */ /* 0x000fc800078e0202 */
[C---:B0-----:R-:W-:Y:S01]  /*11ef20*/  IMAD.WIDE R22, R0.reuse, 0x2, R18 ;  /* 0x0000000200167825 */ /* 0x041fe200078e0212 */
[----:B------:R-:W2:Y:S03]  /*11ef30*/  LDL.LU R28, [R1+0x530] ;  /* 0x00053000011c7983 */ /* 0x000ea60000300800 */
[----:B------:R-:W3:Y:S02]  /*11ef40*/  LDL R29, [R1+0x2008] ;  /* 0x00200800011d7983 */ /* 0x000ee40000100800 */
[----:B------:R-:W4:Y:S02]  /*11ef50*/  LDL R4, [R1+0x4d0] ;  /* 0x0004d00001047983 */ /* 0x000f240000100800 */
[----:B------:R-:W5:Y:S01]  /*11ef60*/  LDL.LU R15, [R1+0x4bf4] ;  /* 0x004bf400010f7983 */ /* 0x000f620000300800 */
[----:B------:R-:W2:Y:S04]  /*11ef70*/  LDL.LU R16, [R1+0x4bf0] ;  /* 0x004bf00001107983 */ /* 0x000ea80000300800 */
[----:B------:R0:W-:Y:S01]  /*11ef80*/  @P0 STG.E.U16 [R22.64], R17 ;  /* 0x0000001116000986 */ /* 0x0001e2000c101504 */
[----:B------:R-:W-:Y:S01]  /*11ef90*/  @P2 STG.E.U16 [R24.64], R26 ;  /* 0x0000001a18002986 */ /* 0x000fe2000c101504 */
[----:B------:R-:W-:Y:S01]  /*11efa0*/  ISETP.LT.AND P2, PT, R27, c[0x0][0x178], !P5 ;  /* 0x00005e001b007a0c */ /* 0x000fe20006f41270 */
[----:B------:R-:W-:Y:S01]  /*11efb0*/  ISETP.LT.AND P5, PT, R7, c[0x0][0x178], !P5 ;  /* 0x00005e0007007a0c */ /* 0x000fe20006fa1270 */
[----:B0-----:R-:W2:Y:S01]  /*11efc0*/  LDL.LU R17, [R1+0x4bec] ;  /* 0x004bec0001117983 */ /* 0x001ea20000300800 */
[----:B------:R-:W2:Y:S02]  /*11efd0*/  LDL.LU R23, [R1+0x4994] ;  /* 0x0049940001177983 */ /* 0x000ea40000300800 */
[----:B------:R-:W3:Y:S01]  /*11efe0*/  LDL.LU R7, [R1+0x4be8] ;  /* 0x004be80001077983 */ /* 0x000ee20000300800 */
[----:B--2---:R-:W-:Y:S01]  /*11eff0*/  ISETP.GE.AND P0, PT, R23, c[0x0][0x17c], PT ;  /* 0x00005f0017007a0c */ /* 0x004fe20003f06270 */
[----:B------:R-:W-:-:S05]  /*11f000*/  IMAD.WIDE R22, R0, 0x2, R16 ;  /* 0x0000000200167825 */ /* 0x000fca00078e0210 */
[----:B---3--:R0:W-:Y:S04]  /*11f010*/  @P6 STG.E.U16 [R22.64], R7 ;  /* 0x0000000716006986 */ /* 0x0081e8000c101504 */
[----:B0-----:R-:W2:Y:S01]  /*11f020*/  LDL.LU R7, [R1+0x4be4] ;  /* 0x004be40001077983 */ /* 0x001ea20000300800 */
[----:B------:R-:W3:Y:S02]  /*11f030*/  LDL R23, [R1+0x4f0] ;  /* 0x0004f00001177983 */ /* 0x000ee40000100800 */
[----:B-----5:R-:W-:-:S04]  /*11f040*/  IMAD.WIDE R24, R0, 0x2, R14 ;  /* 0x0000000200187825 */ /* 0x020fc800078e020e */
[C---:B------:R-:W-:Y:S01]  /*11f050*/  IMAD.WIDE R26, R0.reuse, 0x2, R12 ;  /* 0x00000002001a7825 */ /* 0x040fe200078e020c */
[----:B------:R-:W-:Y:S01]  /*11f060*/  ISETP.LT.AND P6, PT, R5, c[0x0][0x178], !P1 ;  /* 0x00005e0005007a0c */ /* 0x000fe20004fc1270 */
[----:B--2---:R0:W-:Y:S04]  /*11f070*/  STL [R1+0x4bc8], R7 ;  /* 0x004bc80701007387 */ /* 0x0041e80000100800 */
[----:B---3--:R1:W-:Y:S01]  /*11f080*/  @P4 STG.E.U16 [R24.64], R23 ;  /* 0x0000001718004986 */ /* 0x0083e2000c101504 */
[----:B------:R-:W-:Y:S01]  /*11f090*/  ISETP.LT.AND P4, PT, R7, c[0x0][0x178], !P1 ;  /* 0x00005e0007007a0c */ /* 0x000fe20004f81270 */
[----:B------:R2:W-:Y:S02]  /*11f0a0*/  @P3 STG.E.U16 [R26.64], R6 ;  /* 0x000000061a003986 */ /* 0x0005e4000c101504 */
[----:B0-----:R-:W3:Y:S01]  /*11f0b0*/  LDL.LU R7, [R1+0x520] ;  /* 0x0005200001077983 */ /* 0x001ee20000300800 */
[----:B------:R-:W5:Y:S02]  /*11f0c0*/  LDL.LU R5, [R1+0x934] ;  /* 0x0009340001057983 */ /* 0x000f640000300800 */
[----:B------:R0:W-:Y:S02]  /*11f0d0*/  STL.64 [R1+0x4bd8], R10 ;  /* 0x004bd80a01007387 */ /* 0x0001e40000100a00 */
[----:B-1----:R-:W-:-:S04]  /*11f0e0*/  IMAD.WIDE R24, R0, 0x2, R10 ;  /* 0x0000000200187825 */ /* 0x002fc800078e020a */
[C---:B--2---:R-:W-:Y:S01]  /*11f0f0*/  IMAD.WIDE R26, R0.reuse, 0x2, R8 ;  /* 0x00000002001a7825 */ /* 0x044fe200078e0208 */
[----:B----4-:R-:W-:Y:S04]  /*11f100*/  @P2 STG.E.U16 [R24.64], R4 ;  /* 0x0000000418002986 */ /* 0x010fe8000c101504 */
[----:B0-----:R-:W2:Y:S01]  /*11f110*/  LDL.LU R10, [R1+0x500] ;  /* 0x00050000010a7983 */ /* 0x001ea20000300800 */
[----:B------:R-:W4:Y:S02]  /*11f120*/  LDL.LU R11, [R1+0x4f0] ;  /* 0x0004f000010b7983 */ /* 0x000f240000300800 */
[----:B------:R0:W-:Y:S02]  /*11f130*/  STL.64 [R1+0x4bd0], R8 ;  /* 0x004bd00801007387 */ /* 0x0001e40000100a00 */
[----:B0-----:R-:W2:Y:S01]  /*11f140*/  LDL R8, [R1+0x2014] ;  /* 0x0020140001087983 */ /* 0x001ea20000100800 */
[----:B------:R-:W2:Y:S02]  /*11f150*/  LDL.LU R9, [R1+0x499c] ;  /* 0x00499c0001097983 */ /* 0x000ea40000300800 */
[----:B------:R-:W2:Y:S01]  /*11f160*/  LDL.LU R4, [R1+0x4be0] ;  /* 0x004be00001047983 */ /* 0x000ea20000300800 */
[----:B------:R-:W-:Y:S01]  /*11f170*/  IADD3 R23, R0, c[0x0][0x198], RZ ;  /* 0x0000660000177a10 */ /* 0x000fe20007ffe0ff */
[----:B------:R-:W-:Y:S01]  /*11f180*/  PRMT R0, R28, 0x7632, R0 ;  /* 0x000076321c007816 */ /* 0x000fe20000000000 */
[----:B------:R-:W-:Y:S01]  /*11f190*/  ISETP.LT.AND P3, PT, R29, c[0x0][0x178], !P1 ;  /* 0x00005e001d007a0c */ /* 0x000fe20004f61270 */
[----:B--2---:R0:W-:Y:S04]  /*11f1a0*/  @P5 STG.E.U16 [R26.64], R4 ;  /* 0x000000041a005986 */ /* 0x0041e8000c101504 */
[----:B0-----:R-:W2:Y:S01]  /*11f1b0*/  LDL.LU R26, [R1+0x510] ;  /* 0x00051000011a7983 */ /* 0x001ea20000300800 */
[----:B------:R-:W5:Y:S01]  /*11f1c0*/  LDL R27, [R1+0x200c] ;  /* 0x00200c00011b7983 */ /* 0x000f620000100800 */
[----:B---3--:R-:W-:-:S02]  /*11f1d0*/  PRMT R4, R7, 0x7632, R4 ;  /* 0x0000763207047816 */ /* 0x008fc40000000004 */
[----:B------:R-:W3:Y:S01]  /*11f1e0*/  LDL R7, [R1+0x2018] ;  /* 0x0020180001077983 */ /* 0x000ee20000100800 */
[----:B------:R-:W-:-:S04]  /*11f1f0*/  IMAD.WIDE R28, R23, 0x2, R20 ;  /* 0x00000002171c7825 */ /* 0x000fc800078e0214 */
[----:B------:R-:W-:Y:S01]  /*11f200*/  IMAD.WIDE R24, R23, 0x2, R18 ;  /* 0x0000000217187825 */ /* 0x000fe200078e0212 */
[----:B------:R0:W-:Y:S04]  /*11f210*/  @P4 STG.E.U16 [R28.64], R0 ;  /* 0x000000001c004986 */ /* 0x0001e8000c101504 */
[----:B------:R4:W-:Y:S01]  /*11f220*/  @P6 STG.E.U16 [R24.64], R4 ;  /* 0x0000000418006986 */ /* 0x0009e2000c101504 */
[----:B------:R-:W-:Y:S02]  /*11f230*/  ISETP.LT.AND P5, PT, R8, c[0x0][0x178], !P1 ;  /* 0x00005e0008007a0c */ /* 0x000fe40004fa1270 */
[----:B------:R-:W-:Y:S02]  /*11f240*/  ISETP.GE.AND P2, PT, R9, c[0x0][0x17c], PT ;  /* 0x00005f0009007a0c */ /* 0x000fe40003f46270 */
[----:B------:R-:W-:Y:S01]  /*11f250*/  PRMT R22, R6, 0x7632, R22 ;  /* 0x0000763206167816 */ /* 0x000fe20000000016 */
[----:B0-----:R-:W3:Y:S01]  /*11f260*/  LDL R29, [R1+0x2010] ;  /* 0x00201000011d7983 */ /* 0x001ee20000100800 */
[----:B----4-:R-:W-:Y:S01]  /*11f270*/  PRMT R4, R11, 0x7632, R4 ;  /* 0x000076320b047816 */ /* 0x010fe20000000004 */
[----:B------:R-:W-:-:S04]  /*11f280*/  IMAD.WIDE R24, R23, 0x2, R16 ;  /* 0x0000000217187825 */ /* 0x000fc800078e0210 */
[----:B------:R0:W-:Y:S01]  /*11f290*/  STL [R1+0x4bc4], R3 ;  /* 0x004bc40301007387 */ /* 0x0001e20000100800 */
[----:B------:R-:W-:Y:S01]  /*11f2a0*/  STL [R1+0x4bc0], R17 ;  /* 0x004bc01101007387 */ /* 0x000fe20000100800 */
[----:B--2---:R-:W-:Y:S02]  /*11f2b0*/  PRMT R0, R26, 0x7632, R0 ;  /* 0x000076321a007816 */ /* 0x004fe40000000000 */
[----:B-----5:R-:W-:Y:S01]  /*11f2c0*/  ISETP.LT.AND P4, PT, R27, c[0x0][0x178], !P1 ;  /* 0x00005e001b007a0c */ /* 0x020fe20004f81270 */
[----:B------:R-:W-:Y:S02]  /*11f2d0*/  IMAD.WIDE R26, R23, 0x2, R2 ;  /* 0x00000002171a7825 */ /* 0x000fe400078e0202 */
[----:B0-----:R-:W2:Y:S04]  /*11f2e0*/  LDL R3, [R1+0x5a0] ;  /* 0x0005a00001037983 */ /* 0x001ea80000100800 */
[----:B------:R0:W-:Y:S02]  /*11f2f0*/  @P3 STG.E.U16 [R26.64], R0 ;  /* 0x000000001a003986 */ /* 0x0001e4000c101504 */
[----:B0-----:R-:W-:-:S02]  /*11f300*/  PRMT R0, R10, 0x7632, R0 ;  /* 0x000076320a007816 */ /* 0x001fc40000000000 */
[----:B------:R-:W0:Y:S04]  /*11f310*/  LDS.128 R8, [R5] ;  /* 0x0000000005087984 */ /* 0x000e280000000c00 */
[----:B------:R-:W-:Y:S04]  /*11f320*/  STL [R1+0x4bbc], R15 ;  /* 0x004bbc0f01007387 */ /* 0x000fe80000100800 */
[----:B------:R1:W-:Y:S01]  /*11f330*/  @P4 STG.E.U16 [R24.64], R0 ;  /* 0x0000000018004986 */ /* 0x0003e2000c101504 */
[----:B------:R-:W-:Y:S01]  /*11f340*/  IMAD.WIDE R26, R23, 0x2, R14 ;  /* 0x00000002171a7825 */ /* 0x000fe200078e020e */
[----:B---3--:R-:W-:-:S02]  /*11f350*/  ISETP.LT.AND P3, PT, R7, c[0x0][0x178], !P1 ;  /* 0x00005e0007007a0c */ /* 0x008fc40004f61270 */
[----:B-1----:R-:W3:Y:S01]  /*11f360*/  LDL.LU R24, [R1+0x4d0] ;  /* 0x0004d00001187983 */ /* 0x002ee20000300800 */
[----:B------:R-:W4:Y:S02]  /*11f370*/  LDL R25, [R1+0x2004] ;  /* 0x0020040001197983 */ /* 0x000f240000100800 */
[----:B0-----:R-:W-:Y:S01]  /*11f380*/  IMAD.MOV.U32 R5, RZ, RZ, R8 ;  /* 0x000000ffff057224 */ /* 0x001fe200078e0008 */
[----:B------:R0:W-:Y:S01]  /*11f390*/  STL.64 [R1+0x38], R10 ;  /* 0x0000380a01007387 */ /* 0x0001e20000100a00 */
[----:B------:R-:W-:-:S03]  /*11f3a0*/  IMAD.MOV.U32 R6, RZ, RZ, R9 ;  /* 0x000000ffff067224 */ /* 0x000fc600078e0009 */
[----:B0-----:R-:W5:Y:S01]  /*11f3b0*/  LDL.LU.64 R10, [R1+0x4bd8] ;  /* 0x004bd800010a7983 */ /* 0x001f620000300a00 */
[----:B------:R-:W2:Y:S02]  /*11f3c0*/  LDL.LU.64 R8, [R1+0x4bd0] ;  /* 0x004bd00001087983 */ /* 0x000ea40000300a00 */
[----:B------:R-:W2:Y:S02]  /*11f3d0*/  LDL R17, [R1+0x590] ;  /* 0x0005900001117983 */ /* 0x000ea40000100800 */
[----:B------:R-:W2:Y:S01]  /*11f3e0*/  LDL R15, [R1+0x580] ;  /* 0x00058000010f7983 */ /* 0x000ea20000100800 */
[----:B------:R0:W-:Y:S04]  /*11f3f0*/  STL [R1+0x4bb8], R5 ;  /* 0x004bb80501007387 */ /* 0x0001e80000100800 */
[----:B0-----:R-:W2:Y:S01]  /*11f400*/  LDL R5, [R1+0x201c] ;  /* 0x00201c0001057983 */ /* 0x001ea20000100800 */
[----:B------:R0:W-:Y:S03]  /*11f410*/  STL [R1+0x4b38], R6 ;  /* 0x004b380601007387 */ /* 0x0001e60000100800 */
[----:B0-----:R-:W2:Y:S01]  /*11f420*/  LDL R6, [R1+0x2008] ;  /* 0x0020080001067983 */ /* 0x001ea20000100800 */
[----:B------:R-:W2:Y:S01]  /*11f430*/  LDL.LU R7, [R1+0x4bc8] ;  /* 0x004bc80001077983 */ /* 0x000ea20000300800 */
[----:B------:R-:W-:Y:S01]  /*11f440*/  ISETP.LT.AND P6, PT, R29, c[0x0][0x178], !P1 ;  /* 0x00005e001d007a0c */ /* 0x000fe20004fc1270 */
[----:B------:R-:W-:-:S12]  /*11f450*/  IMAD.WIDE R28, R23, 0x2, R12 ;  /* 0x00000002171c7825 */ /* 0x000fd800078e020c */
[----:B------:R-:W-:Y:S01]  /*11f460*/  @P6 STG.E.U16 [R26.64], R4 ;  /* 0x000000041a006986 */ /* 0x000fe2000c101504 */
[----:B------:R0:W-:Y:S02]  /*11f470*/  @P5 STG.E.U16 [R28.64], R22 ;  /* 0x000000161c005986 */ /* 0x0001e4000c101504 */
[----:B0-----:R-:W-:Y:S02]  /*11f480*/  IADD3 R22, R23, c[0x0][0x198], RZ ;  /* 0x0000660017167a10 */ /* 0x001fe40007ffe0ff */
[----:B---3--:R-:W-:Y:S02]  /*11f490*/  PRMT R4, R24, 0x7632, R4 ;  /* 0x0000763218047816 */ /* 0x008fe40000000004 */
[----:B----4-:R-:W-:Y:S01]  /*11f4a0*/  ISETP.LT.AND P4, PT, R25, c[0x0][0x178], !P0 ;  /* 0x00005e0019007a0c */ /* 0x010fe20004781270 */
[----:B------:R-:W-:Y:S01]  /*11f4b0*/  IMAD.WIDE R24, R22, 0x2, R20 ;  /* 0x0000000216187825 */ /* 0x000fe200078e0214 */
[----:B------:R-:W-:-:S03]  /*11f4c0*/  PRMT R0, R4, 0x7632, R0 ;  /* 0x0000763204007816 */ /* 0x000fc60000000000 */
[----:B-----5:R-:W-:-:S04]  /*11f4d0*/  IMAD.WIDE R28, R23, 0x2, R10 ;  /* 0x00000002171c7825 */ /* 0x020fc800078e020a */
[----:B--2---:R-:W-:Y:S01]  /*11f4e0*/  IMAD.WIDE R26, R23, 0x2, R8 ;  /* 0x00000002171a7825 */ /* 0x004fe200078e0208 */
[----:B------:R-:W-:Y:S01]  /*11f4f0*/  ISETP.LT.AND P1, PT, R5, c[0x0][0x178], !P1 ;  /* 0x00005e0005007a0c */ /* 0x000fe20004f21270 */
[----:B------:R0:W-:Y:S04]  /*11f500*/  @P3 STG.E.U16 [R28.64], R4 ;  /* 0x000000041c003986 */ /* 0x0001e8000c101504 */
[----:B------:R-:W2:Y:S01]  /*11f510*/  LDL R5, [R1+0x540] ;  /* 0x0005400001057983 */ /* 0x000ea20000100800 */
[----:B------:R-:W-:-:S03]  /*11f520*/  ISETP.LT.AND P6, PT, R7, c[0x0][0x178], !P0 ;  /* 0x00005e0007007a0c */ /* 0x000fc600047c1270 */
[----:B------:R1:W-:Y:S04]  /*11f530*/  STL [R1+0x4bb4], R6 ;  /* 0x004bb40601007387 */ /* 0x0003e80000100800 */
[----:B0-----:R-:W3:Y:S01]  /*11f540*/  LDL R29, [R1+0x200c] ;  /* 0x00200c00011d7983 */ /* 0x001ee20000100800 */
[----:B------:R-:W-:-:S03]  /*11f550*/  ISETP.LT.AND P5, PT, R6, c[0x0][0x178], !P0 ;  /* 0x00005e0006007a0c */ /* 0x000fc600047a1270 */
[----:B------:R0:W-:Y:S01]  /*11f560*/  @P1 STG.E.U16 [R26.64], R0 ;  /* 0x000000001a001986 */ /* 0x0001e2000c101504 */
[----:B------:R-:W4:Y:S03]  /*11f570*/  LDL R23, [R1+0x560] ;  /* 0x0005600001177983 */ /* 0x000f260000100800 */
[----:B-1----:R-:W5:Y:S04]  /*11f580*/  LDL R6, [R1+0x2010] ;  /* 0x0020100001067983 */ /* 0x002f680000100800 */
[----:B------:R1:W-:Y:S04]  /*11f590*/  @P6 STG.E.U16 [R24.64], R3 ;  /* 0x0000000318006986 */ /* 0x0003e8000c101504 */
[----:B0-----:R-:W2:Y:S04]  /*11f5a0*/  LDL R26, [R1+0x2014] ;  /* 0x00201400011a7983 */ /* 0x001ea80000100800 */
[----:B------:R-:W2:Y:S04]  /*11f5b0*/  LDL R27, [R1+0x2018] ;  /* 0x00201800011b7983 */ /* 0x000ea80000100800 */
[----:B------:R-:W2:Y:S04]  /*11f5c0*/  LDL R0, [R1+0x570] ;  /* 0x0005700001007983 */ /* 0x000ea80000100800 */
[----:B-1----:R-:W2:Y:S01]  /*11f5d0*/  LDL.LU R3, [R1+0x4bc4] ;  /* 0x004bc40001037983 */ /* 0x002ea20000300800 */
[----:B---3--:R-:W-:Y:S01]  /*11f5e0*/  ISETP.LT.AND P3, PT, R29, c[0x0][0x178], !P0 ;  /* 0x00005e001d007a0c */ /* 0x008fe20004761270 */
[----:B------:R-:W-:-:S05]  /*11f5f0*/  IMAD.WIDE R28, R22, 0x2, R18 ;  /* 0x00000002161c7825 */ /* 0x000fca00078e0212 */
[----:B------:R0:W-:Y:S01]  /*11f600*/  @P4 STG.E.U16 [R28.64], R17 ;  /* 0x000000111c004986 */ /* 0x0001e2000c101504 */
[----:B-----5:R-:W-:-:S03]  /*11f610*/  ISETP.LT.AND P1, PT, R6, c[0x0][0x178], !P0 ;  /* 0x00005e0006007a0c */ /* 0x020fc60004721270 */
[----:B------:R-:W3:Y:S04]  /*11f620*/  LDL R6, [R1+0x2004] ;  /* 0x0020040001067983 */ /* 0x000ee80000100800 */
[----:B0-----:R-:W5:Y:S01]  /*11f630*/  LDL.LU R17, [R1+0x4bc0] ;  /* 0x004bc00001117983 */ /* 0x001f620000300800 */
[----:B------:R-:W3:Y:S02]  /*11f640*/  LDL.LU R28, [R1+0x49a0] ;  /* 0x0049a000011c7983 */ /* 0x000ee40000300800 */
[----:B------:R-:W4:Y:S02]  /*11f650*/  LDL R29, [R1+0x201c] ;  /* 0x00201c00011d7983 */ /* 0x000f240000100800 */
[----:B--2---:R-:W-:-:S05]  /*11f660*/  IMAD.WIDE R24, R22, 0x2, R2 ;  /* 0x0000000216187825 */ /* 0x004fca00078e0202 */
[----:B------:R0:W-:Y:S04]  /*11f670*/  @P5 STG.E.U16 [R24.64], R15 ;  /* 0x0000000f18005986 */ /* 0x0001e8000c101504 */
[----:B0-----:R-:W2:Y:S01]  /*11f680*/  LDL.LU R15, [R1+0x4bbc] ;  /* 0x004bbc00010f7983 */ /* 0x001ea20000300800 */
[----:B------:R-:W-:Y:S02]  /*11f690*/  ISETP.LT.AND P6, PT, R26, c[0x0][0x178], !P0 ;  /* 0x00005e001a007a0c */ /* 0x000fe400047c1270 */
[----:B------:R-:W-:Y:S01]  /*11f6a0*/  ISETP.LT.AND P4, PT, R27, c[0x0][0x178], !P0 ;  /* 0x00005e001b007a0c */ /* 0x000fe20004781270 */
[C---:B------:R-:W-:Y:S01]  /*11f6b0*/  IMAD.WIDE R24, R22.reuse, 0x2, R12 ;  /* 0x0000000216187825 */ /* 0x040fe200078e020c */
[----:B------:R-:W-:Y:S03]  /*11f6c0*/  STL [R1+0x4ba8], R7 ;  /* 0x004ba80701007387 */ /* 0x000fe60000100800 */
[----:B------:R-:W-:Y:S02]  /*11f6d0*/  STL [R1+0x4bb0], R12 ;  /* 0x004bb00c01007387 */ /* 0x000fe40000100800 */
[----:B------:R-:W-:Y:S02]  /*11f6e0*/  STL [R1+0x4bac], R13 ;  /* 0x004bac0d01007387 */ /* 0x000fe40000100800 */
[----:B-----5:R-:W-:Y:S01]  /*11f6f0*/  IMAD.WIDE R26, R22, 0x2, R16 ;  /* 0x00000002161a7825 */ /* 0x020fe200078e0210 */
[----:B---3--:R-:W-:-:S02]  /*11f700*/  ISETP.GE.AND P5, PT, R28, c[0x0][0x17c], PT ;  /* 0x00005f001c007a0c */ /* 0x008fc40003fa6270 */
[----:B----4-:R-:W-:Y:S02]  /*11f710*/  ISETP.LT.AND P0, PT, R29, c[0x0][0x178], !P0 ;  /* 0x00005e001d007a0c */ /* 0x010fe40004701270 */
[----:B------:R-:W-:Y:S01]  /*11f720*/  @P3 STG.E.U16 [R26.64], R0 ;  /* 0x000000001a003986 */ /* 0x000fe2000c101504 */
[----:B--2---:R-:W-:-:S05]  /*11f730*/  IMAD.WIDE R28, R22, 0x2, R14 ;  /* 0x00000002161c7825 */ /* 0x004fca00078e020e */
[----:B------:R0:W-:Y:S01]  /*11f740*/  @P1 STG.E.U16 [R28.64], R23 ;  /* 0x000000171c001986 */ /* 0x0001e2000c101504 */
[----:B------:R1:W-:Y:S03]  /*11f750*/  @P6 STG.E.U16 [R24.64], R5 ;  /* 0x0000000518006986 */ /* 0x0003e6000c101504 */
[----:B0-----:R-:W2:Y:S01]  /*11f760*/  LDL.LU R28, [R1+0x570] ;  /* 0x00057000011c7983 */ /* 0x001ea20000300800 */
[----:B------:R-:W3:Y:S02]  /*11f770*/  LDL.LU R29, [R1+0x560] ;  /* 0x00056000011d7983 */ /* 0x000ee40000300800 */
[----:B-1----:R-:W4:Y:S02]  /*11f780*/  LDL.LU R5, [R1+0x4bb8] ;  /* 0x004bb80001057983 */ /* 0x002f240000300800 */
[----:B------:R-:W5:Y:S02]  /*11f790*/  LDL R24, [R1+0x550] ;  /* 0x0005500001187983 */ /* 0x000f640000100800 */
[C---:B------:R-:W-:Y:S01]  /*11f7a0*/  IMAD.WIDE R26, R22.reuse, 0x2, R10 ;  /* 0x00000002161a7825 */ /* 0x040fe200078e020a */
[----:B------:R-:W-:-:S03]  /*11f7b0*/  IADD3 R0, R22, c[0x0][0x198], RZ ;  /* 0x0000660016007a10 */ /* 0x000fc60007ffe0ff */
[----:B------:R-:W-:Y:S01]  /*11f7c0*/  IMAD.WIDE R22, R22, 0x2, R8 ;  /* 0x0000000216167825 */ /* 0x000fe200078e0208 */
[----:B------:R-:W2:Y:S01]  /*11f7d0*/  LDL.LU R25, [R1+0x5a0] ;  /* 0x0005a00001197983 */ /* 0x000ea20000300800 */
[----:B------:R-:W-:-:S03]  /*11f7e0*/  ISETP.LT.AND P3, PT, R7, c[0x0][0x178], !P2 ;  /* 0x00005e0007007a0c */ /* 0x000fc60005761270 */
[----:B-----5:R0:W-:Y:S01]  /*11f7f0*/  @P4 STG.E.U16 [R26.64], R24 ;  /* 0x000000181a004986 */ /* 0x0201e2000c101504 */
[----:B----4-:R1:W-:Y:S01]  /*11f800*/  @P0 STG.E.U16 [R22.64], R5 ;  /* 0x0000000516000986 */ /* 0x0103e2000c101504 */
[----:B------:R-:W-:Y:S02]  /*11f810*/  ISETP.LT.AND P0, PT, R6, c[0x0][0x178], !P2 ;  /* 0x00005e0006007a0c */ /* 0x000fe40005701270 */
[----:B0-----:R-:W4:Y:S01]  /*11f820*/  LDL.LU R26, [R1+0x590] ;  /* 0x00059000011a7983 */ /* 0x001f220000300800 */
[----:B------:R-:W5:Y:S02]  /*11f830*/  LDL.LU R27, [R1+0x580] ;  /* 0x00058000011b7983 */ /* 0x000f640000300800 */
[----:B-1----:R-:W4:Y:S02]  /*11f840*/  LDL R22, [R1+0x200c] ;  /* 0x00200c0001167983 */ /* 0x002f240000100800 */
[----:B------:R-:W5:Y:S01]  /*11f850*/  LDL R23, [R1+0x2010] ;  /* 0x0020100001177983 */ /* 0x000f620000100800 */
[----:B------:R-:W5:Y:S01]  /*11f860*/  LDL.LU R6, [R1+0x4bb4] ;  /* 0x004bb40001067983 */ /* 0x000f620000300800 */
[----:B--2---:R-:W-:Y:S01]  /*11f870*/  PRMT R4, R25, 0x7632, R4 ;  /* 0x0000763219047816 */ /* 0x004fe20000000004 */
[----:B------:R-:W-:-:S05]  /*11f880*/  IMAD.WIDE R24, R0, 0x2, R20 ;  /* 0x0000000200187825 */ /* 0x000fca00078e0214 */
[----:B------:R0:W-:Y:S01]  /*11f890*/  @P3 STG.E.U16 [R24.64], R4 ;  /* 0x0000000418003986 */ /* 0x0001e2000c101504 */
[----:B------:R-:W-:Y:S01]  /*11f8a0*/  STL [R1+0x4ba4], R17 ;  /* 0x004ba41101007387 */ /* 0x000fe20000100800 */
[----:B---3--:R-:W-:Y:S01]  /*11f8b0*/  PRMT R7, R29, 0x7632, R7 ;  /* 0x000076321d077816 */ /* 0x008fe20000000007 */
[----:B------:R1:W-:Y:S01]  /*11f8c0*/  STL [R1+0x4ba0], R15 ;  /* 0x004ba00f01007387 */ /* 0x0003e20000100800 */
[----:B0-----:R-:W-:Y:S01]  /*11f8d0*/  PRMT R4, R28, 0x7632, R4 ;  /* 0x000076321c047816 */ /* 0x001fe20000000004 */
[----:B------:R-:W-:-:S04]  /*11f8e0*/  IMAD.WIDE R24, R0, 0x2, R2 ;  /* 0x0000000200187825 */ /* 0x000fc800078e0202 */
[----:B------:R-:W-:Y:S02]  /*11f8f0*/  IMAD.WIDE R28, R0, 0x2, R14 ;  /* 0x00000002001c7825 */ /* 0x000fe400078e020e */
[----:B-1----:R-:W2:Y:S01]  /*11f900*/  LDL R15, [R1+0x2004] ;  /* 0x00200400010f7983 */ /* 0x002ea20000100800 */
[----:B----4-:R-:W-:Y:S02]  /*11f910*/  ISETP.LT.AND P4, PT, R22, c[0x0][0x178], !P2 ;  /* 0x00005e0016007a0c */ /* 0x010fe40005781270 */
[----:B-----5:R-:W-:Y:S02]  /*11f920*/  ISETP.LT.AND P1, PT, R6, c[0x0][0x178], !P2 ;  /* 0x00005e0006007a0c */ /* 0x020fe40005721270 */
[----:B------:R-:W-:Y:S02]  /*11f930*/  ISETP.LT.AND P3, PT, R23, c[0x0][0x178], !P2 ;  /* 0x00005e0017007a0c */ /* 0x000fe40005761270 */
[----:B------:R-:W-:Y:S01]  /*11f940*/  PRMT R12, R26, 0x7632, R12 ;  /* 0x000076321a0c7816 */ /* 0x000fe2000000000c */
[----:B------:R-:W-:Y:S01]  /*11f950*/  IMAD.WIDE R22, R0, 0x2, R18 ;  /* 0x0000000200167825 */ /* 0x000fe200078e0212 */
[----:B------:R-:W-:-:S03]  /*11f960*/  PRMT R13, R27, 0x7632, R13 ;  /* 0x000076321b0d7816 */ /* 0x000fc6000000000d */
[----:B------:R-:W-:Y:S01]  /*11f970*/  IMAD.WIDE R26, R0, 0x2, R16 ;  /* 0x00000002001a7825 */ /* 0x000fe200078e0210 */
[----:B------:R0:W-:Y:S04]  /*11f980*/  @P0 STG.E.U16 [R22.64], R12 ;  /* 0x0000000c16000986 */ /* 0x0001e8000c101504 */
[----:B------:R1:W-:Y:S01]  /*11f990*/  @P1 STG.E.U16 [R24.64], R13 ;  /* 0x0000000d18001986 */ /* 0x0003e2000c101504 */
[----:B------:R3:W-:Y:S03]  /*11f9a0*/  @P4 STG.E.U16 [R26.64], R4 ;  /* 0x000000041a004986 */ /* 0x0007e6000c101504 */
[----:B0-----:R-:W4:Y:S01]  /*11f9b0*/  LDL.LU R12, [R1+0x4bb0] ;  /* 0x004bb000010c7983 */ /* 0x001f220000300800 */
[----:B------:R-:W5:Y:S02]  /*11f9c0*/  LDL.LU R22, [R1+0x938] ;  /* 0x0009380001167983 */ /* 0x000f640000300800 */
[----:B------:R-:W4:Y:S01]  /*11f9d0*/  LDL.LU R23, [R1+0x550] ;  /* 0x0005500001177983 */ /* 0x000f220000300800 */
[----:B-1----:R-:W4:Y:S01]  /*11f9e0*/  LDL.LU R13, [R1+0x4bac] ;  /* 0x004bac00010d7983 */ /* 0x002f220000300800 */
[----:B------:R-:W4:Y:S02]  /*11f9f0*/  LDL R24, [R1+0x2014] ;  /* 0x0020140001187983 */ /* 0x000f240000100800 */
[----:B------:R-:W5:Y:S02]  /*11fa00*/  LDL R25, [R1+0x2018] ;  /* 0x0020180001197983 */ /* 0x000f640000100800 */
[----:B---3--:R-:W3:Y:S01]  /*11fa10*/  LDL.LU R27, [R1+0x540] ;  /* 0x00054000011b7983 */ /* 0x008ee20000300800 */
[----:B------:R0:W-:Y:S04]  /*11fa20*/  @P3 STG.E.U16 [R28.64], R7 ;  /* 0x000000071c003986 */ /* 0x0001e8000c101504 */
[----:B0-----:R-:W3:Y:S01]  /*11fa30*/  LDL.LU R7, [R1+0x4ba8] ;  /* 0x004ba80001077983 */ /* 0x001ee20000300800 */
[----:B------:R-:W3:Y:S01]  /*11fa40*/  LDL R29, [R1+0x201c] ;  /* 0x00201c00011d7983 */ /* 0x000ee20000100800 */
[----:B------:R-:W-:-:S02]  /*11fa50*/  PRMT R28, R5, 0x7632, R28 ;  /* 0x00007632051c7816 */ /* 0x000fc4000000001c */
[----:B--2---:R-:W-:Y:S02]  /*11fa60*/  ISETP.LT.AND P4, PT, R15, c[0x0][0x178], !P5 ;  /* 0x00005e000f007a0c */ /* 0x004fe40006f81270 */
[----:B----4-:R-:W-:Y:S02]  /*11fa70*/  ISETP.LT.AND P1, PT, R24, c[0x0][0x178], !P2 ;  /* 0x00005e0018007a0c */ /* 0x010fe40005721270 */
[----:B-----5:R-:W-:Y:S02]  /*11fa80*/  ISETP.LT.AND P0, PT, R25, c[0x0][0x178], !P2 ;  /* 0x00005e0019007a0c */ /* 0x020fe40005701270 */
[----:B---3--:R-:W-:Y:S02]  /*11fa90*/  PRMT R17, R27, 0x7632, R17 ;  /* 0x000076321b117816 */ /* 0x008fe40000000011 */
[----:B------:R-:W0:Y:S04]  /*11faa0*/  LDS.128 R24, [R22] ;  /* 0x0000000016187984 */ /* 0x000e280000000c00 */
[----:B0-----:R-:W-:Y:S01]  /*11fab0*/  STL.64 [R1+0x10], R24 ;  /* 0x0000101801007387 */ /* 0x001fe20000100a00 */
[----:B------:R0:W-:Y:S02]  /*11fac0*/  STL.64 [R1+0x18], R26 ;  /* 0x0000181a01007387 */ /* 0x0001e40000100a00 */
[----:B------:R-:W2:Y:S02]  /*11fad0*/  LDL.LU R5, [R1+0x5c0] ;  /* 0x0005c00001057983 */ /* 0x000ea40000300800 */
[----:B------:R-:W3:Y:S01]  /*11fae0*/  LDL R15, [R1+0x5f0] ;  /* 0x0005f000010f7983 */ /* 0x000ee20000100800 */
[----:B------:R-:W-:Y:S01]  /*11faf0*/  STL [R1+0x4b8c], R6 ;  /* 0x004b8c0601007387 */ /* 0x000fe20000100800 */
[----:B0-----:R-:W-:-:S05]  /*11fb00*/  IMAD.WIDE R26, R0, 0x2, R12 ;  /* 0x00000002001a7825 */ /* 0x001fca00078e020c */
[----:B------:R0:W-:Y:S04]  /*11fb10*/  @P1 STG.E.U16 [R26.64], R17 ;  /* 0x000000111a001986 */ /* 0x0001e8000c101504 */
[----:B0-----:R-:W4:Y:S01]  /*11fb20*/  LDL R27, [R1+0x200c] ;  /* 0x00200c00011b7983 */ /* 0x001f220000100800 */
[----:B------:R-:W-:Y:S02]  /*11fb30*/  ISETP.LT.AND P2, PT, R29, c[0x0][0x178], !P2 ;  /* 0x00005e001d007a0c */ /* 0x000fe40005741270 */
[----:B------:R-:W-:Y:S01]  /*11fb40*/  PRMT R4, R23, 0x7632, R4 ;  /* 0x0000763217047816 */ /* 0x000fe20000000004 */
[----:B------:R-:W-:-:S04]  /*11fb50*/  IMAD.WIDE R24, R0, 0x2, R10 ;  /* 0x0000000200187825 */ /* 0x000fc800078e020a */
[C---:B------:R-:W-:Y:S01]  /*11fb60*/  IMAD.WIDE R22, R0.reuse, 0x2, R8 ;  /* 0x0000000200167825 */ /* 0x040fe200078e0208 */
[----:B------:R-:W-:Y:S01]  /*11fb70*/  IADD3 R0, R0, c[0x0][0x198], RZ ;  /* 0x0000660000007a10 */ /* 0x000fe20007ffe0ff */
[----:B------:R-:W5:Y:S04]  /*11fb80*/  LDL.LU R17, [R1+0x49a4] ;  /* 0x0049a40001117983 */ /* 0x000f680000300800 */
[----:B------:R0:W-:Y:S04]  /*11fb90*/  @P0 STG.E.U16 [R24.64], R4 ;  /* 0x0000000418000986 */ /* 0x0001e8000c101504 */
[----:B------:R1:W-:Y:S04]  /*11fba0*/  @P2 STG.E.U16 [R22.64], R28 ;  /* 0x0000001c16002986 */ /* 0x0003e8000c101504 */
[----:B0-----:R-:W2:Y:S04]  /*11fbb0*/  LDL R4, [R1+0x2010] ;  /* 0x0020100001047983 */ /* 0x001ea80000100800 */
[----:B-1----:R-:W3:Y:S01]  /*11fbc0*/  LDL R28, [R1+0x5e0] ;  /* 0x0005e000011c7983 */ /* 0x002ee20000100800 */
[----:B------:R0:W-:Y:S01]  /*11fbd0*/  STL [R1+0x4b94], R18 ;  /* 0x004b941201007387 */ /* 0x0001e20000100800 */
[----:B----4-:R-:W-:Y:S01]  /*11fbe0*/  ISETP.LT.AND P2, PT, R27, c[0x0][0x178], !P5 ;  /* 0x00005e001b007a0c */ /* 0x010fe20006f41270 */
[----:B------:R-:W-:-:S02]  /*11fbf0*/  IMAD.WIDE R26, R0, 0x2, R18 ;  /* 0x00000002001a7825 */ /* 0x000fc400078e0212 */
[----:B0-----:R-:W4:Y:S02]  /*11fc00*/  LDL R18, [R1+0x2004] ;  /* 0x0020040001127983 */ /* 0x001f240000100800 */
[----:B------:R-:W-:Y:S01]  /*11fc10*/  IMAD.WIDE R22, R0, 0x2, R2 ;  /* 0x0000000200167825 */ /* 0x000fe200078e0202 */
[----:B--2---:R-:W-:Y:S01]  /*11fc20*/  ISETP.LT.AND P1, PT, R4, c[0x0][0x178], !P5 ;  /* 0x00005e0004007a0c */ /* 0x004fe20006f21270 */
[----:B----4-:R0:W-:Y:S04]  /*11fc30*/  STL [R1+0x4b98], R18 ;  /* 0x004b981201007387 */ /* 0x0101e80000100800 */
[----:B0-----:R-:W2:Y:S01]  /*11fc40*/  LDL R18, [R1+0x5b0] ;  /* 0x0005b00001127983 */ /* 0x001ea20000100800 */
[----:B------:R0:W-:Y:S03]  /*11fc50*/  STL [R1+0x4b90], R19 ;  /* 0x004b901301007387 */ /* 0x0001e60000100800 */
[----:B0-----:R-:W4:Y:S01]  /*11fc60*/  LDL R19, [R1+0x10] ;  /* 0x0000100001137983 */ /* 0x001f220000100800 */
[----:B------:R-:W2:Y:S02]  /*11fc70*/  LDL.LU R4, [R1+0x49a8] ;  /* 0x0049a80001047983 */ /* 0x000ea40000300800 */
[----:B------:R0:W-:Y:S02]  /*11fc80*/  STL [R1+0x4b9c], R3 ;  /* 0x004b9c0301007387 */ /* 0x0001e40000100800 */
[----:B0-----:R-:W2:Y:S01]  /*11fc90*/  LDL.LU R3, [R1+0x940] ;  /* 0x0009400001037983 */ /* 0x001ea20000300800 */
[----:B------:R-:W-:Y:S01]  /*11fca0*/  ISETP.LT.AND P3, PT, R7, c[0x0][0x178], !P5 ;  /* 0x00005e0007007a0c */ /* 0x000fe20006f61270 */
[----:B------:R-:W-:Y:S01]  /*11fcb0*/  IMAD.WIDE R24, R0, 0x2, R20 ;  /* 0x0000000200187825 */ /* 0x000fe200078e0214 */
[----:B-----5:R-:W-:-:S02]  /*11fcc0*/  ISETP.GE.AND P0, PT, R17, c[0x0][0x17c], PT ;  /* 0x00005f0011007a0c */ /* 0x020fc40003f06270 */
[----:B------:R-:W5:Y:S01]  /*11fcd0*/  LDL.LU R17, [R1+0x4ba4] ;  /* 0x004ba40001117983 */ /* 0x000f620000300800 */
[----:B------:R-:W-:-:S08]  /*11fce0*/  ISETP.LT.AND P6, PT, R6, c[0x0][0x178], !P5 ;  /* 0x00005e0006007a0c */ /* 0x000fd00006fc1270 */
[----:B--2---:R0:W-:Y:S04]  /*11fcf0*/  @P3 STG.E.U16 [R24.64], R3 ;  /* 0x0000000318003986 */ /* 0x0041e8000c101504 */
[----:B0-----:R-:W2:Y:S04]  /*11fd00*/  LDL R25, [R1+0x600] ;  /* 0x0006000001197983 */ /* 0x001ea80000100800 */
[----:B--2---:R0:W-:Y:S01]  /*11fd10*/  @P4 STG.E.U16 [R26.64], R25 ;  /* 0x000000191a004986 */ /* 0x0041e2000c101504 */
[----:B---3--:R1:W-:Y:S01]  /*11fd20*/  @P6 STG.E.U16 [R22.64], R15 ;  /* 0x0000000f16006986 */ /* 0x0083e2000c101504 */
[----:B------:R-:W-:-:S02]  /*11fd30*/  ISETP.LT.AND P6, PT, R7, c[0x0][0x178], !P0 ;  /* 0x00005e0007007a0c */ /* 0x000fc400047c1270 */
[----:B0-----:R-:W2:Y:S04]  /*11fd40*/  LDL R26, [R1+0x2014] ;  /* 0x00201400011a7983 */ /* 0x001ea80000100800 */
[----:B------:R-:W3:Y:S01]  /*11fd50*/  LDL R27, [R1+0x2018] ;  /* 0x00201800011b7983 */ /* 0x000ee20000100800 */
[----:B-1----:R-:W4:Y:S02]  /*11fd60*/  LDL.LU R15, [R1+0x4ba0] ;  /* 0x004ba000010f7983 */ /* 0x002f240000300800 */
[----:B------:R0:W-:Y:S02]  /*11fd70*/  STL [R1+0x4b88], R7 ;  /* 0x004b880701007387 */ /* 0x0001e40000100800 */
[----:B0-----:R-:W4:Y:S01]  /*11fd80*/  LDL.LU R7, [R1+0x5d0] ;  /* 0x0005d00001077983 */ /* 0x001f220000300800 */
[----:B-----5:R-:W-:-:S05]  /*11fd90*/  IMAD.WIDE R24, R0, 0x2, R16 ;  /* 0x0000000200187825 */ /* 0x020fca00078e0210 */
[----:B------:R0:W-:Y:S01]  /*11fda0*/  @P2 STG.E.U16 [R24.64], R28 ;  /* 0x0000001c18002986 */ /* 0x0001e2000c101504 */
[----:B------:R-:W-:Y:S02]  /*11fdb0*/  PRMT R6, R3, 0x7632, R6 ;  /* 0x0000763203067816 */ /* 0x000fe40000000006 */
[----:B------:R-:W5:Y:S01]  /*11fdc0*/  LDL.LU R3, [R1+0x4b9c] ;  /* 0x004b9c0001037983 */ /* 0x000f620000300800 */
[----:B--2---:R-:W-:Y:S02]  /*11fdd0*/  ISETP.LT.AND P3, PT, R26, c[0x0][0x178], !P5 ;  /* 0x00005e001a007a0c */ /* 0x004fe40006f61270 */
[----:B---3--:R-:W-:Y:S01]  /*11fde0*/  ISETP.LT.AND P4, PT, R27, c[0x0][0x178], !P5 ;  /* 0x00005e001b007a0c */ /* 0x008fe20006f81270 */
[----:B----4-:R-:W-:Y:S01]  /*11fdf0*/  IMAD.WIDE R22, R0, 0x2, R14 ;  /* 0x0000000200167825 */ /* 0x010fe200078e020e */
[----:B------:R-:W-:-:S03]  /*11fe00*/  ISETP.LT.AND P5, PT, R29, c[0x0][0x178], !P5 ;  /* 0x00005e001d007a0c */ /* 0x000fc60006fa1270 */
[C---:B0-----:R-:W-:Y:S01]  /*11fe10*/  IMAD.WIDE R28, R0.reuse, 0x2, R12 ;  /* 0x00000002001c7825 */ /* 0x041fe200078e020c */
[----:B------:R0:W-:Y:S05]  /*11fe20*/  @P1 STG.E.U16 [R22.64], R7 ;  /* 0x0000000716001986 */ /* 0x0001ea000c101504 */
[----:B------:R-:W-:Y:S02]  /*11fe30*/  @P3 STG.E.U16 [R28.64], R5 ;  /* 0x000000051c003986 */ /* 0x000fe4000c101504 */
[----:B0-----:R-:W-:-:S05]  /*11fe40*/  IMAD.WIDE R22, R0, 0x2, R10 ;  /* 0x0000000200167825 */ /* 0x001fca00078e020a */
[----:B------:R0:W-:Y:S04]  /*11fe50*/  @P4 STG.E.U16 [R22.64], R18 ;  /* 0x0000001216004986 */ /* 0x0001e8000c101504 */
[----:B0-----:R-:W2:Y:S01]  /*11fe60*/  LDL.LU R18, [R1+0x4b98] ;  /* 0x004b980001127983 */ /* 0x001ea20000300800 */
[----:B------:R-:W-:Y:S01]  /*11fe70*/  ISETP.GE.AND P2, PT, R4, c[0x0][0x17c], PT ;  /* 0x00005f0004007a0c */ /* 0x000fe20003f46270 */
[C---:B------:R-:W-:Y:S02]  /*11fe80*/  IADD3 R4, R0.reuse, c[0x0][0x198], RZ ;  /* 0x0000660000047a10 */ /* 0x040fe40007ffe0ff */
[----:B------:R-:W-:Y:S01]  /*11fe90*/  IMAD.WIDE R24, R0, 0x2, R8 ;  /* 0x0000000200187825 */ /* 0x000fe200078e0208 */
[----:B------:R-:W3:Y:S03]  /*11fea0*/  LDL.LU R22, [R1+0x5e0] ;  /* 0x0005e00001167983 */ /* 0x000ee60000300800 */
[----:B------:R-:W4:Y:S02]  /*11feb0*/  LDL R23, [R1+0x2014] ;  /* 0x0020140001177983 */ /* 0x000f240000100800 */
[----:B------:R-:W-:Y:S01]  /*11fec0*/  IMAD.WIDE R26, R4, 0x2, R20 ;  /* 0x00000002041a7825 */ /* 0x000fe200078e0214 */
[----:B------:R0:W-:Y:S04]  /*11fed0*/  @P5 STG.E.U16 [R24.64], R19 ;  /* 0x0000001318005986 */ /* 0x0001e8000c101504 */
[----:B------:R1:W-:Y:S01]  /*11fee0*/  @P6 STG.E.U16 [R26.64], R6 ;  /* 0x000000061a006986 */ /* 0x0003e2000c101504 */
[----:B--2---:R-:W-:-:S03]  /*11fef0*/  ISETP.LT.AND P1, PT, R18, c[0x0][0x178], !P0 ;  /* 0x00005e0012007a0c */ /* 0x004fc60004721270 */
[----:B------:R-:W2:Y:S01]  /*11ff00*/  LDL.LU R18, [R1+0x4b94] ;  /* 0x004b940001127983 */ /* 0x000ea20000300800 */
[----:B0-----:R-:W2:Y:S02]  /*11ff10*/  LDL.LU R19, [R1+0x4b90] ;  /* 0x004b900001137983 */ /* 0x001ea40000300800 */
[----:B------:R-:W2:Y:S02]  /*11ff20*/  LDL.LU R24, [R1+0x5f0] ;  /* 0x0005f00001187983 */ /* 0x000ea40000300800 */
[----:B------:R-:W2:Y:S01]  /*11ff30*/  LDL R25, [R1+0x2010] ;  /* 0x0020100001197983 */ /* 0x000ea20000100800 */
[----:B-1----:R-:W2:Y:S01]  /*11ff40*/  LDL.LU R6, [R1+0x4b8c] ;  /* 0x004b8c0001067983 */ /* 0x002ea20000300800 */
[----:B------:R-:W2:Y:S02]  /*11ff50*/  LDL R26, [R1+0x200c] ;  /* 0x00200c00011a7983 */ /* 0x000ea40000100800 */
[----:B------:R-:W2:Y:S02]  /*11ff60*/  LDL.LU R27, [R1+0x600] ;  /* 0x00060000011b7983 */ /* 0x000ea40000300800 */
[----:B------:R-:W-:Y:S01]  /*11ff70*/  STL [R1+0x4b7c], R2 ;  /* 0x004b7c0201007387 */ /* 0x000fe20000100800 */
[----:B---3--:R-:W-:-:S02]  /*11ff80*/  PRMT R0, R22, 0x7632, R0 ;  /* 0x0000763216007816 */ /* 0x008fc40000000000 */
[----:B----4-:R-:W-:Y:S01]  /*11ff90*/  ISETP.LT.AND P3, PT, R23, c[0x0][0x178], !P0 ;  /* 0x00005e0017007a0c */ /* 0x010fe20004761270 */
[----:B-----5:R-:W-:Y:S01]  /*11ffa0*/  STL [R1+0x4b78], R3 ;  /* 0x004b780301007387 */ /* 0x020fe20000100800 */
[----:B------:R-:W-:-:S04]  /*11ffb0*/  IMAD.WIDE R22, R4, 0x2, R16 ;  /* 0x0000000204167825 */ /* 0x000fc800078e0210 */
[----:B------:R-:W-:Y:S02]  /*11ffc0*/  STL [R1+0x4b84], R16 ;  /* 0x004b841001007387 */ /* 0x000fe40000100800 */
[----:B------:R-:W-:Y:S01]  /*11ffd0*/  STL [R1+0x4b80], R17 ;  /* 0x004b801101007387 */ /* 0x000fe20000100800 */
[----:B--2---:R-:W-:Y:S02]  /*11ffe0*/  ISETP.LT.AND P4, PT, R6, c[0x0][0x178], !P0 ;  /* 0x00005e0006007a0c */ /* 0x004fe40004781270 */
[----:B------:R-:W-:Y:S02]  /*11fff0*/  ISETP.LT.AND P5, PT, R26, c[0x0][0x178], !P0 ;  /* 0x00005e001a007a0c */ /* 0x000fe400047a1270 */
[----:B------:R-:W-:Y:S01]  /*120000*/  PRMT R29, R27, 0x7632, R29 ;  /* 0x000076321b1d7816 */ /* 0x000fe2000000001d */
[----:B------:R-:W-:Y:S01]  /*120010*/  IMAD.WIDE R26, R4, 0x2, R18 ;  /* 0x00000002041a7825 */ /* 0x000fe200078e0212 */
[----:B------:R-:W-:Y:S02]  /*120020*/  PRMT R28, R24, 0x7632, R28 ;  /* 0x00007632181c7816 */ /* 0x000fe4000000001c */
[----:B------:R-:W-:Y:S01]  /*120030*/  ISETP.LT.AND P6, PT, R25, c[0x0][0x178], !P0 ;  /* 0x00005e0019007a0c */ /* 0x000fe200047c1270 */
[----:B------:R-:W-:Y:S01]  /*120040*/  IMAD.WIDE R24, R4, 0x2, R2 ;  /* 0x0000000204187825 */ /* 0x000fe200078e0202 */
[----:B------:R0:W-:Y:S04]  /*120050*/  @P1 STG.E.U16 [R26.64], R29 ;  /* 0x0000001d1a001986 */ /* 0x0001e8000c101504 */
[----:B------:R1:W-:Y:S01]  /*120060*/  @P4 STG.E.U16 [R24.64], R28 ;  /* 0x0000001c18004986 */ /* 0x0003e2000c101504 */
[----:B------:R2:W-:Y:S01]  /*120070*/  @P5 STG.E.U16 [R22.64], R0 ;  /* 0x0000000016005986 */ /* 0x0005e2000c101504 */
[----:B0-----:R-:W-:-:S02]  /*120080*/  PRMT R29, R7, 0x7632, R29 ;  /* 0x00007632071d7816 */ /* 0x001fc4000000001d */
[----:B------:R-:W3:Y:S01]  /*120090*/  LDL.LU R7, [R1+0x4b88] ;  /* 0x004b880001077983 */ /* 0x000ee20000300800 */
[----:B-1----:R-:W4:Y:S03]  /*1200a0*/  LDL R28, [R1+0x2004] ;  /* 0x00200400011c7983 */ /* 0x002f260000100800 */
[----:B------:R-:W5:Y:S01]  /*1200b0*/  LDL.LU R24, [R1+0x5b0] ;  /* 0x0005b00001187983 */ /* 0x000f620000300800 */
[----:B------:R-:W4:Y:S01]  /*1200c0*/  LDL.LU R25, [R1+0x10] ;  /* 0x0000100001197983 */ /* 0x000f220000300800 */
[----:B--2---:R-:W-:Y:S02]  /*1200d0*/  PRMT R0, R5, 0x7632, R0 ;  /* 0x0000763205007816 */ /* 0x004fe40000000000 */
[----:B------:R-:W2:Y:S04]  /*1200e0*/  LDL R2, [R1+0x4c4] ;  /* 0x0004c40001027983 */ /* 0x000ea80000100800 */
[----:B------:R-:W2:Y:S01]  /*1200f0*/  LDL R3, [R1+0x200c] ;  /* 0x00200c0001037983 */ /* 0x000ea20000100800 */
[----:B------:R-:W2:Y:S02]  /*120100*/  LDL.LU R5, [R1+0x24] ;  /* 0x0000240001057983 */ /* 0x000ea40000300800 */
[----:B------:R-:W-:-:S05]  /*120110*/  IMAD.WIDE R26, R4, 0x2, R14 ;  /* 0x00000002041a7825 */ /* 0x000fca00078e020e */
[----:B------:R0:W-:Y:S01]  /*120120*/  @P6 STG.E.U16 [R26.64], R29 ;  /* 0x0000001d1a006986 */ /* 0x0001e2000c101504 */
[----:B---3--:R-:W-:-:S03]  /*120130*/  ISETP.LT.AND P5, PT, R7, c[0x0][0x178], !P2 ;  /* 0x00005e0007007a0c */ /* 0x008fc600057a1270 */
[----:B--2---:R1:W-:Y:S01]  /*120140*/  STL [R1+0x4b68], R5 ;  /* 0x004b680501007387 */ /* 0x0043e20000100800 */
[----:B0-----:R-:W2:Y:S03]  /*120150*/  LDL R27, [R1+0x2018] ;  /* 0x00201800011b7983 */ /* 0x001ea60000100800 */
[----:B-1----:R-:W3:Y:S01]  /*120160*/  LDL R5, [R1+0x201c] ;  /* 0x00201c0001057983 */ /* 0x002ee20000100800 */
[----:B------:R0:W-:Y:S03]  /*120170*/  STL [R1+0x4b6c], R7 ;  /* 0x004b6c0701007387 */ /* 0x0001e60000100800 */
[----:B0-----:R-:W2:Y:S01]  /*120180*/  LDL R7, [R1+0x474] ;  /* 0x0004740001077983 */ /* 0x001ea20000100800 */
[----:B------:R-:W-:Y:S01]  /*120190*/  IMAD.WIDE R22, R4, 0x2, R12 ;  /* 0x0000000204167825 */ /* 0x000fe200078e020c */
[----:B-----5:R-:W-:-:S02]  /*1201a0*/  PRMT R16, R24, 0x7632, R16 ;  /* 0x0000763218107816 */ /* 0x020fc40000000010 */
[----:B--2---:R0:W-:Y:S04]  /*1201b0*/  STL [R1+0x4b70], R7 ;  /* 0x004b700701007387 */ /* 0x0041e80000100800 */
[----:B0-----:R-:W2:Y:S01]  /*1201c0*/  LDL R7, [R1+0x484] ;  /* 0x0004840001077983 */ /* 0x001ea20000100800 */
[----:B------:R-:W-:-:S03]  /*1201d0*/  ISETP.LT.AND P4, PT, R27, c[0x0][0x178], !P0 ;  /* 0x00005e001b007a0c */ /* 0x000fc60004781270 */
[----:B------:R0:W-:Y:S01]  /*1201e0*/  @P3 STG.E.U16 [R22.64], R0 ;  /* 0x0000000016003986 */ /* 0x0001e2000c101504 */
[----:B---3--:R-:W-:Y:S01]  /*1201f0*/  ISETP.LT.AND P1, PT, R5, c[0x0][0x178], !P0 ;  /* 0x00005e0005007a0c */ /* 0x008fe20004721270 */
[----:B0-----:R-:W-:-:S08]  /*120200*/  IMAD.WIDE R22, R4, 0x2, R10 ;  /* 0x0000000204167825 */ /* 0x001fd000078e020a */
[----:B------:R-:W-:Y:S04]  /*120210*/  @P4 STG.E.U16 [R22.64], R16 ;  /* 0x0000001016004986 */ /* 0x000fe8000c101504 */
[----:B--2---:R0:W-:Y:S01]  /*120220*/  STL [R1+0x4b74], R7 ;  /* 0x004b740701007387 */ /* 0x0041e20000100800 */
[----:B------:R-:W2:Y:S03]  /*120230*/  LDL R5, [R1+0x464] ;  /* 0x0004640001057983 */ /* 0x000ea60000100800 */
[----:B0-----:R-:W3:Y:S01]  /*120240*/  LDL R7, [R1+0x494] ;  /* 0x0004940001077983 */ /* 0x001ee20000100800 */
[----:B------:R-:W5:Y:S02]  /*120250*/  LDL.LU R16, [R1+0x4b84] ;  /* 0x004b840001107983 */ /* 0x000f640000300800 */
[----:B------:R-:W2:Y:S01]  /*120260*/  LDL R22, [R1+0x4b4] ;  /* 0x0004b40001167983 */ /* 0x000ea20000100800 */
[----:B------:R-:W-:-:S02]  /*120270*/  IADD3 R0, R4, c[0x0][0x198], RZ ;  /* 0x0000660004007a10 */ /* 0x000fc40007ffe0ff */
[----:B----4-:R-:W-:Y:S02]  /*120280*/  ISETP.LT.AND P6, PT, R28, c[0x0][0x178], !P2 ;  /* 0x00005e001c007a0c */ /* 0x010fe400057c1270 */
[----:B------:R-:W-:Y:S01]  /*120290*/  PRMT R17, R25, 0x7632, R17 ;  /* 0x0000763219117816 */ /* 0x000fe20000000011 */
[----:B------:R-:W-:-:S04]  /*1202a0*/  IMAD.WIDE R24, R4, 0x2, R8 ;  /* 0x0000000204187825 */ /* 0x000fc800078e0208 */
[C---:B------:R-:W-:Y:S01]  /*1202b0*/  IMAD.WIDE R26, R0.reuse, 0x2, R20 ;  /* 0x00000002001a7825 */ /* 0x040fe200078e0214 */
[----:B------:R-:W4:Y:S04]  /*1202c0*/  LDL R23, [R1+0x2010] ;  /* 0x0020100001177983 */ /* 0x000f280000100800 */
[----:B------:R0:W-:Y:S01]  /*1202d0*/  @P1 STG.E.U16 [R24.64], R17 ;  /* 0x0000001118001986 */ /* 0x0001e2000c101504 */
[----:B------:R-:W-:-:S04]  /*1202e0*/  IMAD.WIDE R28, R0, 0x2, R18 ;  /* 0x00000002001c7825 */ /* 0x000fc800078e0212 */
[----:B------:R1:W-:Y:S01]  /*1202f0*/  @P5 STG.E.U16 [R26.64], R2 ;  /* 0x000000021a005986 */ /* 0x0003e2000c101504 */
[----:B------:R-:W-:Y:S01]  /*120300*/  ISETP.LT.AND P3, PT, R3, c[0x0][0x178], !P2 ;  /* 0x00005e0003007a0c */ /* 0x000fe20005761270 */
[----:B0-----:R-:W5:Y:S01]  /*120310*/  LDL.LU R17, [R1+0x4b80] ;  /* 0x004b800001117983 */ /* 0x001f620000300800 */
[----:B------:R-:W3:Y:S02]  /*120320*/  LDL R24, [R1+0x4a4] ;  /* 0x0004a40001187983 */ /* 0x000ee40000100800 */
[----:B------:R-:W3:Y:S02]  /*120330*/  LDL.LU R25, [R1+0x49b0] ;  /* 0x0049b00001197983 */ /* 0x000ee40000300800 */
[----:B-1----:R-:W3:Y:S01]  /*120340*/  LDL.LU R2, [R1+0x4b7c] ;  /* 0x004b7c0001027983 */ /* 0x002ee20000300800 */
[----:B------:R-:W3:Y:S01]  /*120350*/  LDL.LU R26, [R1+0x49ac] ;  /* 0x0049ac00011a7983 */ /* 0x000ee20000300800 */
[----:B------:R-:W5:Y:S02]  /*120360*/  LDL R27, [R1+0x201c] ;  /* 0x00201c00011b7983 */ /* 0x000f640000100800 */
[----:B------:R-:W5:Y:S01]  /*120370*/  LDL.LU R3, [R1+0x4b78] ;  /* 0x004b780001037983 */ /* 0x000f620000300800 */
[----:B--2---:R0:W-:Y:S04]  /*120380*/  @P6 STG.E.U16 [R28.64], R22 ;  /* 0x000000161c006986 */ /* 0x0041e8000c101504 */
[----:B0-----:R-:W2:Y:S04]  /*120390*/  LDL R28, [R1+0x2014] ;  /* 0x00201400011c7983 */ /* 0x001ea80000100800 */
[----:B------:R-:W2:Y:S01]  /*1203a0*/  LDL R29, [R1+0x2018] ;  /* 0x00201800011d7983 */ /* 0x000ea20000100800 */
[----:B------:R-:W-:-:S02]  /*1203b0*/  ISETP.LT.AND P0, PT, R6, c[0x0][0x178], !P2 ;  /* 0x00005e0006007a0c */ /* 0x000fc40005701270 */
[----:B----4-:R-:W-:Y:S01]  /*1203c0*/  ISETP.LT.AND P4, PT, R23, c[0x0][0x178], !P2 ;  /* 0x00005e0017007a0c */ /* 0x010fe20005781270 */
[----:B------:R-:W-:Y:S01]  /*1203d0*/  STL [R1+0x4b64], R13 ;  /* 0x004b640d01007387 */ /* 0x000fe20000100800 */
[----:B---3--:R-:W-:Y:S01]  /*1203e0*/  ISETP.GE.AND P1, PT, R26, c[0x0][0x17c], PT ;  /* 0x00005f001a007a0c */ /* 0x008fe20003f26270 */
[----:B-----5:R-:W-:-:S08]  /*1203f0*/  IMAD.WIDE R22, R0, 0x2, R2 ;  /* 0x0000000200167825 */ /* 0x020fd000078e0202 */
[----:B------:R0:W-:Y:S01]  /*120400*/  @P0 STG.E.U16 [R22.64], R24 ;  /* 0x0000001816000986 */ /* 0x0001e2000c101504 */
[----:B------:R-:W-:Y:S01]  /*120410*/  ISETP.GE.AND P0, PT, R25, c[0x0][0x17c], PT ;  /* 0x00005f0019007a0c */ /* 0x000fe20003f06270 */
[----:B0-----:R-:W-:Y:S02]  /*120420*/  IMAD.WIDE R24, R0, 0x2, R12 ;  /* 0x0000000200187825 */ /* 0x001fe400078e020c */
[----:B------:R-:W3:Y:S01]  /*120430*/  LDL R13, [R1+0x2014] ;  /* 0x00201400010d7983 */ /* 0x000ee20000100800 */
[----:B--2---:R-:W-:Y:S02]  /*120440*/  ISETP.LT.AND P5, PT, R28, c[0x0][0x178], !P2 ;  /* 0x00005e001c007a0c */ /* 0x004fe400057a1270 */
[----:B------:R-:W-:Y:S01]  /*120450*/  ISETP.LT.AND P6, PT, R29, c[0x0][0x178], !P2 ;  /* 0x00005e001d007a0c */ /* 0x000fe200057c1270 */
[----:B------:R-:W-:Y:S02]  /*120460*/  ISETP.LT.AND P2, PT, R27, c[0x0][0x178], !P2 ;  /* 0x00005e001b007a0c */ /* 0x000fe40005741270 */
[----:B------:R-:W-:-:S05]  /*120470*/  IMAD.WIDE R26, R0, 0x2, R16 ;  /* 0x00000002001a7825 */ /* 0x000fca00078e0210 */
[----:B------:R0:W-:Y:S04]  /*120480*/  @P3 STG.E.U16 [R26.64], R7 ;  /* 0x000000071a003986 */ /* 0x0001e8000c101504 */
[----:B0-----:R-:W2:Y:S01]  /*120490*/  LDL.LU R7, [R1+0x4b74] ;  /* 0x004b740001077983 */ /* 0x001ea20000300800 */
[----:B------:R-:W-:-:S04]  /*1204a0*/  IMAD.WIDE R28, R0, 0x2, R14 ;  /* 0x00000002001c7825 */ /* 0x000fc800078e020e */
[C---:B------:R-:W-:Y:S01]  /*1204b0*/  IMAD.WIDE R22, R0.reuse, 0x2, R10 ;  /* 0x0000000200167825 */ /* 0x040fe200078e020a */
[----:B--2---:R0:W-:Y:S04]  /*1204c0*/  @P4 STG.E.U16 [R28.64], R7 ;  /* 0x000000071c004986 */ /* 0x0041e8000c101504 */
[----:B0-----:R-:W2:Y:S01]  /*1204d0*/  LDL.LU R7, [R1+0x4b70] ;  /* 0x004b700001077983 */ /* 0x001ea20000300800 */
[----:B------:R-:W4:Y:S02]  /*1204e0*/  LDL.LU R28, [R1+0x4b4] ;  /* 0x0004b400011c7983 */ /* 0x000f240000300800 */
[----:B------:R-:W5:Y:S01]  /*1204f0*/  LDL R29, [R1+0x200c] ;  /* 0x00200c00011d7983 */ /* 0x000f620000100800 */
[----:B--2---:R0:W-:Y:S01]  /*120500*/  @P5 STG.E.U16 [R24.64], R7 ;  /* 0x0000000718005986 */ /* 0x0041e2000c101504 */
[----:B------:R1:W-:Y:S03]  /*120510*/  @P6 STG.E.U16 [R22.64], R5 ;  /* 0x0000000516006986 */ /* 0x0003e6000c101504 */
[----:B0-----:R-:W2:Y:S01]  /*120520*/  LDL.LU R7, [R1+0x4b6c] ;  /* 0x004b6c0001077983 */ /* 0x001ea20000300800 */
[----:B------:R-:W2:Y:S02]  /*120530*/  LDL R24, [R1+0x2004] ;  /* 0x0020040001187983 */ /* 0x000ea40000100800 */
[----:B-1----:R-:W2:Y:S02]  /*120540*/  LDL.LU R5, [R1+0x4b68] ;  /* 0x004b680001057983 */ /* 0x002ea40000300800 */
[----:B------:R-:W-:Y:S01]  /*120550*/  IMAD.WIDE R26, R0, 0x2, R8 ;  /* 0x00000002001a7825 */ /* 0x000fe200078e0208 */
[----:B------:R-:W3:Y:S03]  /*120560*/  LDL.LU R22, [R1+0x4a4] ;  /* 0x0004a40001167983 */ /* 0x000ee60000300800 */
[----:B------:R-:W3:Y:S01]  /*120570*/  LDL R23, [R1+0x2010] ;  /* 0x0020100001177983 */ /* 0x000ee20000100800 */
[----:B--2---:R0:W-:Y:S04]  /*120580*/  @P2 STG.E.U16 [R26.64], R5 ;  /* 0x000000051a002986 */ /* 0x0041e8000c101504 */
[----:B0-----:R-:W2:Y:S01]  /*120590*/  LDL.LU R27, [R1+0x4c4] ;  /* 0x0004c400011b7983 */ /* 0x001ea20000300800 */
[----:B------:R-:W-:-:S02]  /*1205a0*/  ISETP.LT.AND P3, PT, R7, c[0x0][0x178], !P1 ;  /* 0x00005e0007007a0c */ /* 0x000fc40004f61270 */
[----:B------:R-:W-:Y:S01]  /*1205b0*/  ISETP.LT.AND P2, PT, R24, c[0x0][0x178], !P1 ;  /* 0x00005e0018007a0c */ /* 0x000fe20004f41270 */
[----:B------:R-:W-:Y:S01]  /*1205c0*/  IADD3 R24, R0, c[0x0][0x198], RZ ;  /* 0x0000660000187a10 */ /* 0x000fe20007ffe0ff */
[----:B----4-:R-:W-:Y:S02]  /*1205d0*/  PRMT R4, R28, 0x7632, R4 ;  /* 0x000076321c047816 */ /* 0x010fe40000000004 */
[----:B-----5:R-:W-:Y:S02]  /*1205e0*/  ISETP.LT.AND P6, PT, R29, c[0x0][0x178], !P1 ;  /* 0x00005e001d007a0c */ /* 0x020fe40004fc1270 */
[----:B------:R-:W-:Y:S01]  /*1205f0*/  IMAD.WIDE R28, R24, 0x2, R20 ;  /* 0x00000002181c7825 */ /* 0x000fe200078e0214 */
[----:B------:R-:W-:Y:S01]  /*120600*/  ISETP.LT.AND P5, PT, R6, c[0x0][0x178], !P1 ;  /* 0x00005e0006007a0c */ /* 0x000fe20004fa1270 */
[----:B------:R0:W-:Y:S04]  /*120610*/  STL [R1+0x4b60], R6 ;  /* 0x004b600601007387 */ /* 0x0001e80000100800 */
[----:B0-----:R-:W4:Y:S01]  /*120620*/  LDL R6, [R1+0x2004] ;  /* 0x0020040001067983 */ /* 0x001f220000100800 */
[----:B--2---:R-:W-:-:S05]  /*120630*/  PRMT R25, R27, 0x7632, R25 ;  /* 0x000076321b197816 */ /* 0x004fca0000000019 */
[----:B------:R0:W-:Y:S04]  /*120640*/  @P3 STG.E.U16 [R28.64], R25 ;  /* 0x000000191c003986 */ /* 0x0001e8000c101504 */
[----:B0-----:R-:W2:Y:S01]  /*120650*/  LDL.LU R29, [R1+0x494] ;  /* 0x00049400011d7983 */ /* 0x001ea20000300800 */
[----:B------:R-:W-:Y:S01]  /*120660*/  IMAD.WIDE R26, R24, 0x2, R18 ;  /* 0x00000002181a7825 */ /* 0x000fe200078e0212 */
[----:B---3--:R-:W-:Y:S02]  /*120670*/  PRMT R0, R22, 0x7632, R0 ;  /* 0x0000763216007816 */ /* 0x008fe40000000000 */
[----:B------:R-:W-:Y:S01]  /*120680*/  ISETP.LT.AND P4, PT, R23, c[0x0][0x178], !P1 ;  /* 0x00005e0017007a0c */ /* 0x000fe20004f81270 */
[C---:B------:R-:W-:Y:S01]  /*120690*/  IMAD.WIDE R22, R24.reuse, 0x2, R2 ;  /* 0x0000000218167825 */ /* 0x040fe200078e0202 */
[----:B------:R0:W-:Y:S04]  /*1206a0*/  @P2 STG.E.U16 [R26.64], R4 ;  /* 0x000000041a002986 */ /* 0x0001e8000c101504 */
[----:B------:R1:W-:Y:S01]  /*1206b0*/  @P5 STG.E.U16 [R22.64], R0 ;  /* 0x0000000016005986 */ /* 0x0003e2000c101504 */
[----:B------:R-:W-:Y:S01]  /*1206c0*/  ISETP.LT.AND P3, PT, R13, c[0x0][0x178], !P1 ;  /* 0x00005e000d007a0c */ /* 0x000fe20004f61270 */
[----:B0-----:R-:W3:Y:S01]  /*1206d0*/  LDL.LU R26, [R1+0x474] ;  /* 0x00047400011a7983 */ /* 0x001ee20000300800 */
[----:B------:R-:W5:Y:S02]  /*1206e0*/  LDL.LU R27, [R1+0x464] ;  /* 0x00046400011b7983 */ /* 0x000f640000300800 */
[----:B-1----:R-:W3:Y:S01]  /*1206f0*/  LDL.LU R23, [R1+0x484] ;  /* 0x0004840001177983 */ /* 0x002ee20000300800 */
[----:B--2---:R-:W-:Y:S01]  /*120700*/  PRMT R25, R29, 0x7632, R25 ;  /* 0x000076321d197816 */ /* 0x004fe20000000019 */
[----:B------:R-:W-:-:S05]  /*120710*/  IMAD.WIDE R28, R24, 0x2, R16 ;  /* 0x00000002181c7825 */ /* 0x000fca00078e0210 */
[----:B------:R0:W-:Y:S04]  /*120720*/  @P6 STG.E.U16 [R28.64], R25 ;  /* 0x000000191c006986 */ /* 0x0001e8000c101504 */
[----:B0-----:R-:W2:Y:S04]  /*120730*/  LDL R28, [R1+0x2018] ;  /* 0x00201800011c7983 */ /* 0x001ea80000100800 */
[----:B------:R-:W2:Y:S01]  /*120740*/  LDL R29, [R1+0x201c] ;  /* 0x00201c00011d7983 */ /* 0x000ea20000100800 */
[----:B------:R-:W2:Y:S01]  /*120750*/  LDL.LU R13, [R1+0x4b64] ;  /* 0x004b6400010d7983 */ /* 0x000ea20000300800 */
[----:B------:R-:W-:-:S02]  /*120760*/  PRMT R25, R5, 0x7632, R25 ;  /* 0x0000763205197816 */ /* 0x000fc40000000019 */
[----:B------:R-:W2:Y:S04]  /*120770*/  LDL R5, [R1+0x4d4] ;  /* 0x0004d40001057983 */ /* 0x000ea80000100800 */
[----:B--2---:R0:W-:Y:S04]  /*120780*/  STL [R1+0x4b54], R5 ;  /* 0x004b540501007387 */ /* 0x0041e80000100800 */
[----:B0-----:R-:W2:Y:S01]  /*120790*/  LDL R5, [R1+0x4f4] ;  /* 0x0004f40001057983 */ /* 0x001ea20000100800 */
[----:B---3--:R-:W-:Y:S02]  /*1207a0*/  PRMT R0, R23, 0x7632, R0 ;  /* 0x0000763217007816 */ /* 0x008fe40000000000 */
[----:B------:R-:W-:Y:S01]  /*1207b0*/  ISETP.LT.AND P5, PT, R28, c[0x0][0x178], !P1 ;  /* 0x00005e001c007a0c */ /* 0x000fe20004fa1270 */
[C---:B------:R-:W-:Y:S01]  /*1207c0*/  IMAD.WIDE R22, R24.reuse, 0x2, R14 ;  /* 0x0000000218167825 */ /* 0x040fe200078e020e */
[----:B------:R-:W-:Y:S01]  /*1207d0*/  ISETP.LT.AND P2, PT, R29, c[0x0][0x178], !P1 ;  /* 0x00005e001d007a0c */ /* 0x000fe20004f41270 */
[----:B--2---:R0:W-:Y:S04]  /*1207e0*/  STL [R1+0x4b58], R5 ;  /* 0x004b580501007387 */ /* 0x0041e80000100800 */
[----:B0-----:R-:W2:Y:S04]  /*1207f0*/  LDL R5, [R1+0x504] ;  /* 0x0005040001057983 */ /* 0x001ea80000100800 */
[----:B------:R0:W-:Y:S01]  /*120800*/  @P4 STG.E.U16 [R22.64], R0 ;  /* 0x0000000016004986 */ /* 0x0001e2000c101504 */
[----:B-----5:R-:W-:Y:S01]  /*120810*/  PRMT R4, R27, 0x7632, R4 ;  /* 0x000076321b047816 */ /* 0x020fe20000000004 */
[----:B------:R-:W-:Y:S01]  /*120820*/  IMAD.WIDE R28, R24, 0x2, R8 ;  /* 0x00000002181c7825 */ /* 0x000fe200078e0208 */
[----:B----4-:R-:W-:-:S02]  /*120830*/  ISETP.LT.AND P1, PT, R6, c[0x0][0x178], !P0 ;  /* 0x00005e0006007a0c */ /* 0x010fc40004721270 */
[----:B0-----:R-:W-:Y:S01]  /*120840*/  PRMT R0, R26, 0x7632, R0 ;  /* 0x000076321a007816 */ /* 0x001fe20000000000 */
[----:B------:R-:W-:-:S04]  /*120850*/  IMAD.WIDE R22, R24, 0x2, R12 ;  /* 0x0000000218167825 */ /* 0x000fc800078e020c */
[----:B------:R-:W-:Y:S01]  /*120860*/  IMAD.WIDE R26, R24, 0x2, R10 ;  /* 0x00000002181a7825 */ /* 0x000fe200078e020a */
[----:B------:R-:W-:Y:S04]  /*120870*/  @P3 STG.E.U16 [R22.64], R0 ;  /* 0x0000000016003986 */ /* 0x000fe8000c101504 */
[----:B------:R-:W-:Y:S02]  /*120880*/  @P5 STG.E.U16 [R26.64], R4 ;  /* 0x000000041a005986 */ /* 0x000fe4000c101504 */
[----:B------:R-:W-:Y:S01]  /*120890*/  @P2 STG.E.U16 [R28.64], R25 ;  /* 0x000000191c002986 */ /* 0x000fe2000c101504 */
[----:B--2---:R0:W-:Y:S04]  /*1208a0*/  STL [R1+0x4b5c], R5 ;  /* 0x004b5c0501007387 */ /* 0x0041e80000100800 */
[----:B0-----:R-:W2:Y:S01]  /*1208b0*/  LDL R5, [R1+0x514] ;  /* 0x0005140001057983 */ /* 0x001ea20000100800 */
[----:B------:R-:W3:Y:S02]  /*1208c0*/  LDL.LU R6, [R1+0x4b60] ;  /* 0x004b600001067983 */ /* 0x000ee40000300800 */
[----:B------:R-:W4:Y:S02]  /*1208d0*/  LDL R22, [R1+0x200c] ;  /* 0x00200c0001167983 */ /* 0x000f240000100800 */
[----:B------:R-:W5:Y:S01]  /*1208e0*/  LDL R23, [R1+0x2010] ;  /* 0x0020100001177983 */ /* 0x000f620000100800 */
[----:B------:R-:W2:Y:S01]  /*1208f0*/  LDL R0, [R1+0x2004] ;  /* 0x0020040001007983 */ /* 0x000ea20000100800 */
[----:B------:R-:W2:Y:S02]  /*120900*/  LDL.LU R28, [R1+0x49b4] ;  /* 0x0049b400011c7983 */ /* 0x000ea40000300800 */
[----:B------:R-:W2:Y:S02]  /*120910*/  LDL R29, [R1+0x2014] ;  /* 0x00201400011d7983 */ /* 0x000ea40000100800 */
[----:B------:R-:W2:Y:S01]  /*120920*/  LDL.LU R25, [R1+0x534] ;  /* 0x0005340001197983 */ /* 0x000ea20000300800 */
[----:B------:R-:W-:-:S02]  /*120930*/  ISETP.LT.AND P4, PT, R7, c[0x0][0x178], !P0 ;  /* 0x00005e0007007a0c */ /* 0x000fc40004781270 */
[----:B------:R-:W-:-:S05]  /*120940*/  IADD3 R24, R24, c[0x0][0x198], RZ ;  /* 0x0000660018187a10 */ /* 0x000fca0007ffe0ff */
[----:B------:R-:W-:-:S06]  /*120950*/  IMAD.WIDE R26, R24, 0x2, R20 ;  /* 0x00000002181a7825 */ /* 0x000fcc00078e0214 */
[----:B--2---:R0:W-:Y:S04]  /*120960*/  @P4 STG.E.U16 [R26.64], R25 ;  /* 0x000000191a004986 */ /* 0x0041e8000c101504 */
[----:B0-----:R-:W2:Y:S01]  /*120970*/  LDL R26, [R1+0x524] ;  /* 0x00052400011a7983 */ /* 0x001ea20000100800 */
[----:B---3--:R-:W-:Y:S02]  /*120980*/  ISETP.LT.AND P5, PT, R6, c[0x0][0x178], !P0 ;  /* 0x00005e0006007a0c */ /* 0x008fe400047a1270 */
[----:B----4-:R-:W-:Y:S02]  /*120990*/  ISETP.LT.AND P3, PT, R22, c[0x0][0x178], !P0 ;  /* 0x00005e0016007a0c */ /* 0x010fe40004761270 */
[----:B-----5:R-:W-:Y:S01]  /*1209a0*/  ISETP.LT.AND P6, PT, R23, c[0x0][0x178], !P0 ;  /* 0x00005e0017007a0c */ /* 0x020fe200047c1270 */
[----:B------:R-:W-:Y:S01]  /*1209b0*/  IMAD.WIDE R22, R24, 0x2, R18 ;  /* 0x0000000218167825 */ /* 0x000fe200078e0212 */
[----:B------:R-:W-:-:S02]  /*1209c0*/  ISETP.GE.AND P2, PT, R28, c[0x0][0x17c], PT ;  /* 0x00005f001c007a0c */ /* 0x000fc40003f46270 */
[----:B------:R-:W-:Y:S01]  /*1209d0*/  ISETP.LT.AND P4, PT, R29, c[0x0][0x178], !P0 ;  /* 0x00005e001d007a0c */ /* 0x000fe20004781270 */
[----:B------:R-:W3:Y:S01]  /*1209e0*/  LDL.LU R27, [R1+0x49b8] ;  /* 0x0049b800011b7983 */ /* 0x000ee20000300800 */
[----:B------:R-:W-:-:S04]  /*1209f0*/  IMAD.WIDE R28, R24, 0x2, R2 ;  /* 0x00000002181c7825 */ /* 0x000fc800078e0202 */
[----:B------:R0:W-:Y:S02]  /*120a00*/  STL [R1+0x4b4c], R3 ;  /* 0x004b4c0301007387 */ /* 0x0001e40000100800 */
[----:B0-----:R-:W4:Y:S04]  /*120a10*/  LDL R3, [R1+0x200c] ;  /* 0x00200c0001037983 */ /* 0x001f280000100800 */
[----:B--2---:R-:W-:Y:S01]  /*120a20*/  @P1 STG.E.U16 [R22.64], R26 ;  /* 0x0000001a16001986 */ /* 0x004fe2000c101504 */
[----:B------:R0:W-:Y:S03]  /*120a30*/  @P5 STG.E.U16 [R28.64], R5 ;  /* 0x000000051c005986 */ /* 0x0001e6000c101504 */
[----:B0-----:R-:W2:Y:S01]  /*120a40*/  LDL.LU R5, [R1+0x4b5c] ;  /* 0x004b5c0001057983 */ /* 0x001ea20000300800 */
[----:B---3--:R-:W-:Y:S01]  /*120a50*/  ISETP.GE.AND P1, PT, R27, c[0x0][0x17c], PT ;  /* 0x00005f001b007a0c */ /* 0x008fe20003f26270 */
[----:B------:R-:W-:-:S04]  /*120a60*/  IMAD.WIDE R26, R24, 0x2, R16 ;  /* 0x00000002181a7825 */ /* 0x000fc800078e0210 */
[----:B------:R-:W3:Y:S02]  /*120a70*/  LDL R29, [R1+0x2018] ;  /* 0x00201800011d7983 */ /* 0x000ee40000100800 */
[C---:B------:R-:W-:Y:S01]  /*120a80*/  IMAD.WIDE R22, R24.reuse, 0x2, R14 ;  /* 0x0000000218167825 */ /* 0x040fe200078e020e */
[----:B--2---:R0:W-:Y:S04]  /*120a90*/  @P3 STG.E.U16 [R26.64], R5 ;  /* 0x000000051a003986 */ /* 0x0041e8000c101504 */
[----:B0-----:R-:W2:Y:S01]  /*120aa0*/  LDL.LU R5, [R1+0x4b58] ;  /* 0x004b580001057983 */ /* 0x001ea20000300800 */
[----:B------:R-:W5:Y:S02]  /*120ab0*/  LDL R26, [R1+0x201c] ;  /* 0x00201c00011a7983 */ /* 0x000f640000100800 */
[----:B------:R-:W4:Y:S01]  /*120ac0*/  LDL R27, [R1+0x4e4] ;  /* 0x0004e400011b7983 */ /* 0x000f220000100800 */
[----:B---3--:R-:W-:Y:S01]  /*120ad0*/  ISETP.LT.AND P5, PT, R29, c[0x0][0x178], !P0 ;  /* 0x00005e001d007a0c */ /* 0x008fe200047a1270 */
[----:B------:R-:W-:Y:S01]  /*120ae0*/  IMAD.WIDE R28, R24, 0x2, R12 ;  /* 0x00000002181c7825 */ /* 0x000fe200078e020c */
[----:B--2---:R0:W-:Y:S04]  /*120af0*/  @P6 STG.E.U16 [R22.64], R5 ;  /* 0x0000000516006986 */ /* 0x0041e8000c101504 */
[----:B0-----:R-:W2:Y:S01]  /*120b00*/  LDL.LU R5, [R1+0x4b54] ;  /* 0x004b540001057983 */ /* 0x001ea20000300800 */
[----:B-----5:R-:W-:Y:S01]  /*120b10*/  ISETP.LT.AND P3, PT, R26, c[0x0][0x178], !P0 ;  /* 0x00005e001a007a0c */ /* 0x020fe20004761270 */
[----:B----4-:R0:W-:Y:S02]  /*120b20*/  @P4 STG.E.U16 [R28.64], R27 ;  /* 0x0000001b1c004986 */ /* 0x0101e4000c101504 */
[----:B------:R-:W3:Y:S02]  /*120b30*/  LDL.LU R23, [R1+0x49bc] ;  /* 0x0049bc0001177983 */ /* 0x000ee40000300800 */
[----:B0-----:R-:W-:Y:S01]  /*120b40*/  IMAD.WIDE R26, R24, 0x2, R10 ;  /* 0x00000002181a7825 */ /* 0x001fe200078e020a */
[----:B------:R-:W4:Y:S03]  /*120b50*/  LDL.LU R29, [R1+0x4e4] ;  /* 0x0004e400011d7983 */ /* 0x000f260000300800 */
[----:B------:R-:W-:Y:S01]  /*120b60*/  STL [R1+0x4b48], R11 ;  /* 0x004b480b01007387 */ /* 0x000fe20000100800 */
[----:B--2---:R0:W-:Y:S04]  /*120b70*/  @P5 STG.E.U16 [R26.64], R5 ;  /* 0x000000051a005986 */ /* 0x0041e8000c101504 */
[----:B0-----:R-:W2:Y:S01]  /*120b80*/  LDL.LU R5, [R1+0x4b50] ;  /* 0x004b500001057983 */ /* 0x001ea20000300800 */
[----:B------:R-:W5:Y:S01]  /*120b90*/  LDL.LU R27, [R1+0x524] ;  /* 0x00052400011b7983 */ /* 0x000f620000300800 */
[----:B------:R-:W-:Y:S01]  /*120ba0*/  ISETP.LT.AND P4, PT, R0, c[0x0][0x178], !P2 ;  /* 0x00005e0000007a0c */ /* 0x000fe20005781270 */
[C---:B------:R-:W-:Y:S01]  /*120bb0*/  IADD3 R0, R24.reuse, c[0x0][0x198], RZ ;  /* 0x0000660018007a10 */ /* 0x040fe20007ffe0ff */
[----:B------:R-:W-:Y:S01]  /*120bc0*/  PRMT R4, R25, 0x7632, R4 ;  /* 0x0000763219047816 */ /* 0x000fe20000000004 */
[----:B------:R-:W-:Y:S01]  /*120bd0*/  IMAD.WIDE R24, R24, 0x2, R8 ;  /* 0x0000000218187825 */ /* 0x000fe200078e0208 */
[----:B------:R-:W-:-:S02]  /*120be0*/  ISETP.LT.AND P6, PT, R7, c[0x0][0x178], !P2 ;  /* 0x00005e0007007a0c */ /* 0x000fc400057c1270 */
[----:B---3--:R-:W-:Y:S01]  /*120bf0*/  ISETP.GE.AND P0, PT, R23, c[0x0][0x17c], PT ;  /* 0x00005f0017007a0c */ /* 0x008fe20003f06270 */
[C---:B------:R-:W-:Y:S01]  /*120c00*/  IMAD.WIDE R22, R0.reuse, 0x2, R20 ;  /* 0x0000000200167825 */ /* 0x040fe200078e0214 */
[----:B--2---:R0:W-:Y:S04]  /*120c10*/  @P3 STG.E.U16 [R24.64], R5 ;  /* 0x0000000518003986 */ /* 0x0041e8000c101504 */
[----:B0-----:R-:W2:Y:S01]  /*120c20*/  LDL.LU R24, [R1+0x504] ;  /* 0x0005040001187983 */ /* 0x001ea20000300800 */
[----:B------:R-:W3:Y:S01]  /*120c30*/  LDL.LU R25, [R1+0x4f4] ;  /* 0x0004f40001197983 */ /* 0x000ee20000300800 */
[----:B-----5:R-:W-:Y:S01]  /*120c40*/  PRMT R28, R27, 0x7632, R28 ;  /* 0x000076321b1c7816 */ /* 0x020fe2000000001c */
[----:B------:R-:W-:Y:S02]  /*120c50*/  IMAD.WIDE R26, R0, 0x2, R18 ;  /* 0x00000002001a7825 */ /* 0x000fe400078e0212 */
[----:B------:R0:W-:Y:S01]  /*120c60*/  @P6 STG.E.U16 [R22.64], R4 ;  /* 0x0000000416006986 */ /* 0x0001e2000c101504 */
[----:B------:R-:W-:-:S03]  /*120c70*/  ISETP.LT.AND P6, PT, R3, c[0x0][0x178], !P2 ;  /* 0x00005e0003007a0c */ /* 0x000fc600057c1270 */
[----:B------:R1:W-:Y:S04]  /*120c80*/  @P4 STG.E.U16 [R26.64], R28 ;  /* 0x0000001c1a004986 */ /* 0x0003e8000c101504 */
[----:B0-----:R-:W5:Y:S01]  /*120c90*/  LDL R22, [R1+0x2014] ;  /* 0x0020140001167983 */ /* 0x001f620000100800 */
[----:B------:R-:W4:Y:S02]  /*120ca0*/  LDL.LU R23, [R1+0x514] ;  /* 0x0005140001177983 */ /* 0x000f240000300800 */
[----:B------:R-:W5:Y:S01]  /*120cb0*/  LDL.LU R3, [R1+0x4b4c] ;  /* 0x004b4c0001037983 */ /* 0x000f620000300800 */
[----:B-1----:R-:W5:Y:S01]  /*120cc0*/  LDL R27, [R1+0x2010] ;  /* 0x00201000011b7983 */ /* 0x002f620000100800 */
[----:B------:R0:W-:Y:S01]  /*120cd0*/  STL [R1+0x4b44], R17 ;  /* 0x004b441101007387 */ /* 0x0001e20000100800 */
[----:B------:R-:W-:-:S02]  /*120ce0*/  ISETP.LT.AND P3, PT, R6, c[0x0][0x178], !P2 ;  /* 0x00005e0006007a0c */ /* 0x000fc40005761270 */
[----:B--2---:R-:W-:Y:S02]  /*120cf0*/  PRMT R11, R24, 0x7632, R11 ;  /* 0x00007632180b7816 */ /* 0x004fe4000000000b */
[----:B---3--:R-:W-:Y:S01]  /*120d00*/  PRMT R4, R25, 0x7632, R4 ;  /* 0x0000763219047816 */ /* 0x008fe20000000004 */
[----:B------:R-:W-:Y:S02]  /*120d10*/  IMAD.WIDE R24, R0, 0x2, R16 ;  /* 0x0000000200187825 */ /* 0x000fe400078e0210 */
[----:B0-----:R-:W2:Y:S02]  /*120d20*/  LDL R17, [R1+0x2018] ;  /* 0x0020180001117983 */ /* 0x001ea40000100800 */
[----:B------:R0:W-:Y:S01]  /*120d30*/  STL [R1+0x4b40], R15 ;  /* 0x004b400f01007387 */ /* 0x0001e20000100800 */
[----:B----4-:R-:W-:Y:S02]  /*120d40*/  PRMT R28, R23, 0x7632, R28 ;  /* 0x00007632171c7816 */ /* 0x010fe4000000001c */
[----:B-----5:R-:W-:-:S02]  /*120d50*/  ISETP.LT.AND P5, PT, R22, c[0x0][0x178], !P2 ;  /* 0x00005e0016007a0c */ /* 0x020fc400057a1270 */
[----:B------:R-:W-:Y:S01]  /*120d60*/  ISETP.LT.AND P4, PT, R27, c[0x0][0x178], !P2 ;  /* 0x00005e001b007a0c */ /* 0x000fe20005781270 */
[----:B------:R-:W-:-:S04]  /*120d70*/  IMAD.WIDE R26, R0, 0x2, R14 ;  /* 0x00000002001a7825 */ /* 0x000fc800078e020e */
[----:B------:R-:W-:Y:S01]  /*120d80*/  IMAD.WIDE R22, R0, 0x2, R2 ;  /* 0x0000000200167825 */ /* 0x000fe200078e0202 */
[----:B0-----:R-:W-:-:S05]  /*120d90*/  PRMT R15, R28, 0x7610, R15 ;  /* 0x000076101c0f7816 */ /* 0x001fca000000000f */
[----:B------:R0:W-:Y:S01]  /*120da0*/  @P3 STG.E.U16 [R22.64], R15 ;  /* 0x0000000f16003986 */ /* 0x0001e2000c101504 */
[----:B------:R1:W-:Y:S01]  /*120db0*/  @P6 STG.E.U16 [R24.64], R11 ;  /* 0x0000000b18006986 */ /* 0x0003e2000c101504 */
[----:B------:R-:W-:Y:S01]  /*120dc0*/  PRMT R5, R29, 0x7632, R5 ;  /* 0x000076321d057816 */ /* 0x000fe20000000005 */
[----:B------:R-:W-:Y:S01]  /*120dd0*/  IMAD.WIDE R28, R0, 0x2, R12 ;  /* 0x00000002001c7825 */ /* 0x000fe200078e020c */
[----:B0-----:R-:W3:Y:S03]  /*120de0*/  LDL.LU R22, [R1+0x4d4] ;  /* 0x0004d40001167983 */ /* 0x001ee60000300800 */
[----:B------:R-:W4:Y:S02]  /*120df0*/  LDL R23, [R1+0x2004] ;  /* 0x0020040001177983 */ /* 0x000f240000100800 */
[----:B-1----:R-:W5:Y:S02]  /*120e00*/  LDL.LU R11, [R1+0x4b48] ;  /* 0x004b4800010b7983 */ /* 0x002f640000300800 */
[----:B------:R-:W3:Y:S01]  /*120e10*/  LDL R25, [R1+0x201c] ;  /* 0x00201c0001197983 */ /* 0x000ee20000100800 */
[----:B------:R-:W4:Y:S04]  /*120e20*/  LDL R15, [R1+0x584] ;  /* 0x00058400010f7983 */ /* 0x000f280000100800 */
[----:B------:R0:W-:Y:S01]  /*120e30*/  @P4 STG.E.U16 [R26.64], R4 ;  /* 0x000000041a004986 */ /* 0x0001e2000c101504 */
[----:B------:R-:W-:-:S02]  /*120e40*/  ISETP.LT.AND P4, PT, R6, c[0x0][0x178], !P1 ;  /* 0x00005e0006007a0c */ /* 0x000fc40004f81270 */
[----:B--2---:R-:W-:Y:S02]  /*120e50*/  ISETP.LT.AND P3, PT, R17, c[0x0][0x178], !P2 ;  /* 0x00005e0011007a0c */ /* 0x004fe40005761270 */
[----:B------:R-:W2:Y:S01]  /*120e60*/  LDL R17, [R1+0x594] ;  /* 0x0005940001117983 */ /* 0x000ea20000100800 */
[----:B------:R-:W-:Y:S02]  /*120e70*/  STL [R1+0x4b30], R29 ;  /* 0x004b301d01007387 */ /* 0x000fe40000100800 */
[----:B------:R-:W2:Y:S01]  /*120e80*/  LDL R6, [R1+0x554] ;  /* 0x0005540001067983 */ /* 0x000ea20000100800 */
[----:B------:R1:W-:Y:S01]  /*120e90*/  @P5 STG.E.U16 [R28.64], R5 ;  /* 0x000000051c005986 */ /* 0x0003e2000c101504 */
[----:B0-----:R-:W-:Y:S02]  /*120ea0*/  IADD3 R4, R0, c[0x0][0x198], RZ ;  /* 0x0000660000047a10 */ /* 0x001fe40007ffe0ff */
[----:B-1----:R-:W-:Y:S01]  /*120eb0*/  PRMT R5, R5, 0x7632, R5 ;  /* 0x0000763205057816 */ /* 0x002fe20000000005 */
[----:B------:R-:W2:Y:S01]  /*120ec0*/  LDL R29, [R1+0x200c] ;  /* 0x00200c00011d7983 */ /* 0x000ea20000100800 */
[----:B---3--:R-:W-:-:S02]  /*120ed0*/  ISETP.LT.AND P2, PT, R25, c[0x0][0x178], !P2 ;  /* 0x00005e0019007a0c */ /* 0x008fc40005741270 */
[----:B------:R-:W-:Y:S02]  /*120ee0*/  PRMT R28, R22, 0x7632, R28 ;  /* 0x00007632161c7816 */ /* 0x000fe4000000001c */
[----:B----4-:R-:W-:Y:S01]  /*120ef0*/  ISETP.LT.AND P5, PT, R23, c[0x0][0x178], !P1 ;  /* 0x00005e0017007a0c */ /* 0x010fe20004fa1270 */
[----:B-----5:R-:W-:-:S04]  /*120f00*/  IMAD.WIDE R22, R0, 0x2, R10 ;  /* 0x0000000200167825 */ /* 0x020fc800078e020a */
[----:B------:R-:W-:Y:S01]  /*120f10*/  IMAD.WIDE R24, R0, 0x2, R8 ;  /* 0x0000000200187825 */ /* 0x000fe200078e0208 */
[----:B------:R-:W-:Y:S04]  /*120f20*/  @P3 STG.E.U16 [R22.64], R28 ;  /* 0x0000001c16003986 */ /* 0x000fe8000c101504 */
[----:B------:R-:W-:Y:S04]  /*120f30*/  @P2 STG.E.U16 [R24.64], R5 ;  /* 0x0000000518002986 */ /* 0x000fe8000c101504 */
[----:B--2---:R0:W-:Y:S01]  /*120f40*/  STL [R1+0x4b3c], R6 ;  /* 0x004b3c0601007387 */ /* 0x0041e20000100800 */
[----:B------:R-:W2:Y:S03]  /*120f50*/  LDL R0, [R1+0x564] ;  /* 0x0005640001007983 */ /* 0x000ea60000100800 */
[----:B0-----:R-:W3:Y:S01]  /*120f60*/  LDL R6, [R1+0x544] ;  /* 0x0005440001067983 */ /* 0x001ee20000100800 */
[----:B------:R0:W-:Y:S02]  /*120f70*/  STL [R1+0x4b34], R28 ;  /* 0x004b341c01007387 */ /* 0x0001e40000100800 */
[----:B------:R-:W4:Y:S01]  /*120f80*/  LDL R25, [R1+0x5a4] ;  /* 0x0005a40001197983 */ /* 0x000f220000100800 */
[----:B------:R-:W-:Y:S01]  /*120f90*/  ISETP.LT.AND P6, PT, R7, c[0x0][0x178], !P1 ;  /* 0x00005e0007007a0c */ /* 0x000fe20004fc1270 */
[----:B------:R-:W-:-:S04]  /*120fa0*/  IMAD.WIDE R26, R4, 0x2, R20 ;  /* 0x00000002041a7825 */ /* 0x000fc800078e0214 */
[----:B------:R-:W-:Y:S01]  /*120fb0*/  IMAD.WIDE R22, R4, 0x2, R18 ;  /* 0x0000000204167825 */ /* 0x000fe200078e0212 */
[----:B------:R-:W5:Y:S04]  /*120fc0*/  LDL R5, [R1+0x574] ;  /* 0x0005740001057983 */ /* 0x000f680000100800 */
[----:B0-----:R-:W2:Y:S04]  /*120fd0*/  LDL R28, [R1+0x2010] ;  /* 0x00201000011c7983 */ /* 0x001ea80000100800 */
[----:B----4-:R0:W-:Y:S01]  /*120fe0*/  @P6 STG.E.U16 [R26.64], R25 ;  /* 0x000000191a006986 */ /* 0x0101e2000c101504 */
[----:B------:R1:W-:Y:S01]  /*120ff0*/  @P5 STG.E.U16 [R22.64], R17 ;  /* 0x0000001116005986 */ /* 0x0003e2000c101504 */
[----:B--2---:R-:W-:-:S02]  /*121000*/  ISETP.LT.AND P2, PT, R28, c[0x0][0x178], !P1 ;  /* 0x00005e001c007a0c */ /* 0x004fc40004f41270 */
[----:B0-----:R-:W2:Y:S01]  /*121010*/  LDL.LU R26, [R1+0x49c0] ;  /* 0x0049c000011a7983 */ /* 0x001ea20000300800 */
[----:B------:R-:W4:Y:S02]  /*121020*/  LDL R27, [R1+0x201c] ;  /* 0x00201c00011b7983 */ /* 0x000f240000100800 */
[----:B------:R-:W3:Y:S02]  /*121030*/  LDL R28, [R1+0x2004] ;  /* 0x00200400011c7983 */ /* 0x000ee40000100800 */
[----:B-1----:R-:W3:Y:S02]  /*121040*/  LDL.LU R17, [R1+0x4b44] ;  /* 0x004b440001117983 */ /* 0x002ee40000300800 */
[C---:B------:R-:W-:Y:S01]  /*121050*/  IMAD.WIDE R24, R4.reuse, 0x2, R2 ;  /* 0x0000000204187825 */ /* 0x040fe200078e0202 */
[----:B------:R-:W3:Y:S04]  /*121060*/  LDL R22, [R1+0x2014] ;  /* 0x0020140001167983 */ /* 0x000ee80000100800 */
[----:B------:R-:W4:Y:S04]  /*121070*/  LDL R23, [R1+0x2018] ;  /* 0x0020180001177983 */ /* 0x000f280000100800 */
[----:B------:R0:W-:Y:S04]  /*121080*/  @P4 STG.E.U16 [R24.64], R15 ;  /* 0x0000000f18004986 */ /* 0x0001e8000c101504 */
[----:B0-----:R-:W5:Y:S01]  /*121090*/  LDL.LU R15, [R1+0x4b40] ;  /* 0x004b4000010f7983 */ /* 0x001f620000300800 */
[----:B------:R-:W-:Y:S01]  /*1210a0*/  ISETP.LT.AND P3, PT, R29, c[0x0][0x178], !P1 ;  /* 0x00005e001d007a0c */ /* 0x000fe20004f61270 */
[----:B------:R-:W-:-:S04]  /*1210b0*/  IMAD.WIDE R24, R4, 0x2, R12 ;  /* 0x0000000204187825 */ /* 0x000fc800078e020c */
[----:B------:R-:W-:Y:S01]  /*1210c0*/  STL [R1+0x4b28], R7 ;  /* 0x004b280701007387 */ /* 0x000fe20000100800 */
[----:B------:R-:W-:Y:S01]  /*1210d0*/  STL [R1+0x4b2c], R13 ;  /* 0x004b2c0d01007387 */ /* 0x000fe20000100800 */
[----:B--2---:R-:W-:Y:S02]  /*1210e0*/  ISETP.GE.AND P4, PT, R26, c[0x0][0x17c], PT ;  /* 0x00005f001a007a0c */ /* 0x004fe40003f86270 */
[----:B---3--:R-:W-:Y:S02]  /*1210f0*/  ISETP.LT.AND P6, PT, R22, c[0x0][0x178], !P1 ;  /* 0x00005e0016007a0c */ /* 0x008fe40004fc1270 */
[----:B----4-:R-:W-:Y:S01]  /*121100*/  ISETP.LT.AND P5, PT, R23, c[0x0][0x178], !P1 ;  /* 0x00005e0017007a0c */ /* 0x010fe20004fa1270 */
[----:B------:R-:W-:Y:S01]  /*121110*/  IMAD.WIDE R22, R4, 0x2, R16 ;  /* 0x0000000204167825 */ /* 0x000fe200078e0210 */
[----:B------:R-:W-:-:S04]  /*121120*/  ISETP.LT.AND P1, PT, R27, c[0x0][0x178], !P1 ;  /* 0x00005e001b007a0c */ /* 0x000fc80004f21270 */
[----:B-----5:R-:W-:Y:S01]  /*121130*/  @P3 STG.E.U16 [R22.64], R5 ;  /* 0x0000000516003986 */ /* 0x020fe2000c101504 */
[----:B------:R-:W-:-:S05]  /*121140*/  IMAD.WIDE R26, R4, 0x2, R14 ;  /* 0x00000002041a7825 */ /* 0x000fca00078e020e */
[----:B------:R0:W-:Y:S01]  /*121150*/  @P2 STG.E.U16 [R26.64], R0 ;  /* 0x000000001a002986 */ /* 0x0001e2000c101504 */
[----:B------:R1:W-:Y:S03]  /*121160*/  @P6 STG.E.U16 [R24.64], R6 ;  /* 0x0000000618006986 */ /* 0x0003e6000c101504 */
[----:B0-----:R-:W2:Y:S01]  /*121170*/  LDL.LU R26, [R1+0x574] ;  /* 0x00057400011a7983 */ /* 0x001ea20000300800 */
[----:B------:R-:W3:Y:S02]  /*121180*/  LDL.LU R27, [R1+0x564] ;  /* 0x00056400011b7983 */ /* 0x000ee40000300800 */
[----:B-1----:R-:W4:Y:S02]  /*121190*/  LDL.LU R6, [R1+0x4b3c] ;  /* 0x004b3c0001067983 */ /* 0x002f240000300800 */
[C---:B------:R-:W-:Y:S01]  /*1211a0*/  IMAD.WIDE R22, R4.reuse, 0x2, R10 ;  /* 0x0000000204167825 */ /* 0x040fe200078e020a */
[----:B------:R-:W5:Y:S04]  /*1211b0*/  LDL.LU R25, [R1+0x584] ;  /* 0x0005840001197983 */ /* 0x000f680000300800 */
[----:B----4-:R0:W-:Y:S04]  /*1211c0*/  @P5 STG.E.U16 [R22.64], R6 ;  /* 0x0000000616005986 */ /* 0x0101e8000c101504 */
[----:B0-----:R-:W4:Y:S01]  /*1211d0*/  LDL.LU R6, [R1+0x4b38] ;  /* 0x004b380001067983 */ /* 0x001f220000300800 */
[----:B------:R-:W2:Y:S01]  /*1211e0*/  LDL.LU R23, [R1+0x5a4] ;  /* 0x0005a40001177983 */ /* 0x000ea20000300800 */
[C---:B------:R-:W-:Y:S01]  /*1211f0*/  IADD3 R0, R4.reuse, c[0x0][0x198], RZ ;  /* 0x0000660004007a10 */ /* 0x040fe20007ffe0ff */
[----:B------:R-:W-:Y:S01]  /*121200*/  IMAD.WIDE R4, R4, 0x2, R8 ;  /* 0x0000000204047825 */ /* 0x000fe200078e0208 */
[----:B------:R0:W-:Y:S01]  /*121210*/  STL [R1+0x4b24], R21 ;  /* 0x004b241501007387 */ /* 0x0001e20000100800 */
[----:B------:R-:W-:-:S02]  /*121220*/  ISETP.LT.AND P5, PT, R29, c[0x0][0x178], !P0 ;  /* 0x00005e001d007a0c */ /* 0x000fc400047a1270 */
[----:B------:R-:W-:Y:S02]  /*121230*/  ISETP.LT.AND P3, PT, R7, c[0x0][0x178], !P0 ;  /* 0x00005e0007007a0c */ /* 0x000fe40004761270 */
[----:B--2---:R-:W-:Y:S01]  /*121240*/  PRMT R24, R23, 0x7632, R24 ;  /* 0x0000763217187816 */ /* 0x004fe20000000018 */
[----:B------:R-:W-:Y:S02]  /*121250*/  IMAD.WIDE R22, R0, 0x2, R20 ;  /* 0x0000000200167825 */ /* 0x000fe400078e0214 */
[----:B0-----:R-:W2:Y:S04]  /*121260*/  LDL R21, [R1+0x2008] ;  /* 0x0020080001157983 */ /* 0x001ea80000100800 */
[----:B----4-:R0:W-:Y:S01]  /*121270*/  @P1 STG.E.U16 [R4.64], R6 ;  /* 0x0000000604001986 */ /* 0x0101e2000c101504 */
[----:B------:R-:W-:-:S03]  /*121280*/  ISETP.LT.AND P1, PT, R28, c[0x0][0x178], !P0 ;  /* 0x00005e001c007a0c */ /* 0x000fc60004721270 */
[----:B0-----:R-:W4:Y:S01]  /*121290*/  LDL R4, [R1+0x2010] ;  /* 0x0020100001047983 */ /* 0x001f220000100800 */
[----:B------:R-:W3:Y:S02]  /*1212a0*/  LDL.LU R5, [R1+0x594] ;  /* 0x0005940001057983 */ /* 0x000ee40000300800 */
[----:B------:R-:W3:Y:S02]  /*1212b0*/  LDL.LU R28, [R1+0x4b34] ;  /* 0x004b3400011c7983 */ /* 0x000ee40000300800 */
[----:B------:R-:W3:Y:S01]  /*1212c0*/  LDL.LU R29, [R1+0x4b30] ;  /* 0x004b3000011d7983 */ /* 0x000ee20000300800 */
[----:B------:R0:W-:Y:S01]  /*1212d0*/  @P3 STG.E.U16 [R22.64], R24 ;  /* 0x0000001816003986 */ /* 0x0001e2000c101504 */
[----:B-----5:R-:W-:-:S03]  /*1212e0*/  PRMT R7, R25, 0x7632, R7 ;  /* 0x0000763219077816 */ /* 0x020fc60000000007 */
[----:B------:R1:W-:Y:S01]  /*1212f0*/  STL [R1+0x4b20], R15 ;  /* 0x004b200f01007387 */ /* 0x0003e20000100800 */
[----:B0-----:R-:W-:-:S04]  /*121300*/  IMAD.WIDE R22, R0, 0x2, R2 ;  /* 0x0000000200167825 */ /* 0x001fc800078e0202 */
[----:B------:R-:W-:Y:S01]  /*121310*/  IMAD.WIDE R24, R0, 0x2, R16 ;  /* 0x0000000200187825 */ /* 0x000fe200078e0210 */
[----:B--2---:R-:W-:Y:S02]  /*121320*/  ISETP.LT.AND P2, PT, R21, c[0x0][0x178], !P0 ;  /* 0x00005e0015007a0c */ /* 0x004fe40004741270 */
[----:B----4-:R-:W-:Y:S02]  /*121330*/  ISETP.LT.AND P3, PT, R4, c[0x0][0x178], !P0 ;  /* 0x00005e0004007a0c */ /* 0x010fe40004761270 */
[----:B---3--:R-:W-:Y:S01]  /*121340*/  PRMT R13, R5, 0x7632, R13 ;  /* 0x00007632050d7816 */ /* 0x008fe2000000000d */
[----:B------:R-:W-:Y:S01]  /*121350*/  IMAD.WIDE R4, R0, 0x2, R18 ;  /* 0x0000000200047825 */ /* 0x000fe200078e0212 */
[----:B------:R-:W-:Y:S02]  /*121360*/  PRMT R28, R26, 0x7632, R28 ;  /* 0x000076321a1c7816 */ /* 0x000fe4000000001c */
[----:B------:R-:W-:Y:S01]  /*121370*/  PRMT R29, R27, 0x7632, R29 ;  /* 0x000076321b1d7816 */ /* 0x000fe2000000001d */
[----:B------:R-:W-:-:S02]  /*121380*/  IMAD.WIDE R26, R0, 0x2, R14 ;  /* 0x00000002001a7825 */ /* 0x000fc400078e020e */
[----:B-1----:R-:W2:Y:S04]  /*121390*/  LDL R15, [R1+0x2004] ;  /* 0x00200400010f7983 */ /* 0x002ea80000100800 */
[----:B------:R0:W-:Y:S01]  /*1213a0*/  @P1 STG.E.U16 [R4.64], R13 ;  /* 0x0000000d04001986 */ /* 0x0001e2000c101504 */
[----:B------:R1:W-:Y:S02]  /*1213b0*/  @P2 STG.E.U16 [R22.64], R7 ;  /* 0x0000000716002986 */ /* 0x0003e4000c101504 */
[----:B------:R3:W-:Y:S01]  /*1213c0*/  @P5 STG.E.U16 [R24.64], R28 ;  /* 0x0000001c18005986 */ /* 0x0007e2000c101504 */
[----:B0-----:R-:W4:Y:S01]  /*1213d0*/  LDL.LU R13, [R1+0x4b2c] ;  /* 0x004b2c00010d7983 */ /* 0x001f220000300800 */
[----:B------:R-:W5:Y:S02]  /*1213e0*/  LDL.LU R4, [R1+0x544] ;  /* 0x0005440001047983 */ /* 0x000f640000300800 */
[----:B------:R-:W4:Y:S02]  /*1213f0*/  LDL.LU R5, [R1+0x554] ;  /* 0x0005540001057983 */ /* 0x000f240000300800 */
[----:B-1----:R-:W4:Y:S01]  /*121400*/  LDL.LU R7, [R1+0x4b28] ;  /* 0x004b280001077983 */ /* 0x002f220000300800 */
[----:B---3--:R-:W3:Y:S04]  /*121410*/  LDL R25, [R1+0x2014] ;  /* 0x0020140001197983 */ /* 0x008ee80000100800 */
[----:B------:R-:W4:Y:S04]  /*121420*/  LDL R22, [R1+0x2018] ;  /* 0x0020180001167983 */ /* 0x000f280000100800 */
[----:B------:R-:W4:Y:S04]  /*121430*/  LDL R23, [R1+0x201c] ;  /* 0x00201c0001177983 */ /* 0x000f280000100800 */
[----:B------:R0:W-:Y:S01]  /*121440*/  @P3 STG.E.U16 [R26.64], R29 ;  /* 0x0000001d1a003986 */ /* 0x0001e2000c101504 */
[----:B------:R-:W-:-:S02]  /*121450*/  PRMT R28, R6, 0x7632, R28 ;  /* 0x00007632061c7816 */ /* 0x000fc4000000001c */
[----:B------:R-:W-:Y:S01]  /*121460*/  ISETP.LT.AND P6, PT, R21, c[0x0][0x178], !P4 ;  /* 0x00005e0015007a0c */ /* 0x000fe200067c1270 */
[----:B0-----:R-:W4:Y:S01]  /*121470*/  LDL.LU R29, [R1+0x944] ;  /* 0x00094400011d7983 */ /* 0x001f220000300800 */
[----:B------:R-:W4:Y:S01]  /*121480*/  LDL.LU R6, [R1+0x5c4] ;  /* 0x0005c40001067983 */ /* 0x000f220000300800 */
[----:B--2---:R-:W-:Y:S02]  /*121490*/  ISETP.LT.AND P5, PT, R15, c[0x0][0x178], !P4 ;  /* 0x00005e000f007a0c */ /* 0x004fe400067a1270 */
[----:B------:R-:W2:Y:S01]  /*1214a0*/  LDL R15, [R1+0x5f4] ;  /* 0x0005f400010f7983 */ /* 0x000ea20000100800 */
[----:B------:R-:W2:Y:S01]  /*1214b0*/  LDL.LU R21, [R1+0x4b24] ;  /* 0x004b240001157983 */ /* 0x000ea20000300800 */
[----:B---3--:R-:W-:Y:S02]  /*1214c0*/  ISETP.LT.AND P2, PT, R25, c[0x0][0x178], !P0 ;  /* 0x00005e0019007a0c */ /* 0x008fe40004741270 */
[----:B-----5:R-:W-:Y:S02]  /*1214d0*/  PRMT R26, R4, 0x7632, R26 ;  /* 0x00007632041a7816 */ /* 0x020fe4000000001a */
[----:B----4-:R-:W-:Y:S01]  /*1214e0*/  PRMT R27, R5, 0x7632, R27 ;  /* 0x00007632051b7816 */ /* 0x010fe2000000001b */
[----:B------:R-:W-:-:S08]  /*1214f0*/  IMAD.WIDE R4, R0, 0x2, R12 ;  /* 0x0000000200047825 */ /* 0x000fd000078e020c */
[----:B------:R0:W-:Y:S04]  /*121500*/  @P2 STG.E.U16 [R4.64], R26 ;  /* 0x0000001a04002986 */ /* 0x0001e8000c101504 */
[----:B0-----:R-:W3:Y:S01]  /*121510*/  LDL R26, [R1+0x2010] ;  /* 0x00201000011a7983 */ /* 0x001ee20000100800 */
[----:B------:R-:W-:Y:S01]  /*121520*/  ISETP.LT.AND P1, PT, R22, c[0x0][0x178], !P0 ;  /* 0x00005e0016007a0c */ /* 0x000fe20004721270 */
[----:B------:R-:W-:Y:S02]  /*121530*/  ISETP.LT.AND P0, PT, R23, c[0x0][0x178], !P0 ;  /* 0x00005e0017007a0c */ /* 0x000fe40004701270 */
[----:B------:R-:W-:-:S04]  /*121540*/  IMAD.WIDE R22, R0, 0x2, R10 ;  /* 0x0000000200167825 */ /* 0x000fc800078e020a */
[C---:B------:R-:W-:Y:S01]  /*121550*/  IMAD.WIDE R24, R0.reuse, 0x2, R8 ;  /* 0x0000000200187825 */ /* 0x040fe200078e0208 */
[----:B------:R-:W-:Y:S01]  /*121560*/  IADD3 R0, R0, c[0x0][0x198], RZ ;  /* 0x0000660000007a10 */ /* 0x000fe20007ffe0ff */
[----:B------:R-:W4:Y:S04]  /*121570*/  LDL R5, [R1+0x200c] ;  /* 0x00200c0001057983 */ /* 0x000f280000100800 */
[----:B------:R0:W-:Y:S01]  /*121580*/  @P1 STG.E.U16 [R22.64], R27 ;  /* 0x0000001b16001986 */ /* 0x0001e2000c101504 */
[----:B------:R1:W-:Y:S03]  /*121590*/  @P0 STG.E.U16 [R24.64], R28 ;  /* 0x0000001c18000986 */ /* 0x0003e6000c101504 */
[----:B0-----:R-:W5:Y:S04]  /*1215a0*/  LDL R27, [R1+0x201c] ;  /* 0x00201c00011b7983 */ /* 0x001f680000100800 */
[----:B-1----:R-:W5:Y:S01]  /*1215b0*/  LDL R28, [R1+0x5e4] ;  /* 0x0005e400011c7983 */ /* 0x002f620000100800 */
[----:B------:R-:W-:Y:S02]  /*1215c0*/  STL [R1+0x4b14], R18 ;  /* 0x004b141201007387 */ /* 0x000fe40000100800 */
[----:B------:R-:W-:-:S04]  /*1215d0*/  IMAD.WIDE R22, R0, 0x2, R18 ;  /* 0x0000000200167825 */ /* 0x000fc800078e0212 */
[----:B------:R0:W-:Y:S02]  /*1215e0*/  STL [R1+0x4b10], R19 ;  /* 0x004b101301007387 */ /* 0x0001e40000100800 */
[----:B0-----:R-:W5:Y:S01]  /*1215f0*/  LDL.LU R19, [R1+0x49c4] ;  /* 0x0049c40001137983 */ /* 0x001f620000300800 */
[----:B---3--:R-:W-:-:S03]  /*121600*/  ISETP.LT.AND P2, PT, R26, c[0x0][0x178], !P4 ;  /* 0x00005e001a007a0c */ /* 0x008fc60006741270 */
[----:B------:R-:W3:Y:S01]  /*121610*/  LDL.LU R26, [R1+0x49c8] ;  /* 0x0049c800011a7983 */ /* 0x000ee20000300800 */
[----:B------:R-:W3:Y:S01]  /*121620*/  LDL R18, [R1+0x14] ;  /* 0x0000140001127983 */ /* 0x000ee20000100800 */
[----:B------:R-:W-:Y:S02]  /*121630*/  ISETP.LT.AND P3, PT, R7, c[0x0][0x178], !P4 ;  /* 0x00005e0007007a0c */ /* 0x000fe40006761270 */
[----:B----4-:R-:W-:Y:S01]  /*121640*/  ISETP.LT.AND P1, PT, R5, c[0x0][0x178], !P4 ;  /* 0x00005e0005007a0c */ /* 0x010fe20006721270 */
[C---:B--2---:R-:W-:Y:S01]  /*121650*/  IMAD.WIDE R4, R0.reuse, 0x2, R20 ;  /* 0x0000000200047825 */ /* 0x044fe200078e0214 */
[----:B---3--:R0:W-:Y:S04]  /*121660*/  STL [R1+0x4b18], R18 ;  /* 0x004b181201007387 */ /* 0x0081e80000100800 */
[----:B0-----:R-:W2:Y:S05]  /*121670*/  LDL R18, [R1+0x2004] ;  /* 0x0020040001127983 */ /* 0x001eaa0000100800 */
[----:B------:R0:W-:Y:S04]  /*121680*/  @P3 STG.E.U16 [R4.64], R29 ;  /* 0x0000001d04003986 */ /* 0x0001e8000c101504 */
[----:B--2---:R1:W-:Y:S01]  /*121690*/  STL [R1+0x4b1c], R18 ;  /* 0x004b1c1201007387 */ /* 0x0043e20000100800 */
[----:B0-----:R-:W2:Y:S02]  /*1216a0*/  LDL R5, [R1+0x604] ;  /* 0x0006040001057983 */ /* 0x001ea40000100800 */
[----:B------:R-:W-:Y:S01]  /*1216b0*/  IMAD.WIDE R24, R0, 0x2, R2 ;  /* 0x0000000200187825 */ /* 0x000fe200078e0202 */
[----:B-----5:R-:W-:-:S02]  /*1216c0*/  ISETP.GE.AND P0, PT, R19, c[0x0][0x17c], PT ;  /* 0x00005f0013007a0c */ /* 0x020fc40003f06270 */
[----:B------:R-:W3:Y:S04]  /*1216d0*/  LDL R19, [R1+0x2008] ;  /* 0x0020080001137983 */ /* 0x000ee80000100800 */
[----:B-1----:R-:W4:Y:S04]  /*1216e0*/  LDL R18, [R1+0x5b4] ;  /* 0x0005b40001127983 */ /* 0x002f280000100800 */
[----:B--2---:R0:W-:Y:S01]  /*1216f0*/  @P5 STG.E.U16 [R22.64], R5 ;  /* 0x0000000516005986 */ /* 0x0041e2000c101504 */
[----:B------:R1:W-:Y:S03]  /*121700*/  @P6 STG.E.U16 [R24.64], R15 ;  /* 0x0000000f18006986 */ /* 0x0003e6000c101504 */
[----:B0-----:R-:W2:Y:S04]  /*121710*/  LDL R22, [R1+0x2014] ;  /* 0x0020140001167983 */ /* 0x001ea80000100800 */
[----:B------:R-:W5:Y:S01]  /*121720*/  LDL R23, [R1+0x2018] ;  /* 0x0020180001177983 */ /* 0x000f620000100800 */
[----:B-1----:R-:W3:Y:S01]  /*121730*/  LDL.LU R15, [R1+0x4b20] ;  /* 0x004b2000010f7983 */ /* 0x002ee20000300800 */
[----:B------:R-:W-:Y:S01]  /*121740*/  ISETP.LT.AND P6, PT, R7, c[0x0][0x178], !P0 ;  /* 0x00005e0007007a0c */ /* 0x000fe200047c1270 */
[----:B------:R0:W-:Y:S02]  /*121750*/  STL [R1+0x4b0c], R7 ;  /* 0x004b0c0701007387 */ /* 0x0001e40000100800 */
[----:B0-----:R-:W4:Y:S01]  /*121760*/  LDL.LU R7, [R1+0x5d4] ;  /* 0x0005d40001077983 */ /* 0x001f220000300800 */
[----:B------:R-:W-:-:S04]  /*121770*/  IMAD.WIDE R4, R0, 0x2, R16 ;  /* 0x0000000200047825 */ /* 0x000fc800078e0210 */
[C---:B------:R-:W-:Y:S01]  /*121780*/  IMAD.WIDE R24, R0.reuse, 0x2, R12 ;  /* 0x0000000200187825 */ /* 0x040fe200078e020c */
[----:B------:R0:W-:Y:S03]  /*121790*/  @P1 STG.E.U16 [R4.64], R28 ;  /* 0x0000001c04001986 */ /* 0x0001e6000c101504 */
[----:B0-----:R-:W-:Y:S01]  /*1217a0*/  IMAD.WIDE R4, R0, 0x2, R10 ;  /* 0x0000000200047825 */ /* 0x001fe200078e020a */
[----:B--2---:R-:W-:Y:S02]  /*1217b0*/  ISETP.LT.AND P3, PT, R22, c[0x0][0x178], !P4 ;  /* 0x00005e0016007a0c */ /* 0x004fe40006761270 */
[----:B-----5:R-:W-:Y:S01]  /*1217c0*/  ISETP.LT.AND P5, PT, R23, c[0x0][0x178], !P4 ;  /* 0x00005e0017007a0c */ /* 0x020fe200067a1270 */
[----:B---3--:R-:W-:-:S05]  /*1217d0*/  IMAD.WIDE R22, R0, 0x2, R14 ;  /* 0x0000000200167825 */ /* 0x008fca00078e020e */
[----:B----4-:R-:W-:Y:S05]  /*1217e0*/  @P2 STG.E.U16 [R22.64], R7 ;  /* 0x0000000716002986 */ /* 0x010fea000c101504 */
[----:B------:R0:W-:Y:S02]  /*1217f0*/  @P3 STG.E.U16 [R24.64], R6 ;  /* 0x0000000618003986 */ /* 0x0001e4000c101504 */
[----:B------:R1:W-:Y:S01]  /*121800*/  @P5 STG.E.U16 [R4.64], R18 ;  /* 0x0000001204005986 */ /* 0x0003e2000c101504 */
[----:B0-----:R-:W2:Y:S01]  /*121810*/  LDL.LU R24, [R1+0x5e4] ;  /* 0x0005e40001187983 */ /* 0x001ea20000300800 */
[----:B------:R-:W3:Y:S02]  /*121820*/  LDL R25, [R1+0x2014] ;  /* 0x0020140001197983 */ /* 0x000ee40000100800 */
[----:B-1----:R-:W4:Y:S02]  /*121830*/  LDL.LU R18, [R1+0x4b1c] ;  /* 0x004b1c0001127983 */ /* 0x002f240000300800 */
[----:B------:R-:W5:Y:S01]  /*121840*/  LDL.LU R4, [R1+0x5f4] ;  /* 0x0005f40001047983 */ /* 0x000f620000300800 */
[----:B------:R-:W2:Y:S01]  /*121850*/  LDL R5, [R1+0x2010] ;  /* 0x0020100001057983 */ /* 0x000ea20000100800 */
[----:B------:R-:W-:-:S02]  /*121860*/  ISETP.LT.AND P4, PT, R27, c[0x0][0x178], !P4 ;  /* 0x00005e001b007a0c */ /* 0x000fc40006781270 */
[----:B------:R-:W-:Y:S02]  /*121870*/  ISETP.GE.AND P1, PT, R26, c[0x0][0x17c], PT ;  /* 0x00005f001a007a0c */ /* 0x000fe40003f26270 */
[----:B----4-:R-:W-:Y:S02]  /*121880*/  ISETP.LT.AND P2, PT, R18, c[0x0][0x178], !P0 ;  /* 0x00005e0012007a0c */ /* 0x010fe40004741270 */
[----:B------:R-:W4:Y:S01]  /*121890*/  LDL.LU R18, [R1+0x4b18] ;  /* 0x004b180001127983 */ /* 0x000f220000300800 */
[C---:B------:R-:W-:Y:S01]  /*1218a0*/  IMAD.WIDE R26, R0.reuse, 0x2, R8 ;  /* 0x00000002001a7825 */ /* 0x040fe200078e0208 */
[----:B------:R-:W-:Y:S02]  /*1218b0*/  IADD3 R22, R0, c[0x0][0x198], RZ ;  /* 0x0000660000167a10 */ /* 0x000fe40007ffe0ff */
[----:B------:R-:W-:-:S03]  /*1218c0*/  PRMT R23, R29, 0x7632, R23 ;  /* 0x000076321d177816 */ /* 0x000fc60000000017 */
[----:B----4-:R0:W-:Y:S01]  /*1218d0*/  @P4 STG.E.U16 [R26.64], R18 ;  /* 0x000000121a004986 */ /* 0x0101e2000c101504 */
[----:B------:R-:W-:-:S03]  /*1218e0*/  ISETP.LT.AND P4, PT, R19, c[0x0][0x178], !P0 ;  /* 0x00005e0013007a0c */ /* 0x000fc60004781270 */
[----:B0-----:R-:W4:Y:S01]  /*1218f0*/  LDL.LU R18, [R1+0x4b14] ;  /* 0x004b140001127983 */ /* 0x001f220000300800 */
[----:B------:R-:W4:Y:S02]  /*121900*/  LDL R26, [R1+0x200c] ;  /* 0x00200c00011a7983 */ /* 0x000f240000100800 */
[----:B------:R-:W4:Y:S02]  /*121910*/  LDL.LU R27, [R1+0x604] ;  /* 0x00060400011b7983 */ /* 0x000f240000300800 */
[----:B------:R-:W4:Y:S02]  /*121920*/  LDL.LU R19, [R1+0x4b10] ;  /* 0x004b100001137983 */ /* 0x000f240000300800 */
[----:B------:R-:W-:Y:S01]  /*121930*/  IMAD.WIDE R28, R22, 0x2, R20 ;  /* 0x00000002161c7825 */ /* 0x000fe200078e0214 */
[----:B--2---:R-:W-:Y:S02]  /*121940*/  PRMT R0, R24, 0x7632, R0 ;  /* 0x0000763218007816 */ /* 0x004fe40000000000 */
[----:B---3--:R-:W-:-:S02]  /*121950*/  ISETP.LT.AND P3, PT, R25, c[0x0][0x178], !P0 ;  /* 0x00005e0019007a0c */ /* 0x008fc40004761270 */
[----:B------:R5:W-:Y:S01]  /*121960*/  @P6 STG.E.U16 [R28.64], R23 ;  /* 0x000000171c006986 */ /* 0x000be2000c101504 */
[----:B------:R-:W-:Y:S01]  /*121970*/  IMAD.WIDE R24, R22, 0x2, R2 ;  /* 0x0000000216187825 */ /* 0x000fe200078e0202 */
[----:B------:R-:W-:Y:S02]  /*121980*/  ISETP.LT.AND P6, PT, R5, c[0x0][0x178], !P0 ;  /* 0x00005e0005007a0c */ /* 0x000fe400047c1270 */
[----:B------:R-:W-:Y:S01]  /*121990*/  STL [R1+0x4b08], R2 ;  /* 0x004b080201007387 */ /* 0x000fe20000100800 */
[----:B------:R0:W-:Y:S01]  /*1219a0*/  STL [R1+0x4b04], R3 ;  /* 0x004b040301007387 */ /* 0x0001e20000100800 */
[----:B-----5:R-:W-:Y:S01]  /*1219b0*/  PRMT R23, R4, 0x7632, R23 ;  /* 0x0000763204177816 */ /* 0x020fe20000000017 */
[----:B------:R-:W-:Y:S01]  /*1219c0*/  IMAD.WIDE R4, R22, 0x2, R16 ;  /* 0x0000000216047825 */ /* 0x000fe200078e0210 */
[----:B0-----:R-:W2:Y:S01]  /*1219d0*/  LDL R3, [R1+0x2018] ;  /* 0x0020180001037983 */ /* 0x001ea20000100800 */
[----:B----4-:R-:W-:Y:S02]  /*1219e0*/  ISETP.LT.AND P5, PT, R26, c[0x0][0x178], !P0 ;  /* 0x00005e001a007a0c */ /* 0x010fe400047a1270 */
[----:B------:R-:W-:Y:S01]  /*1219f0*/  PRMT R28, R27, 0x7632, R28 ;  /* 0x000076321b1c7816 */ /* 0x000fe2000000001c */
[----:B------:R-:W-:-:S05]  /*121a00*/  IMAD.WIDE R26, R22, 0x2, R18 ;  /* 0x00000002161a7825 */ /* 0x000fca00078e0212 */
[----:B------:R0:W-:Y:S01]  /*121a10*/  @P2 STG.E.U16 [R26.64], R28 ;  /* 0x0000001c1a002986 */ /* 0x0001e2000c101504 */
[----:B------:R1:W-:Y:S04]  /*121a20*/  @P4 STG.E.U16 [R24.64], R23 ;  /* 0x0000001718004986 */ /* 0x0003e8000c101504 */
[----:B------:R3:W-:Y:S01]  /*121a30*/  @P5 STG.E.U16 [R4.64], R0 ;  /* 0x0000000004005986 */ /* 0x0007e2000c101504 */
[----:B0-----:R-:W-:-:S03]  /*121a40*/  PRMT R28, R7, 0x7632, R28 ;  /* 0x00007632071c7816 */ /* 0x001fc6000000001c */
[----:B------:R-:W4:Y:S01]  /*121a50*/  LDL.LU R7, [R1+0x4b0c] ;  /* 0x004b0c0001077983 */ /* 0x000f220000300800 */
[----:B-1----:R-:W5:Y:S02]  /*121a60*/  LDL R23, [R1+0x2004] ;  /* 0x0020040001177983 */ /* 0x002f640000100800 */
[----:B------:R-:W5:Y:S02]  /*121a70*/  LDL.LU R24, [R1+0x5b4] ;  /* 0x0005b40001187983 */ /* 0x000f640000300800 */
[----:B------:R-:W5:Y:S01]  /*121a80*/  LDL.LU R25, [R1+0x14] ;  /* 0x0000140001197983 */ /* 0x000f620000300800 */
[----:B---3--:R-:W-:Y:S01]  /*121a90*/  PRMT R0, R6, 0x7632, R0 ;  /* 0x0000763206007816 */ /* 0x008fe20000000000 */
[----:B------:R-:W3:Y:S01]  /*121aa0*/  LDL R2, [R1+0x4c8] ;  /* 0x0004c80001027983 */ /* 0x000ee20000100800 */
[----:B------:R-:W3:Y:S02]  /*121ab0*/  LDL.LU R6, [R1+0x28] ;  /* 0x0000280001067983 */ /* 0x000ee40000300800 */
[----:B------:R-:W-:Y:S01]  /*121ac0*/  IMAD.WIDE R26, R22, 0x2, R14 ;  /* 0x00000002161a7825 */ /* 0x000fe200078e020e */
[----:B--2---:R-:W-:-:S04]  /*121ad0*/  ISETP.LT.AND P4, PT, R3, c[0x0][0x178], !P0 ;  /* 0x00005e0003007a0c */ /* 0x004fc80004781270 */
[----:B------:R0:W-:Y:S01]  /*121ae0*/  @P6 STG.E.U16 [R26.64], R28 ;  /* 0x0000001c1a006986 */ /* 0x0001e2000c101504 */
[----:B----4-:R-:W-:-:S03]  /*121af0*/  ISETP.LT.AND P5, PT, R7, c[0x0][0x178], !P1 ;  /* 0x00005e0007007a0c */ /* 0x010fc60004fa1270 */
[----:B---3--:R1:W-:Y:S01]  /*121b00*/  STL [R1+0x4af8], R6 ;  /* 0x004af80601007387 */ /* 0x0083e20000100800 */
[----:B0-----:R-:W2:Y:S02]  /*121b10*/  LDL R27, [R1+0x2008] ;  /* 0x00200800011b7983 */ /* 0x001ea40000100800 */
[----:B------:R-:W3:Y:S01]  /*121b20*/  LDL R3, [R1+0x200c] ;  /* 0x00200c0001037983 */ /* 0x000ee20000100800 */
[----:B-1----:R-:W4:Y:S01]  /*121b30*/  LDL R6, [R1+0x201c] ;  /* 0x00201c0001067983 */ /* 0x002f220000100800 */
[----:B------:R0:W-:Y:S03]  /*121b40*/  STL [R1+0x4afc], R7 ;  /* 0x004afc0701007387 */ /* 0x0001e60000100800 */
[----:B0-----:R-:W2:Y:S01]  /*121b50*/  LDL R7, [R1+0x478] ;  /* 0x0004780001077983 */ /* 0x001ea20000100800 */
[----:B------:R-:W-:Y:S01]  /*121b60*/  IMAD.WIDE R4, R22, 0x2, R12 ;  /* 0x0000000216047825 */ /* 0x000fe200078e020c */
[----:B-----5:R-:W-:-:S04]  /*121b70*/  PRMT R28, R24, 0x7632, R28 ;  /* 0x00007632181c7816 */ /* 0x020fc8000000001c */
[----:B------:R0:W-:Y:S02]  /*121b80*/  @P3 STG.E.U16 [R4.64], R0 ;  /* 0x0000000004003986 */ /* 0x0001e4000c101504 */
[----:B0-----:R-:W-:-:S05]  /*121b90*/  IMAD.WIDE R4, R22, 0x2, R10 ;  /* 0x0000000216047825 */ /* 0x001fca00078e020a */
[----:B------:R-:W-:Y:S01]  /*121ba0*/  @P4 STG.E.U16 [R4.64], R28 ;  /* 0x0000001c04004986 */ /* 0x000fe2000c101504 */
[----:B----4-:R-:W-:-:S03]  /*121bb0*/  ISETP.LT.AND P0, PT, R6, c[0x0][0x178], !P0 ;  /* 0x00005e0006007a0c */ /* 0x010fc60004701270 */
[----:B--2---:R0:W-:Y:S01]  /*121bc0*/  STL [R1+0x4b00], R7 ;  /* 0x004b000701007387 */ /* 0x0041e20000100800 */
[----:B------:R-:W2:Y:S03]  /*121bd0*/  LDL R6, [R1+0x468] ;  /* 0x0004680001067983 */ /* 0x000ea60000100800 */
[----:B0-----:R-:W4:Y:S01]  /*121be0*/  LDL R7, [R1+0x498] ;  /* 0x0004980001077983 */ /* 0x001f220000100800 */
[----:B------:R0:W-:Y:S02]  /*121bf0*/  STL [R1+0x4af4], R21 ;  /* 0x004af41501007387 */ /* 0x0001e40000100800 */
[----:B------:R-:W5:Y:S01]  /*121c00*/  LDL R4, [R1+0x4b8] ;  /* 0x0004b80001047983 */ /* 0x000f620000100800 */
[----:B------:R-:W-:Y:S02]  /*121c10*/  ISETP.LT.AND P6, PT, R23, c[0x0][0x178], !P1 ;  /* 0x00005e0017007a0c */ /* 0x000fe40004fc1270 */
[----:B------:R-:W-:-:S02]  /*121c20*/  IADD3 R0, R22, c[0x0][0x198], RZ ;  /* 0x0000660016007a10 */ /* 0x000fc40007ffe0ff */
[----:B------:R-:W-:Y:S01]  /*121c30*/  PRMT R29, R25, 0x7632, R29 ;  /* 0x00007632191d7816 */ /* 0x000fe2000000001d */
[----:B------:R-:W-:-:S04]  /*121c40*/  IMAD.WIDE R22, R22, 0x2, R8 ;  /* 0x0000000216167825 */ /* 0x000fc800078e0208 */
[C---:B------:R-:W-:Y:S01]  /*121c50*/  IMAD.WIDE R24, R0.reuse, 0x2, R20 ;  /* 0x0000000200187825 */ /* 0x040fe200078e0214 */
[----:B------:R-:W2:Y:S04]  /*121c60*/  LDL R5, [R1+0x2010] ;  /* 0x0020100001057983 */ /* 0x000ea80000100800 */
[----:B------:R1:W-:Y:S04]  /*121c70*/  @P0 STG.E.U16 [R22.64], R29 ;  /* 0x0000001d16000986 */ /* 0x0003e8000c101504 */
[----:B0-----:R-:W2:Y:S01]  /*121c80*/  LDL R21, [R1+0x2004] ;  /* 0x0020040001157983 */ /* 0x001ea20000100800 */
[----:B------:R-:W-:Y:S01]  /*121c90*/  ISETP.LT.AND P2, PT, R27, c[0x0][0x178], !P1 ;  /* 0x00005e001b007a0c */ /* 0x000fe20004f41270 */
[----:B------:R-:W-:-:S04]  /*121ca0*/  IMAD.WIDE R26, R0, 0x2, R18 ;  /* 0x00000002001a7825 */ /* 0x000fc800078e0212 */
[----:B------:R-:W-:Y:S01]  /*121cb0*/  @P5 STG.E.U16 [R24.64], R2 ;  /* 0x0000000218005986 */ /* 0x000fe2000c101504 */
[----:B---3--:R-:W-:Y:S01]  /*121cc0*/  ISETP.LT.AND P3, PT, R3, c[0x0][0x178], !P1 ;  /* 0x00005e0003007a0c */ /* 0x008fe20004f61270 */
[----:B-1----:R-:W3:Y:S01]  /*121cd0*/  LDL R22, [R1+0x4a8] ;  /* 0x0004a80001167983 */ /* 0x002ee20000100800 */
[----:B------:R-:W3:Y:S02]  /*121ce0*/  LDL.LU R23, [R1+0x49d0] ;  /* 0x0049d00001177983 */ /* 0x000ee40000300800 */
[----:B------:R0:W-:Y:S02]  /*121cf0*/  STL [R1+0x4af0], R29 ;  /* 0x004af01d01007387 */ /* 0x0001e40000100800 */
[----:B0-----:R-:W3:Y:S01]  /*121d00*/  LDL.LU R29, [R1+0x488] ;  /* 0x00048800011d7983 */ /* 0x001ee20000300800 */
[----:B------:R-:W3:Y:S02]  /*121d10*/  LDL.LU R2, [R1+0x4b08] ;  /* 0x004b080001027983 */ /* 0x000ee40000300800 */
[----:B------:R-:W3:Y:S02]  /*121d20*/  LDL.LU R24, [R1+0x49cc] ;  /* 0x0049cc0001187983 */ /* 0x000ee40000300800 */
[----:B------:R-:W3:Y:S01]  /*121d30*/  LDL R25, [R1+0x201c] ;  /* 0x00201c0001197983 */ /* 0x000ee20000100800 */
[----:B------:R-:W3:Y:S04]  /*121d40*/  LDL.LU R3, [R1+0x4b04] ;  /* 0x004b040001037983 */ /* 0x000ee80000300800 */
[----:B-----5:R0:W-:Y:S04]  /*121d50*/  @P6 STG.E.U16 [R26.64], R4 ;  /* 0x000000041a006986 */ /* 0x0201e8000c101504 */
[----:B0-----:R-:W5:Y:S04]  /*121d60*/  LDL R26, [R1+0x2014] ;  /* 0x00201400011a7983 */ /* 0x001f680000100800 */
[----:B------:R-:W4:Y:S01]  /*121d70*/  LDL R27, [R1+0x2018] ;  /* 0x00201800011b7983 */ /* 0x000f220000100800 */
[----:B--2---:R-:W-:Y:S01]  /*121d80*/  ISETP.LT.AND P4, PT, R5, c[0x0][0x178], !P1 ;  /* 0x00005e0005007a0c */ /* 0x004fe20004f81270 */
[----:B---3--:R-:W-:-:S05]  /*121d90*/  IMAD.WIDE R4, R0, 0x2, R2 ;  /* 0x0000000200047825 */ /* 0x008fca00078e0202 */
[----:B------:R-:W-:Y:S01]  /*121da0*/  @P2 STG.E.U16 [R4.64], R22 ;  /* 0x0000001604002986 */ /* 0x000fe2000c101504 */
[----:B-----5:R-:W-:Y:S02]  /*121db0*/  ISETP.LT.AND P5, PT, R26, c[0x0][0x178], !P1 ;  /* 0x00005e001a007a0c */ /* 0x020fe40004fa1270 */
[----:B----4-:R-:W-:Y:S01]  /*121dc0*/  ISETP.LT.AND P6, PT, R27, c[0x0][0x178], !P1 ;  /* 0x00005e001b007a0c */ /* 0x010fe20004fc1270 */
[----:B------:R-:W-:-:S05]  /*121dd0*/  IMAD.WIDE R26, R0, 0x2, R16 ;  /* 0x00000002001a7825 */ /* 0x000fca00078e0210 */
[----:B------:R0:W-:Y:S04]  /*121de0*/  @P3 STG.E.U16 [R26.64], R7 ;  /* 0x000000071a003986 */ /* 0x0001e8000c101504 */
[----:B0-----:R-:W2:Y:S01]  /*121df0*/  LDL.LU R7, [R1+0x4b00] ;  /* 0x004b000001077983 */ /* 0x001ea20000300800 */
[----:B------:R-:W-:Y:S02]  /*121e00*/  ISETP.GE.AND P0, PT, R24, c[0x0][0x17c], PT ;  /* 0x00005f0018007a0c */ /* 0x000fe40003f06270 */
[----:B------:R-:W-:Y:S01]  /*121e10*/  ISETP.LT.AND P1, PT, R25, c[0x0][0x178], !P1 ;  /* 0x00005e0019007a0c */ /* 0x000fe20004f21270 */
[----:B------:R-:W-:Y:S01]  /*121e20*/  IMAD.WIDE R24, R0, 0x2, R14 ;  /* 0x0000000200187825 */ /* 0x000fe200078e020e */
[----:B------:R-:W-:-:S03]  /*121e30*/  ISETP.GE.AND P2, PT, R23, c[0x0][0x17c], PT ;  /* 0x00005f0017007a0c */ /* 0x000fc60003f46270 */
[----:B------:R-:W-:-:S04]  /*121e40*/  IMAD.WIDE R22, R0, 0x2, R12 ;  /* 0x0000000200167825 */ /* 0x000fc800078e020c */
[C---:B------:R-:W-:Y:S01]  /*121e50*/  IMAD.WIDE R4, R0.reuse, 0x2, R10 ;  /* 0x0000000200047825 */ /* 0x040fe200078e020a */
[----:B------:R0:W-:Y:S04]  /*121e60*/  @P4 STG.E.U16 [R24.64], R29 ;  /* 0x0000001d18004986 */ /* 0x0001e8000c101504 */
[----:B0-----:R-:W3:Y:S01]  /*121e70*/  LDL.LU R24, [R1+0x4a8] ;  /* 0x0004a80001187983 */ /* 0x001ee20000300800 */
[----:B------:R-:W4:Y:S03]  /*121e80*/  LDL R25, [R1+0x2010] ;  /* 0x0020100001197983 */ /* 0x000f260000100800 */
[----:B--2---:R0:W-:Y:S01]  /*121e90*/  @P5 STG.E.U16 [R22.64], R7 ;  /* 0x0000000716005986 */ /* 0x0041e2000c101504 */
[----:B------:R1:W-:Y:S03]  /*121ea0*/  @P6 STG.E.U16 [R4.64], R6 ;  /* 0x0000000604006986 */ /* 0x0003e6000c101504 */
[----:B0-----:R-:W2:Y:S01]  /*121eb0*/  LDL.LU R7, [R1+0x4afc] ;  /* 0x004afc0001077983 */ /* 0x001ea20000300800 */
[----:B------:R-:W5:Y:S02]  /*121ec0*/  LDL.LU R22, [R1+0x4b8] ;  /* 0x0004b80001167983 */ /* 0x000f640000300800 */
[----:B------:R-:W2:Y:S02]  /*121ed0*/  LDL R23, [R1+0x200c] ;  /* 0x00200c0001177983 */ /* 0x000ea40000100800 */
[----:B-1----:R-:W2:Y:S02]  /*121ee0*/  LDL.LU R6, [R1+0x4af8] ;  /* 0x004af80001067983 */ /* 0x002ea40000300800 */
[----:B------:R-:W-:Y:S01]  /*121ef0*/  IMAD.WIDE R26, R0, 0x2, R8 ;  /* 0x00000002001a7825 */ /* 0x000fe200078e0208 */
[----:B------:R-:W-:-:S04]  /*121f00*/  ISETP.LT.AND P4, PT, R21, c[0x0][0x178], !P0 ;  /* 0x00005e0015007a0c */ /* 0x000fc80004781270 */
[----:B--2---:R0:W-:Y:S04]  /*121f10*/  @P1 STG.E.U16 [R26.64], R6 ;  /* 0x000000061a001986 */ /* 0x0041e8000c101504 */
[----:B0-----:R-:W2:Y:S01]  /*121f20*/  LDL R26, [R1+0x2008] ;  /* 0x00200800011a7983 */ /* 0x001ea20000100800 */
[----:B------:R-:W2:Y:S02]  /*121f30*/  LDL.LU R27, [R1+0x4c8] ;  /* 0x0004c800011b7983 */ /* 0x000ea40000300800 */
[----:B------:R-:W2:Y:S01]  /*121f40*/  LDL.LU R21, [R1+0x4af4] ;  /* 0x004af40001157983 */ /* 0x000ea20000300800 */
[----:B------:R-:W-:Y:S02]  /*121f50*/  ISETP.LT.AND P3, PT, R7, c[0x0][0x178], !P0 ;  /* 0x00005e0007007a0c */ /* 0x000fe40004761270 */
[----:B------:R-:W-:-:S02]  /*121f60*/  IADD3 R0, R0, c[0x0][0x198], RZ ;  /* 0x0000660000007a10 */ /* 0x000fc40007ffe0ff */
[----:B---3--:R-:W-:Y:S02]  /*121f70*/  PRMT R5, R24, 0x7632, R5 ;  /* 0x0000763218057816 */ /* 0x008fe40000000005 */
[----:B----4-:R-:W-:Y:S02]  /*121f80*/  ISETP.LT.AND P1, PT, R25, c[0x0][0x178], !P0 ;  /* 0x00005e0019007a0c */ /* 0x010fe40004721270 */
[----:B-----5:R-:W-:Y:S02]  /*121f90*/  PRMT R4, R22, 0x7632, R4 ;  /* 0x0000763216047816 */ /* 0x020fe40000000004 */
[----:B------:R-:W-:Y:S01]  /*121fa0*/  ISETP.LT.AND P6, PT, R23, c[0x0][0x178], !P0 ;  /* 0x00005e0017007a0c */ /* 0x000fe200047c1270 */
[----:B------:R-:W-:-:S04]  /*121fb0*/  IMAD.WIDE R24, R0, 0x2, R18 ;  /* 0x0000000200187825 */ /* 0x000fc800078e0212 */
[----:B------:R-:W-:Y:S01]  /*121fc0*/  IMAD.WIDE R22, R0, 0x2, R2 ;  /* 0x0000000200167825 */ /* 0x000fe200078e0202 */
[----:B--2---:R-:W-:Y:S02]  /*121fd0*/  ISETP.LT.AND P5, PT, R26, c[0x0][0x178], !P0 ;  /* 0x00005e001a007a0c */ /* 0x004fe400047a1270 */
[----:B------:R-:W-:Y:S01]  /*121fe0*/  PRMT R28, R27, 0x7632, R28 ;  /* 0x000076321b1c7816 */ /* 0x000fe2000000001c */
[----:B------:R-:W-:-:S05]  /*121ff0*/  IMAD.WIDE R26, R0, 0x2, R20 ;  /* 0x00000002001a7825 */ /* 0x000fca00078e0214 */
[----:B------:R0:W-:Y:S04]  /*122000*/  @P3 STG.E.U16 [R26.64], R28 ;  /* 0x0000001c1a003986 */ /* 0x0001e8000c101504 */
[----:B0-----:R-:W2:Y:S01]  /*122010*/  LDL.LU R27, [R1+0x498] ;  /* 0x00049800011b7983 */ /* 0x001ea20000300800 */
[----:B------:R0:W-:Y:S02]  /*122020*/  @P4 STG.E.U16 [R24.64], R4 ;  /* 0x0000000418004986 */ /* 0x0001e4000c101504 */
[----:B------:R1:W-:Y:S01]  /*122030*/  @P5 STG.E.U16 [R22.64], R5 ;  /* 0x0000000516005986 */ /* 0x0003e2000c101504 */
[----:B0-----:R-:W3:Y:S01]  /*122040*/  LDL.LU R24, [R1+0x478] ;  /* 0x0004780001187983 */ /* 0x001ee20000300800 */
[----:B------:R-:W4:Y:S02]  /*122050*/  LDL.LU R25, [R1+0x468] ;  /* 0x0004680001197983 */ /* 0x000f240000300800 */
[----:B-1----:R-:W5:Y:S01]  /*122060*/  LDL R23, [R1+0x201c] ;  /* 0x00201c0001177983 */ /* 0x002f620000100800 */
[----:B------:R-:W-:-:S02]  /*122070*/  PRMT R22, R29, 0x7632, R22 ;  /* 0x000076321d167816 */ /* 0x000fc40000000016 */
[----:B------:R-:W3:Y:S01]  /*122080*/  LDL.LU R29, [R1+0x4af0] ;  /* 0x004af000011d7983 */ /* 0x000ee20000300800 */
[----:B------:R-:W-:Y:S01]  /*122090*/  IMAD.WIDE R4, R0, 0x2, R14 ;  /* 0x0000000200047825 */ /* 0x000fe200078e020e */
[----:B--2---:R-:W-:-:S03]  /*1220a0*/  PRMT R28, R27, 0x7632, R28 ;  /* 0x000076321b1c7816 */ /* 0x004fc6000000001c */
[----:B------:R-:W-:-:S05]  /*1220b0*/  IMAD.WIDE R26, R0, 0x2, R16 ;  /* 0x00000002001a7825 */ /* 0x000fca00078e0210 */
[----:B------:R0:W-:Y:S01]  /*1220c0*/  @P6 STG.E.U16 [R26.64], R28 ;  /* 0x0000001c1a006986 */ /* 0x0001e2000c101504 */
[----:B------:R1:W-:Y:S03]  /*1220d0*/  @P1 STG.E.U16 [R4.64], R22 ;  /* 0x0000001604001986 */ /* 0x0003e6000c101504 */
[----:B0-----:R-:W2:Y:S04]  /*1220e0*/  LDL R26, [R1+0x2014] ;  /* 0x00201400011a7983 */ /* 0x001ea80000100800 */
[----:B------:R-:W5:Y:S01]  /*1220f0*/  LDL R27, [R1+0x2018] ;  /* 0x00201800011b7983 */ /* 0x000f620000100800 */
[----:B---3--:R-:W-:Y:S02]  /*122100*/  PRMT R29, R6, 0x7632, R29 ;  /* 0x00007632061d7816 */ /* 0x008fe4000000001d */
[----:B------:R-:W3:Y:S01]  /*122110*/  LDL R6, [R1+0x4d8] ;  /* 0x0004d80001067983 */ /* 0x000ee20000100800 */
[----:B-1----:R-:W3:Y:S01]  /*122120*/  LDL R4, [R1+0x2004] ;  /* 0x0020040001047983 */ /* 0x002ee20000100800 */
[----:B------:R-:W-:-:S02]  /*122130*/  PRMT R5, R24, 0x7632, R5 ;  /* 0x0000763218057816 */ /* 0x000fc40000000005 */
[----:B----4-:R-:W-:Y:S01]  /*122140*/  PRMT R28, R25, 0x7632, R28 ;  /* 0x00007632191c7816 */ /* 0x010fe2000000001c */
[----:B------:R-:W-:Y:S01]  /*122150*/  IMAD.WIDE R24, R0, 0x2, R10 ;  /* 0x0000000200187825 */ /* 0x000fe200078e020a */
[----:B------:R-:W-:Y:S02]  /*122160*/  ISETP.LT.AND P5, PT, R7, c[0x0][0x178], !P2 ;  /* 0x00005e0007007a0c */ /* 0x000fe400057a1270 */
[----:B--2---:R-:W-:Y:S02]  /*122170*/  ISETP.LT.AND P3, PT, R26, c[0x0][0x178], !P0 ;  /* 0x00005e001a007a0c */ /* 0x004fe40004761270 */
[----:B-----5:R-:W-:Y:S01]  /*122180*/  ISETP.LT.AND P4, PT, R27, c[0x0][0x178], !P0 ;  /* 0x00005e001b007a0c */ /* 0x020fe20004781270 */
[----:B------:R-:W-:Y:S02]  /*122190*/  ISETP.LT.AND P0, PT, R23, c[0x0][0x178], !P0 ;  /* 0x00005e0017007a0c */ /* 0x000fe40004701270 */
[C---:B------:R-:W-:Y:S01]  /*1221a0*/  IMAD.WIDE R22, R0.reuse, 0x2, R12 ;  /* 0x0000000200167825 */ /* 0x040fe200078e020c */
[----:B---3--:R-:W-:Y:S03]  /*1221b0*/  STL [R1+0x4ae4], R6 ;  /* 0x004ae40601007387 */ /* 0x008fe60000100800 */
[----:B------:R-:W-:-:S04]  /*1221c0*/  IMAD.WIDE R26, R0, 0x2, R8 ;  /* 0x00000002001a7825 */ /* 0x000fc800078e0208 */
[----:B------:R0:W-:Y:S01]  /*1221d0*/  STL [R1+0x4ae8], R7 ;  /* 0x004ae80701007387 */ /* 0x0001e20000100800 */
[----:B------:R-:W-:Y:S01]  /*1221e0*/  ISETP.LT.AND P1, PT, R4, c[0x0][0x178], !P2 ;  /* 0x00005e0004007a0c */ /* 0x000fe20005721270 */
[----:B------:R1:W-:Y:S01]  /*1221f0*/  STL [R1+0x4aec], R13 ;  /* 0x004aec0d01007387 */ /* 0x0003e20000100800 */
[----:B------:R-:W-:Y:S02]  /*122200*/  IADD3 R4, R0, c[0x0][0x198], RZ ;  /* 0x0000660000047a10 */ /* 0x000fe40007ffe0ff */
[----:B------:R-:W2:Y:S01]  /*122210*/  LDL R0, [R1+0x2004] ;  /* 0x0020040001007983 */ /* 0x000ea20000100800 */
[----:B------:R3:W-:Y:S04]  /*122220*/  @P3 STG.E.U16 [R22.64], R5 ;  /* 0x0000000516003986 */ /* 0x0007e8000c101504 */
[----:B0-----:R-:W4:Y:S04]  /*122230*/  LDL R7, [R1+0x508] ;  /* 0x0005080001077983 */ /* 0x001f280000100800 */
[----:B------:R-:W5:Y:S04]  /*122240*/  LDL R6, [R1+0x4f8] ;  /* 0x0004f80001067983 */ /* 0x000f680000100800 */
[----:B-1----:R-:W2:Y:S01]  /*122250*/  LDL R13, [R1+0x518] ;  /* 0x00051800010d7983 */ /* 0x002ea20000100800 */
[----:B------:R-:W-:Y:S02]  /*122260*/  @P4 STG.E.U16 [R24.64], R28 ;  /* 0x0000001c18004986 */ /* 0x000fe4000c101504 */
[----:B------:R-:W-:Y:S01]  /*122270*/  @P0 STG.E.U16 [R26.64], R29 ;  /* 0x0000001d1a000986 */ /* 0x000fe2000c101504 */
[----:B---3--:R-:W3:Y:S01]  /*122280*/  LDL R23, [R1+0x2010] ;  /* 0x0020100001177983 */ /* 0x008ee20000100800 */
[----:B------:R0:W-:Y:S03]  /*122290*/  STL [R1+0x4ad0], R28 ;  /* 0x004ad01c01007387 */ /* 0x0001e60000100800 */
[----:B0-----:R-:W2:Y:S01]  /*1222a0*/  LDL R28, [R1+0x200c] ;  /* 0x00200c00011c7983 */ /* 0x001ea20000100800 */
[----:B------:R-:W2:Y:S02]  /*1222b0*/  LDL.LU R26, [R1+0x49d4] ;  /* 0x0049d400011a7983 */ /* 0x000ea40000300800 */
[----:B------:R-:W2:Y:S02]  /*1222c0*/  LDL R27, [R1+0x2014] ;  /* 0x00201400011b7983 */ /* 0x000ea40000100800 */
[----:B------:R0:W-:Y:S02]  /*1222d0*/  STL [R1+0x4ad4], R29 ;  /* 0x004ad41d01007387 */ /* 0x0001e40000100800 */
[----:B0-----:R-:W2:Y:S01]  /*1222e0*/  LDL R29, [R1+0x2008] ;  /* 0x00200800011d7983 */ /* 0x001ea20000100800 */
[----:B------:R-:W-:Y:S01]  /*1222f0*/  IMAD.WIDE R24, R4, 0x2, R20 ;  /* 0x0000000204187825 */ /* 0x000fe200078e0214 */
[----:B--2---:R-:W-:-:S02]  /*122300*/  ISETP.LT.AND P4, PT, R29, c[0x0][0x178], !P2 ;  /* 0x00005e001d007a0c */ /* 0x004fc40005781270 */
[----:B------:R0:W-:Y:S04]  /*122310*/  STL [R1+0x4ae0], R29 ;  /* 0x004ae01d01007387 */ /* 0x0001e80000100800 */
[----:B0-----:R-:W2:Y:S01]  /*122320*/  LDL.LU R29, [R1+0x538] ;  /* 0x00053800011d7983 */ /* 0x001ea20000300800 */
[----:B------:R-:W-:Y:S01]  /*122330*/  ISETP.LT.AND P3, PT, R28, c[0x0][0x178], !P2 ;  /* 0x00005e001c007a0c */ /* 0x000fe20005761270 */
[----:B------:R0:W-:Y:S02]  /*122340*/  STL [R1+0x4ad8], R28 ;  /* 0x004ad81c01007387 */ /* 0x0001e40000100800 */
[----:B0-----:R-:W3:Y:S04]  /*122350*/  LDL.LU R28, [R1+0x528] ;  /* 0x00052800011c7983 */ /* 0x001ee80000300800 */
[----:B--2---:R0:W-:Y:S04]  /*122360*/  @P5 STG.E.U16 [R24.64], R29 ;  /* 0x0000001d18005986 */ /* 0x0041e8000c101504 */
[----:B0-----:R-:W2:Y:S01]  /*122370*/  LDL.LU R25, [R1+0x49d8] ;  /* 0x0049d80001197983 */ /* 0x001ea20000300800 */
[----:B---3--:R-:W-:Y:S01]  /*122380*/  ISETP.LT.AND P6, PT, R23, c[0x0][0x178], !P2 ;  /* 0x00005e0017007a0c */ /* 0x008fe200057c1270 */
[----:B------:R-:W-:Y:S01]  /*122390*/  IMAD.WIDE R22, R4, 0x2, R18 ;  /* 0x0000000204167825 */ /* 0x000fe200078e0212 */
[----:B------:R-:W-:-:S02]  /*1223a0*/  ISETP.GE.AND P0, PT, R26, c[0x0][0x17c], PT ;  /* 0x00005f001a007a0c */ /* 0x000fc40003f06270 */
[----:B------:R-:W-:Y:S01]  /*1223b0*/  ISETP.LT.AND P5, PT, R27, c[0x0][0x178], !P2 ;  /* 0x00005e001b007a0c */ /* 0x000fe200057a1270 */
[C---:B------:R-:W-:Y:S01]  /*1223c0*/  IMAD.WIDE R26, R4.reuse, 0x2, R2 ;  /* 0x00000002041a7825 */ /* 0x040fe200078e0202 */
[----:B------:R0:W-:Y:S04]  /*1223d0*/  @P1 STG.E.U16 [R22.64], R28 ;  /* 0x0000001c16001986 */ /* 0x0001e8000c101504 */
[----:B------:R1:W-:Y:S02]  /*1223e0*/  @P4 STG.E.U16 [R26.64], R13 ;  /* 0x0000000d1a004986 */ /* 0x0003e4000c101504 */
[C---:B0-----:R-:W-:Y:S01]  /*1223f0*/  IMAD.WIDE R22, R4.reuse, 0x2, R14 ;  /* 0x0000000204167825 */ /* 0x041fe200078e020e */
[----:B-1----:R-:W3:Y:S03]  /*122400*/  LDL.LU R13, [R1+0x4aec] ;  /* 0x004aec00010d7983 */ /* 0x002ee60000300800 */
[----:B------:R-:W3:Y:S01]  /*122410*/  LDL R27, [R1+0x2018] ;  /* 0x00201800011b7983 */ /* 0x000ee20000100800 */
[----:B--2---:R-:W-:Y:S01]  /*122420*/  ISETP.GE.AND P1, PT, R25, c[0x0][0x17c], PT ;  /* 0x00005f0019007a0c */ /* 0x004fe20003f26270 */
[----:B------:R-:W-:-:S05]  /*122430*/  IMAD.WIDE R24, R4, 0x2, R16 ;  /* 0x0000000204187825 */ /* 0x000fca00078e0210 */
[----:B----4-:R0:W-:Y:S01]  /*122440*/  @P3 STG.E.U16 [R24.64], R7 ;  /* 0x0000000718003986 */ /* 0x0101e2000c101504 */
[----:B-----5:R1:W-:Y:S03]  /*122450*/  @P6 STG.E.U16 [R22.64], R6 ;  /* 0x0000000616006986 */ /* 0x0203e6000c101504 */
[----:B0-----:R-:W2:Y:S01]  /*122460*/  LDL.LU R7, [R1+0x4ae8] ;  /* 0x004ae80001077983 */ /* 0x001ea20000300800 */
[----:B------:R-:W4:Y:S02]  /*122470*/  LDL R24, [R1+0x4e8] ;  /* 0x0004e80001187983 */ /* 0x000f240000100800 */
[----:B------:R-:W5:Y:S02]  /*122480*/  LDL.LU R25, [R1+0x49dc] ;  /* 0x0049dc0001197983 */ /* 0x000f640000300800 */
[----:B-1----:R-:W2:Y:S01]  /*122490*/  LDL.LU R6, [R1+0x4ae4] ;  /* 0x004ae40001067983 */ /* 0x002ea20000300800 */
[----:B------:R-:W2:Y:S01]  /*1224a0*/  LDL R23, [R1+0x201c] ;  /* 0x00201c0001177983 */ /* 0x000ea20000100800 */
[----:B---3--:R-:W-:Y:S01]  /*1224b0*/  ISETP.LT.AND P4, PT, R27, c[0x0][0x178], !P2 ;  /* 0x00005e001b007a0c */ /* 0x008fe20005781270 */
[----:B------:R-:W-:Y:S01]  /*1224c0*/  IMAD.WIDE R26, R4, 0x2, R12 ;  /* 0x00000002041a7825 */ /* 0x000fe200078e020c */
[----:B------:R-:W-:-:S02]  /*1224d0*/  PRMT R5, R29, 0x7632, R5 ;  /* 0x000076321d057816 */ /* 0x000fc40000000005 */
[----:B------:R-:W3:Y:S01]  /*1224e0*/  LDL.LU R29, [R1+0x4ae0] ;  /* 0x004ae000011d7983 */ /* 0x000ee20000300800 */
[----:B--2---:R-:W-:Y:S01]  /*1224f0*/  ISETP.LT.AND P3, PT, R23, c[0x0][0x178], !P2 ;  /* 0x00005e0017007a0c */ /* 0x004fe20005761270 */
[----:B------:R-:W-:Y:S02]  /*122500*/  IMAD.WIDE R22, R4, 0x2, R10 ;  /* 0x0000000204167825 */ /* 0x000fe400078e020a */
[----:B----4-:R0:W-:Y:S05]  /*122510*/  @P5 STG.E.U16 [R26.64], R24 ;  /* 0x000000181a005986 */ /* 0x0101ea000c101504 */
[----:B------:R1:W-:Y:S01]  /*122520*/  @P4 STG.E.U16 [R22.64], R6 ;  /* 0x0000000616004986 */ /* 0x0003e2000c101504 */
[----:B------:R-:W-:Y:S01]  /*122530*/  ISETP.LT.AND P5, PT, R0, c[0x0][0x178], !P0 ;  /* 0x00005e0000007a0c */ /* 0x000fe200047a1270 */
[----:B------:R-:W-:-:S02]  /*122540*/  IADD3 R0, R4, c[0x0][0x198], RZ ;  /* 0x0000660004007a10 */ /* 0x000fc40007ffe0ff */
[----:B0-----:R-:W-:Y:S01]  /*122550*/  IMAD.WIDE R26, R4, 0x2, R8 ;  /* 0x00000002041a7825 */ /* 0x001fe200078e0208 */
[----:B-1----:R-:W2:Y:S01]  /*122560*/  LDL.LU R6, [R1+0x4adc] ;  /* 0x004adc0001067983 */ /* 0x002ea20000300800 */
[----:B------:R-:W-:Y:S02]  /*122570*/  PRMT R4, R28, 0x7632, R4 ;  /* 0x000076321c047816 */ /* 0x000fe40000000004 */
[----:B------:R-:W4:Y:S01]  /*122580*/  LDL.LU R28, [R1+0x4ad8] ;  /* 0x004ad800011c7983 */ /* 0x000f220000300800 */
[----:B------:R-:W-:Y:S02]  /*122590*/  ISETP.LT.AND P6, PT, R7, c[0x0][0x178], !P0 ;  /* 0x00005e0007007a0c */ /* 0x000fe400047c1270 */
[----:B-----5:R-:W-:Y:S01]  /*1225a0*/  ISETP.GE.AND P2, PT, R25, c[0x0][0x17c], PT ;  /* 0x00005f0019007a0c */ /* 0x020fe20003f46270 */
[----:B------:R-:W-:-:S04]  /*1225b0*/  IMAD.WIDE R24, R0, 0x2, R20 ;  /* 0x0000000200187825 */ /* 0x000fc800078e0214 */
[----:B------:R-:W-:Y:S01]  /*1225c0*/  IMAD.WIDE R22, R0, 0x2, R18 ;  /* 0x0000000200167825 */ /* 0x000fe200078e0212 */
[----:B---3--:R-:W-:Y:S01]  /*1225d0*/  ISETP.LT.AND P4, PT, R29, c[0x0][0x178], !P0 ;  /* 0x00005e001d007a0c */ /* 0x008fe20004781270 */
[----:B--2---:R0:W-:Y:S04]  /*1225e0*/  @P3 STG.E.U16 [R26.64], R6 ;  /* 0x000000061a003986 */ /* 0x0041e8000c101504 */
[----:B------:R1:W-:Y:S01]  /*1225f0*/  @P6 STG.E.U16 [R24.64], R5 ;  /* 0x0000000518006986 */ /* 0x0003e2000c101504 */
[----:B----4-:R-:W-:Y:S01]  /*122600*/  ISETP.LT.AND P6, PT, R28, c[0x0][0x178], !P0 ;  /* 0x00005e001c007a0c */ /* 0x010fe200047c1270 */
[----:B------:R2:W-:Y:S01]  /*122610*/  @P5 STG.E.U16 [R22.64], R4 ;  /* 0x0000000416005986 */ /* 0x0005e2000c101504 */
[----:B0-----:R-:W3:Y:S01]  /*122620*/  LDL.LU R26, [R1+0x4f8] ;  /* 0x0004f800011a7983 */ /* 0x001ee20000300800 */
[----:B------:R-:W4:Y:S02]  /*122630*/  LDL.LU R27, [R1+0x4e8] ;  /* 0x0004e800011b7983 */ /* 0x000f240000300800 */
[----:B-1----:R-:W5:Y:S02]  /*122640*/  LDL R5, [R1+0x2014] ;  /* 0x0020140001057983 */ /* 0x002f640000100800 */
[----:B------:R-:W3:Y:S01]  /*122650*/  LDL.LU R24, [R1+0x518] ;  /* 0x0005180001187983 */ /* 0x000ee20000300800 */
[----:B------:R-:W4:Y:S01]  /*122660*/  LDL.LU R25, [R1+0x508] ;  /* 0x0005080001197983 */ /* 0x000f220000300800 */
[----:B------:R-:W4:Y:S02]  /*122670*/  LDL.LU R29, [R1+0x4ad4] ;  /* 0x004ad400011d7983 */ /* 0x000f240000300800 */
[----:B------:R-:W4:Y:S02]  /*122680*/  LDL.LU R28, [R1+0x4ad0] ;  /* 0x004ad000011c7983 */ /* 0x000f240000300800 */
[----:B--2---:R-:W2:Y:S01]  /*122690*/  LDL R23, [R1+0x2010] ;  /* 0x0020100001177983 */ /* 0x004ea20000100800 */
[----:B------:R0:W-:Y:S01]  /*1226a0*/  STL [R1+0x4acc], R3 ;  /* 0x004acc0301007387 */ /* 0x0001e20000100800 */
[----:B------:R1:W-:Y:S01]  /*1226b0*/  STL [R1+0x4ac8], R17 ;  /* 0x004ac81101007387 */ /* 0x0003e20000100800 */
[----:B---3--:R-:W-:-:S02]  /*1226c0*/  PRMT R22, R24, 0x7632, R22 ;  /* 0x0000763218167816 */ /* 0x008fc40000000016 */
[----:B-----5:R-:W-:Y:S01]  /*1226d0*/  ISETP.LT.AND P5, PT, R5, c[0x0][0x178], !P0 ;  /* 0x00005e0005007a0c */ /* 0x020fe200047a1270 */
[----:B------:R-:W-:Y:S01]  /*1226e0*/  IMAD.WIDE R4, R0, 0x2, R2 ;  /* 0x0000000200047825 */ /* 0x000fe200078e0202 */
[----:B--2---:R-:W-:Y:S02]  /*1226f0*/  ISETP.LT.AND P3, PT, R23, c[0x0][0x178], !P0 ;  /* 0x00005e0017007a0c */ /* 0x004fe40004761270 */
[----:B0-----:R-:W-:Y:S01]  /*122700*/  PRMT R3, R22, 0x7610, R3 ;  /* 0x0000761016037816 */ /* 0x001fe20000000003 */
[----:B------:R-:W-:Y:S02]  /*122710*/  IMAD.WIDE R22, R0, 0x2, R16 ;  /* 0x0000000200167825 */ /* 0x000fe400078e0210 */
[----:B-1----:R-:W2:Y:S01]  /*122720*/  LDL R17, [R1+0x2018] ;  /* 0x0020180001117983 */ /* 0x002ea20000100800 */
[----:B----4-:R-:W-:Y:S02]  /*122730*/  PRMT R6, R25, 0x7632, R6 ;  /* 0x0000763219067816 */ /* 0x010fe40000000006 */
[----:B------:R-:W-:Y:S01]  /*122740*/  PRMT R28, R26, 0x7632, R28 ;  /* 0x000076321a1c7816 */ /* 0x000fe2000000001c */
[C---:B------:R-:W-:Y:S01]  /*122750*/  IMAD.WIDE R24, R0.reuse, 0x2, R14 ;  /* 0x0000000200187825 */ /* 0x040fe200078e020e */
[----:B------:R-:W-:Y:S01]  /*122760*/  PRMT R29, R27, 0x7632, R29 ;  /* 0x000076321b1d7816 */ /* 0x000fe2000000001d */
[----:B------:R0:W-:Y:S02]  /*122770*/  STL [R1+0x4ac4], R15 ;  /* 0x004ac40f01007387 */ /* 0x0001e40000100800 */
[----:B------:R-:W-:-:S02]  /*122780*/  IMAD.WIDE R26, R0, 0x2, R12 ;  /* 0x00000002001a7825 */ /* 0x000fc400078e020c */
[----:B------:R1:W-:Y:S02]  /*122790*/  @P4 STG.E.U16 [R4.64], R3 ;  /* 0x0000000304004986 */ /* 0x0003e4000c101504 */
[----:B------:R3:W-:Y:S02]  /*1227a0*/  @P6 STG.E.U16 [R22.64], R6 ;  /* 0x0000000616006986 */ /* 0x0007e4000c101504 */
[----:B------:R-:W-:Y:S01]  /*1227b0*/  @P3 STG.E.U16 [R24.64], R28 ;  /* 0x0000001c18003986 */ /* 0x000fe2000c101504 */
[----:B0-----:R-:W4:Y:S04]  /*1227c0*/  LDL R15, [R1+0x2004] ;  /* 0x00200400010f7983 */ /* 0x001f280000100800 */
[----:B-1----:R-:W5:Y:S01]  /*1227d0*/  LDL.LU R4, [R1+0x4d8] ;  /* 0x0004d80001047983 */ /* 0x002f620000300800 */
[----:B------:R-:W4:Y:S02]  /*1227e0*/  LDL R3, [R1+0x5a8] ;  /* 0x0005a80001037983 */ /* 0x000f240000100800 */
[----:B---3--:R-:W3:Y:S01]  /*1227f0*/  LDL R23, [R1+0x201c] ;  /* 0x00201c0001177983 */ /* 0x008ee20000100800 */
[----:B------:R-:W-:Y:S01]  /*122800*/  @P5 STG.E.U16 [R26.64], R29 ;  /* 0x0000001d1a005986 */ /* 0x000fe2000c101504 */
[----:B--2---:R-:W-:-:S03]  /*122810*/  ISETP.LT.AND P4, PT, R17, c[0x0][0x178], !P0 ;  /* 0x00005e0011007a0c */ /* 0x004fc60004781270 */
[----:B------:R-:W2:Y:S01]  /*122820*/  LDL R17, [R1+0x598] ;  /* 0x0005980001117983 */ /* 0x000ea20000100800 */
[----:B------:R0:W-:Y:S03]  /*122830*/  STL [R1+0x4ab4], R28 ;  /* 0x004ab41c01007387 */ /* 0x0001e60000100800 */
[----:B0-----:R-:W2:Y:S01]  /*122840*/  LDL R28, [R1+0x200c] ;  /* 0x00200c00011c7983 */ /* 0x001ea20000100800 */
[----:B------:R0:W-:Y:S03]  /*122850*/  STL [R1+0x4ab8], R29 ;  /* 0x004ab81d01007387 */ /* 0x0001e60000100800 */
[----:B0-----:R-:W2:Y:S01]  /*122860*/  LDL R29, [R1+0x2008] ;  /* 0x00200800011d7983 */ /* 0x001ea20000100800 */
[----:B----4-:R-:W-:Y:S02]  /*122870*/  ISETP.LT.AND P6, PT, R15, c[0x0][0x178], !P1 ;  /* 0x00005e000f007a0c */ /* 0x010fe40004fc1270 */
[----:B------:R-:W4:Y:S01]  /*122880*/  LDL.LU R15, [R1+0x49e0] ;  /* 0x0049e000010f7983 */ /* 0x000f220000300800 */
[----:B---3--:R-:W-:-:S02]  /*122890*/  ISETP.LT.AND P0, PT, R23, c[0x0][0x178], !P0 ;  /* 0x00005e0017007a0c */ /* 0x008fc40004701270 */
[----:B------:R-:W-:Y:S02]  /*1228a0*/  ISETP.LT.AND P5, PT, R7, c[0x0][0x178], !P1 ;  /* 0x00005e0007007a0c */ /* 0x000fe40004fa1270 */
[----:B-----5:R-:W-:Y:S01]  /*1228b0*/  PRMT R5, R4, 0x7632, R5 ;  /* 0x0000763204057816 */ /* 0x020fe20000000005 */
[C---:B------:R-:W-:Y:S01]  /*1228c0*/  IADD3 R4, R0.reuse, c[0x0][0x198], RZ ;  /* 0x0000660000047a10 */ /* 0x040fe20007ffe0ff */
[----:B--2---:R-:W-:Y:S01]  /*1228d0*/  ISETP.LT.AND P3, PT, R29, c[0x0][0x178], !P1 ;  /* 0x00005e001d007a0c */ /* 0x004fe20004f61270 */
[----:B------:R0:W-:Y:S04]  /*1228e0*/  STL [R1+0x4abc], R29 ;  /* 0x004abc1d01007387 */ /* 0x0001e80000100800 */
[----:B0-----:R-:W2:Y:S01]  /*1228f0*/  LDL R29, [R1+0x38] ;  /* 0x00003800011d7983 */ /* 0x001ea20000100800 */
[----:B------:R-:W-:Y:S01]  /*122900*/  IMAD.WIDE R22, R0, 0x2, R10 ;  /* 0x0000000200167825 */ /* 0x000fe200078e020a */
[----:B------:R-:W-:-:S03]  /*122910*/  PRMT R6, R6, 0x7632, R6 ;  /* 0x0000763206067816 */ /* 0x000fc60000000006 */
[----:B------:R-:W-:-:S04]  /*122920*/  IMAD.WIDE R26, R0, 0x2, R8 ;  /* 0x00000002001a7825 */ /* 0x000fc800078e0208 */
[C---:B------:R-:W-:Y:S01]  /*122930*/  IMAD.WIDE R24, R4.reuse, 0x2, R20 ;  /* 0x0000000204187825 */ /* 0x040fe200078e0214 */
[----:B------:R-:W-:Y:S03]  /*122940*/  @P4 STG.E.U16 [R22.64], R5 ;  /* 0x0000000516004986 */ /* 0x000fe6000c101504 */
[----:B------:R0:W-:Y:S02]  /*122950*/  @P0 STG.E.U16 [R26.64], R6 ;  /* 0x000000061a000986 */ /* 0x0001e4000c101504 */
[----:B------:R-:W-:Y:S01]  /*122960*/  @P5 STG.E.U16 [R24.64], R3 ;  /* 0x0000000318005986 */ /* 0x000fe2000c101504 */
[----:B--2---:R1:W-:Y:S01]  /*122970*/  STL [R1+0x4ac0], R29 ;  /* 0x004ac01d01007387 */ /* 0x0043e20000100800 */
[----:B------:R-:W2:Y:S02]  /*122980*/  LDL R0, [R1+0x2004] ;  /* 0x0020040001007983 */ /* 0x000ea40000100800 */
[----:B0-----:R-:W3:Y:S02]  /*122990*/  LDL R26, [R1+0x588] ;  /* 0x00058800011a7983 */ /* 0x001ee40000100800 */
[----:B------:R-:W5:Y:S01]  /*1229a0*/  LDL R27, [R1+0x2018] ;  /* 0x00201800011b7983 */ /* 0x000f620000100800 */
[----:B-1----:R-:W2:Y:S01]  /*1229b0*/  LDL R29, [R1+0x558] ;  /* 0x00055800011d7983 */ /* 0x002ea20000100800 */
[----:B------:R-:W2:Y:S02]  /*1229c0*/  LDL.LU R3, [R1+0x4acc] ;  /* 0x004acc0001037983 */ /* 0x000ea40000300800 */
[----:B------:R-:W2:Y:S02]  /*1229d0*/  LDL R25, [R1+0x2010] ;  /* 0x0020100001197983 */ /* 0x000ea40000100800 */
[----:B------:R-:W-:-:S05]  /*1229e0*/  IMAD.WIDE R22, R4, 0x2, R18 ;  /* 0x0000000204167825 */ /* 0x000fca00078e0212 */
[----:B------:R0:W-:Y:S01]  /*1229f0*/  @P6 STG.E.U16 [R22.64], R17 ;  /* 0x0000001116006986 */ /* 0x0001e2000c101504 */
[----:B----4-:R-:W-:-:S03]  /*122a00*/  ISETP.GE.AND P0, PT, R15, c[0x0][0x17c], PT ;  /* 0x00005f000f007a0c */ /* 0x010fc60003f06270 */
[----:B0-----:R-:W4:Y:S01]  /*122a10*/  LDL.LU R17, [R1+0x4ac8] ;  /* 0x004ac80001117983 */ /* 0x001f220000300800 */
[----:B------:R-:W4:Y:S02]  /*122a20*/  LDL R23, [R1+0x2014] ;  /* 0x0020140001177983 */ /* 0x000f240000100800 */
[----:B------:R-:W4:Y:S01]  /*122a30*/  LDL.LU R15, [R1+0x4ac4] ;  /* 0x004ac400010f7983 */ /* 0x000f220000300800 */
[----:B--2---:R-:W-:Y:S01]  /*122a40*/  ISETP.LT.AND P5, PT, R25, c[0x0][0x178], !P1 ;  /* 0x00005e0019007a0c */ /* 0x004fe20004fa1270 */
[----:B------:R-:W-:-:S05]  /*122a50*/  IMAD.WIDE R24, R4, 0x2, R2 ;  /* 0x0000000204187825 */ /* 0x000fca00078e0202 */
[----:B---3--:R0:W-:Y:S04]  /*122a60*/  @P3 STG.E.U16 [R24.64], R26 ;  /* 0x0000001a18003986 */ /* 0x0081e8000c101504 */
[----:B0-----:R-:W2:Y:S01]  /*122a70*/  LDL R24, [R1+0x578] ;  /* 0x0005780001187983 */ /* 0x001ea20000100800 */
[----:B------:R-:W-:Y:S02]  /*122a80*/  ISETP.LT.AND P4, PT, R28, c[0x0][0x178], !P1 ;  /* 0x00005e001c007a0c */ /* 0x000fe40004f81270 */
[----:B----4-:R-:W-:Y:S01]  /*122a90*/  ISETP.LT.AND P6, PT, R23, c[0x0][0x178], !P1 ;  /* 0x00005e0017007a0c */ /* 0x010fe20004fc1270 */
[C---:B------:R-:W-:Y:S01]  /*122aa0*/  IMAD.WIDE R22, R4.reuse, 0x2, R16 ;  /* 0x0000000204167825 */ /* 0x040fe200078e0210 */
[----:B-----5:R-:W-:Y:S01]  /*122ab0*/  ISETP.LT.AND P3, PT, R27, c[0x0][0x178], !P1 ;  /* 0x00005e001b007a0c */ /* 0x020fe20004f61270 */
[----:B------:R-:W3:Y:S08]  /*122ac0*/  LDL R25, [R1+0x201c] ;  /* 0x00201c0001197983 */ /* 0x000ef00000100800 */
[----:B--2---:R0:W-:Y:S04]  /*122ad0*/  @P4 STG.E.U16 [R22.64], R24 ;  /* 0x0000001816004986 */ /* 0x0041e8000c101504 */
[----:B0-----:R-:W2:Y:S01]  /*122ae0*/  LDL R23, [R1+0x568] ;  /* 0x0005680001177983 */ /* 0x001ea20000100800 */
[----:B------:R-:W-:-:S04]  /*122af0*/  IMAD.WIDE R26, R4, 0x2, R14 ;  /* 0x00000002041a7825 */ /* 0x000fc800078e020e */
[----:B------:R-:W-:Y:S01]  /*122b00*/  STL [R1+0x4ab0], R7 ;  /* 0x004ab00701007387 */ /* 0x000fe20000100800 */
[----:B---3--:R-:W-:Y:S01]  /*122b10*/  ISETP.LT.AND P1, PT, R25, c[0x0][0x178], !P1 ;  /* 0x00005e0019007a0c */ /* 0x008fe20004f21270 */
[C---:B------:R-:W-:Y:S01]  /*122b20*/  IMAD.WIDE R24, R4.reuse, 0x2, R12 ;  /* 0x0000000204187825 */ /* 0x040fe200078e020c */
[----:B--2---:R0:W-:Y:S04]  /*122b30*/  @P5 STG.E.U16 [R26.64], R23 ;  /* 0x000000171a005986 */ /* 0x0041e8000c101504 */
[----:B0-----:R-:W2:Y:S01]  /*122b40*/  LDL R26, [R1+0x548] ;  /* 0x00054800011a7983 */ /* 0x001ea20000100800 */
[----:B------:R-:W3:Y:S02]  /*122b50*/  LDL.LU R27, [R1+0x5a8] ;  /* 0x0005a800011b7983 */ /* 0x000ee40000300800 */
[C---:B------:R-:W-:Y:S01]  /*122b60*/  IMAD.WIDE R22, R4.reuse, 0x2, R10 ;  /* 0x0000000204167825 */ /* 0x040fe200078e020a */
[----:B--2---:R-:W-:Y:S04]  /*122b70*/  @P6 STG.E.U16 [R24.64], R26 ;  /* 0x0000001a18006986 */ /* 0x004fe8000c101504 */
[----:B------:R0:W-:Y:S02]  /*122b80*/  @P3 STG.E.U16 [R22.64], R29 ;  /* 0x0000001d16003986 */ /* 0x0001e4000c101504 */
[----:B0-----:R-:W2:Y:S01]  /*122b90*/  LDL.LU R29, [R1+0x4ac0] ;  /* 0x004ac000011d7983 */ /* 0x001ea20000300800 */
[----:B---3--:R-:W-:Y:S01]  /*122ba0*/  PRMT R5, R27, 0x7632, R5 ;  /* 0x000076321b057816 */ /* 0x008fe20000000005 */
[----:B------:R-:W-:-:S04]  /*122bb0*/  IMAD.WIDE R26, R4, 0x2, R8 ;  /* 0x00000002041a7825 */ /* 0x000fc800078e0208 */
[----:B------:R-:W3:Y:S01]  /*122bc0*/  LDL.LU R23, [R1+0x598] ;  /* 0x0005980001177983 */ /* 0x000ee20000300800 */
[----:B------:R-:W-:Y:S02]  /*122bd0*/  ISETP.LT.AND P4, PT, R7, c[0x0][0x178], !P2 ;  /* 0x00005e0007007a0c */ /* 0x000fe40005781270 */
[----:B------:R-:W-:Y:S01]  /*122be0*/  ISETP.LT.AND P5, PT, R0, c[0x0][0x178], !P2 ;  /* 0x00005e0000007a0c */ /* 0x000fe200057a1270 */
[----:B------:R-:W-:Y:S01]  /*122bf0*/  IADD3 R0, R4, c[0x0][0x198], RZ ;  /* 0x0000660004007a10 */ /* 0x000fe20007ffe0ff */
[----:B--2---:R0:W-:Y:S04]  /*122c00*/  @P1 STG.E.U16 [R26.64], R29 ;  /* 0x0000001d1a001986 */ /* 0x0041e8000c101504 */
[----:B0-----:R-:W2:Y:S01]  /*122c10*/  LDL.LU R29, [R1+0x4abc] ;  /* 0x004abc00011d7983 */ /* 0x001ea20000300800 */
[----:B------:R-:W-:Y:S01]  /*122c20*/  IMAD.WIDE R24, R0, 0x2, R20 ;  /* 0x0000000200187825 */ /* 0x000fe200078e0214 */
[----:B---3--:R-:W-:-:S03]  /*122c30*/  PRMT R4, R23, 0x7632, R4 ;  /* 0x0000763217047816 */ /* 0x008fc60000000004 */
[----:B------:R-:W3:Y:S02]  /*122c40*/  LDL.LU R26, [R1+0x568] ;  /* 0x00056800011a7983 */ /* 0x000ee40000300800 */
[----:B------:R-:W-:Y:S01]  /*122c50*/  IMAD.WIDE R22, R0, 0x2, R18 ;  /* 0x0000000200167825 */ /* 0x000fe200078e0212 */
[----:B------:R-:W4:Y:S04]  /*122c60*/  LDL.LU R27, [R1+0x548] ;  /* 0x00054800011b7983 */ /* 0x000f280000300800 */
[----:B------:R0:W-:Y:S01]  /*122c70*/  @P4 STG.E.U16 [R24.64], R5 ;  /* 0x0000000518004986 */ /* 0x0001e2000c101504 */
[----:B------:R-:W-:Y:S01]  /*122c80*/  ISETP.LT.AND P3, PT, R28, c[0x0][0x178], !P2 ;  /* 0x00005e001c007a0c */ /* 0x000fe20005761270 */
[----:B------:R1:W-:Y:S02]  /*122c90*/  @P5 STG.E.U16 [R22.64], R4 ;  /* 0x0000000416005986 */ /* 0x0003e4000c101504 */
[----:B0-----:R-:W5:Y:S01]  /*122ca0*/  LDL R5, [R1+0x2014] ;  /* 0x0020140001057983 */ /* 0x001f620000100800 */
[----:B------:R-:W3:Y:S02]  /*122cb0*/  LDL.LU R24, [R1+0x588] ;  /* 0x0005880001187983 */ /* 0x000ee40000300800 */
[----:B------:R-:W4:Y:S01]  /*122cc0*/  LDL.LU R25, [R1+0x578] ;  /* 0x0005780001197983 */ /* 0x000f220000300800 */
[----:B--2---:R-:W-:-:S02]  /*122cd0*/  ISETP.LT.AND P1, PT, R29, c[0x0][0x178], !P2 ;  /* 0x00005e001d007a0c */ /* 0x004fc40005721270 */
[----:B------:R-:W2:Y:S01]  /*122ce0*/  LDL.LU R29, [R1+0x4ab8] ;  /* 0x004ab800011d7983 */ /* 0x000ea20000300800 */
[----:B------:R-:W2:Y:S02]  /*122cf0*/  LDL.LU R28, [R1+0x4ab4] ;  /* 0x004ab400011c7983 */ /* 0x000ea40000300800 */
[----:B-1----:R-:W2:Y:S02]  /*122d00*/  LDL R23, [R1+0x2010] ;  /* 0x0020100001177983 */ /* 0x002ea40000100800 */
[----:B------:R0:W-:Y:S01]  /*122d10*/  STL [R1+0x4aac], R14 ;  /* 0x004aac0e01007387 */ /* 0x0001e20000100800 */
[----:B-----5:R-:W-:Y:S02]  /*122d20*/  ISETP.LT.AND P5, PT, R5, c[0x0][0x178], !P2 ;  /* 0x00005e0005007a0c */ /* 0x020fe400057a1270 */
[----:B---3--:R-:W-:Y:S02]  /*122d30*/  PRMT R7, R24, 0x7632, R7 ;  /* 0x0000763218077816 */ /* 0x008fe40000000007 */
[----:B----4-:R-:W-:Y:S01]  /*122d40*/  PRMT R6, R25, 0x7632, R6 ;  /* 0x0000763219067816 */ /* 0x010fe20000000006 */
[----:B------:R-:W-:-:S04]  /*122d50*/  IMAD.WIDE R4, R0, 0x2, R2 ;  /* 0x0000000200047825 */ /* 0x000fc800078e0202 */
[----:B------:R-:W-:Y:S02]  /*122d60*/  IMAD.WIDE R24, R0, 0x2, R14 ;  /* 0x0000000200187825 */ /* 0x000fe400078e020e */
[----:B0-----:R-:W3:Y:S02]  /*122d70*/  LDL.LU R14, [R1+0x38] ;  /* 0x00003800010e7983 */ /* 0x001ee40000300800 */
[----:B------:R0:W-:Y:S02]  /*122d80*/  STL [R1+0x4aa8], R15 ;  /* 0x004aa80f01007387 */ /* 0x0001e40000100800 */
[----:B------:R-:W-:Y:S04]  /*122d90*/  @P1 STG.E.U16 [R4.64], R7 ;  /* 0x0000000704001986 */ /* 0x000fe8000c101504 */
[----:B0-----:R-:W4:Y:S01]  /*122da0*/  LDL R15, [R1+0x2004] ;  /* 0x00200400010f7983 */ /* 0x001f220000100800 */
[----:B------:R0:W-:Y:S01]  /*122db0*/  STL [R1+0x4aa4], R13 ;  /* 0x004aa40d01007387 */ /* 0x0001e20000100800 */
[----:B--2---:R-:W-:-:S02]  /*122dc0*/  PRMT R29, R27, 0x7632, R29 ;  /* 0x000076321b1d7816 */ /* 0x004fc4000000001d */
[----:B------:R-:W-:Y:S02]  /*122dd0*/  PRMT R28, R26, 0x7632, R28 ;  /* 0x000076321a1c7816 */ /* 0x000fe4000000001c */
[----:B------:R-:W-:Y:S01]  /*122de0*/  ISETP.LT.AND P4, PT, R23, c[0x0][0x178], !P2 ;  /* 0x00005e0017007a0c */ /* 0x000fe20005781270 */
[----:B------:R-:W-:-:S04]  /*122df0*/  IMAD.WIDE R22, R0, 0x2, R16 ;  /* 0x0000000200167825 */ /* 0x000fc800078e0210 */
[----:B------:R-:W-:Y:S02]  /*122e00*/  IMAD.WIDE R26, R0, 0x2, R12 ;  /* 0x00000002001a7825 */ /* 0x000fe400078e020c */
[----:B0-----:R-:W2:Y:S02]  /*122e10*/  LDL R13, [R1+0x2008] ;  /* 0x00200800010d7983 */ /* 0x001ea40000100800 */
[----:B------:R-:W5:Y:S02]  /*122e20*/  LDL.LU R7, [R1+0x4ab0] ;  /* 0x004ab00001077983 */ /* 0x000f640000300800 */
[----:B------:R-:W2:Y:S02]  /*122e30*/  LDL R4, [R1+0x201c] ;  /* 0x00201c0001047983 */ /* 0x000ea40000100800 */
[----:B------:R-:W5:Y:S01]  /*122e40*/  LDL.LU R5, [R1+0x558] ;  /* 0x0005580001057983 */ /* 0x000f620000300800 */
[----:B------:R0:W-:Y:S04]  /*122e50*/  @P3 STG.E.U16 [R22.64], R6 ;  /* 0x0000000616003986 */ /* 0x0001e8000c101504 */
[----:B0-----:R-:W5:Y:S04]  /*122e60*/  LDL R23, [R1+0x2018] ;  /* 0x0020180001177983 */ /* 0x001f680000100800 */
[----:B------:R-:W-:Y:S01]  /*122e70*/  @P4 STG.E.U16 [R24.64], R28 ;  /* 0x0000001c18004986 */ /* 0x000fe2000c101504 */
[----:B------:R0:W-:Y:S02]  /*122e80*/  STL [R1+0x4a84], R28 ;  /* 0x004a841c01007387 */ /* 0x0001e40000100800 */
[----:B------:R1:W-:Y:S01]  /*122e90*/  @P5 STG.E.U16 [R26.64], R29 ;  /* 0x0000001d1a005986 */ /* 0x0003e2000c101504 */
[----:B0-----:R-:W5:Y:S01]  /*122ea0*/  LDL R28, [R1+0x2018] ;  /* 0x00201800011c7983 */ /* 0x001f620000100800 */
[----:B-1----:R-:W5:Y:S02]  /*122eb0*/  LDL.LU R26, [R1+0x49e4] ;  /* 0x0049e400011a7983 */ /* 0x002f640000300800 */
[----:B------:R-:W5:Y:S02]  /*122ec0*/  LDL R27, [R1+0x2010] ;  /* 0x00201000011b7983 */ /* 0x000f640000100800 */
[----:B------:R0:W-:Y:S02]  /*122ed0*/  STL [R1+0x4a8c], R29 ;  /* 0x004a8c1d01007387 */ /* 0x0001e40000100800 */
[----:B0-----:R-:W5:Y:S01]  /*122ee0*/  LDL R29, [R1+0x200c] ;  /* 0x00200c00011d7983 */ /* 0x001f620000100800 */
[----:B---3--:R-:W-:-:S02]  /*122ef0*/  PRMT R6, R14, 0x7632, R6 ;  /* 0x000076320e067816 */ /* 0x008fc40000000006 */
[----:B----4-:R-:W-:Y:S01]  /*122f00*/  ISETP.LT.AND P4, PT, R15, c[0x0][0x178], !P0 ;  /* 0x00005e000f007a0c */ /* 0x010fe20004781270 */
[----:B------:R-:W3:Y:S01]  /*122f10*/  LDL R14, [R1+0x608] ;  /* 0x00060800010e7983 */ /* 0x000ee20000100800 */
[----:B------:R-:W4:Y:S01]  /*122f20*/  LDL R15, [R1+0x5f8] ;  /* 0x0005f800010f7983 */ /* 0x000f220000100800 */
[----:B--2---:R-:W-:Y:S02]  /*122f30*/  ISETP.LT.AND P1, PT, R4, c[0x0][0x178], !P2 ;  /* 0x00005e0004007a0c */ /* 0x004fe40005721270 */
[----:B-----5:R-:W-:Y:S01]  /*122f40*/  PRMT R25, R5, 0x7632, R25 ;  /* 0x0000763205197816 */ /* 0x020fe20000000019 */
[C---:B------:R-:W-:Y:S01]  /*122f50*/  IMAD.WIDE R4, R0.reuse, 0x2, R10 ;  /* 0x0000000200047825 */ /* 0x040fe200078e020a */
[----:B------:R-:W-:Y:S02]  /*122f60*/  ISETP.LT.AND P3, PT, R23, c[0x0][0x178], !P2 ;  /* 0x00005e0017007a0c */ /* 0x000fe40005761270 */
[----:B------:R-:W-:Y:S02]  /*122f70*/  ISETP.LT.AND P6, PT, R13, c[0x0][0x178], !P0 ;  /* 0x00005e000d007a0c */ /* 0x000fe400047c1270 */
[----:B------:R-:W2:Y:S09]  /*122f80*/  LDL R13, [R1+0x5e8] ;  /* 0x0005e800010d7983 */ /* 0x000eb20000100800 */
[----:B------:R0:W-:Y:S04]  /*122f90*/  @P3 STG.E.U16 [R4.64], R25 ;  /* 0x0000001904003986 */ /* 0x0001e8000c101504 */
[----:B0-----:R-:W5:Y:S01]  /*122fa0*/  LDL R25, [R1+0x2004] ;  /* 0x0020040001197983 */ /* 0x001f620000100800 */
[----:B------:R-:W-:Y:S01]  /*122fb0*/  ISETP.LT.AND P3, PT, R29, c[0x0][0x178], !P0 ;  /* 0x00005e001d007a0c */ /* 0x000fe20004761270 */
[----:B------:R0:W-:Y:S02]  /*122fc0*/  STL [R1+0x4a98], R29 ;  /* 0x004a981d01007387 */ /* 0x0001e40000100800 */
[----:B0-----:R-:W2:Y:S01]  /*122fd0*/  LDL R29, [R1+0x5b8] ;  /* 0x0005b800011d7983 */ /* 0x001ea20000100800 */
[----:B------:R-:W-:-:S03]  /*122fe0*/  IMAD.WIDE R22, R0, 0x2, R8 ;  /* 0x0000000200167825 */ /* 0x000fc600078e0208 */
[----:B--2---:R0:W-:Y:S04]  /*122ff0*/  STL [R1+0x4a9c], R29 ;  /* 0x004a9c1d01007387 */ /* 0x0041e80000100800 */
[----:B0-----:R-:W2:Y:S04]  /*123000*/  LDL R29, [R1+0x2008] ;  /* 0x00200800011d7983 */ /* 0x001ea80000100800 */
[----:B------:R-:W-:Y:S01]  /*123010*/  @P1 STG.E.U16 [R22.64], R6 ;  /* 0x0000000616001986 */ /* 0x000fe2000c101504 */
[----:B------:R-:W-:Y:S02]  /*123020*/  ISETP.LT.AND P2, PT, R7, c[0x0][0x178], !P0 ;  /* 0x00005e0007007a0c */ /* 0x000fe40004741270 */
[----:B------:R-:W-:Y:S01]  /*123030*/  IADD3 R24, R0, c[0x0][0x198], RZ ;  /* 0x0000660000187a10 */ /* 0x000fe20007ffe0ff */
[----:B--2---:R0:W-:Y:S04]  /*123040*/  STL [R1+0x4aa0], R29 ;  /* 0x004aa01d01007387 */ /* 0x0041e80000100800 */
[----:B0-----:R-:W2:Y:S01]  /*123050*/  LDL R29, [R1+0x5c8] ;  /* 0x0005c800011d7983 */ /* 0x001ea20000100800 */
[----:B------:R-:W2:Y:S02]  /*123060*/  LDL.LU R6, [R1+0x948] ;  /* 0x0009480001067983 */ /* 0x000ea40000300800 */
[----:B------:R-:W-:-:S05]  /*123070*/  IMAD.WIDE R4, R24, 0x2, R20 ;  /* 0x0000000218047825 */ /* 0x000fca00078e0214 */
[----:B--2---:R0:W-:Y:S04]  /*123080*/  @P2 STG.E.U16 [R4.64], R6 ;  /* 0x0000000604002986 */ /* 0x0041e8000c101504 */
[----:B0-----:R-:W2:Y:S01]  /*123090*/  LDL.LU R5, [R1+0x49e8] ;  /* 0x0049e80001057983 */ /* 0x001ea20000300800 */
[----:B------:R0:W-:Y:S01]  /*1230a0*/  STL [R1+0x4a94], R16 ;  /* 0x004a941001007387 */ /* 0x0001e20000100800 */
[----:B------:R-:W-:Y:S02]  /*1230b0*/  ISETP.GE.AND P5, PT, R26, c[0x0][0x17c], PT ;  /* 0x00005f001a007a0c */ /* 0x000fe40003fa6270 */
[----:B------:R-:W-:Y:S01]  /*1230c0*/  ISETP.LT.AND P1, PT, R27, c[0x0][0x178], !P0 ;  /* 0x00005e001b007a0c */ /* 0x000fe20004721270 */
[----:B------:R-:W-:-:S04]  /*1230d0*/  IMAD.WIDE R26, R24, 0x2, R18 ;  /* 0x00000002181a7825 */ /* 0x000fc800078e0212 */
[C---:B------:R-:W-:Y:S01]  /*1230e0*/  IMAD.WIDE R22, R24.reuse, 0x2, R2 ;  /* 0x0000000218167825 */ /* 0x040fe200078e0202 */
[----:B---3--:R-:W-:Y:S04]  /*1230f0*/  @P4 STG.E.U16 [R26.64], R14 ;  /* 0x0000000e1a004986 */ /* 0x008fe8000c101504 */
[----:B----4-:R-:W-:Y:S01]  /*123100*/  @P6 STG.E.U16 [R22.64], R15 ;  /* 0x0000000f16006986 */ /* 0x010fe2000c101504 */
[----:B--2---:R-:W-:Y:S01]  /*123110*/  ISETP.GE.AND P2, PT, R5, c[0x0][0x17c], PT ;  /* 0x00005f0005007a0c */ /* 0x004fe20003f46270 */
[C---:B------:R-:W-:Y:S02]  /*123120*/  IMAD.WIDE R4, R24.reuse, 0x2, R16 ;  /* 0x0000000218047825 */ /* 0x040fe400078e0210 */
[----:B0-----:R-:W2:Y:S02]  /*123130*/  LDL R16, [R1+0x2010] ;  /* 0x0020100001107983 */ /* 0x001ea40000100800 */
[----:B------:R0:W-:Y:S02]  /*123140*/  STL [R1+0x4a90], R17 ;  /* 0x004a901101007387 */ /* 0x0001e40000100800 */
[----:B------:R1:W-:Y:S04]  /*123150*/  @P3 STG.E.U16 [R4.64], R13 ;  /* 0x0000000d04003986 */ /* 0x0003e8000c101504 */
[----:B0-----:R-:W3:Y:S01]  /*123160*/  LDL R17, [R1+0x2014] ;  /* 0x0020140001117983 */ /* 0x001ee20000100800 */
[----:B------:R-:W4:Y:S02]  /*123170*/  LDL.LU R14, [R1+0x4aac] ;  /* 0x004aac00010e7983 */ /* 0x000f240000300800 */
[----:B------:R-:W2:Y:S02]  /*123180*/  LDL R26, [R1+0x201c] ;  /* 0x00201c00011a7983 */ /* 0x000ea40000100800 */
[----:B------:R-:W2:Y:S01]  /*123190*/  LDL R27, [R1+0x5d8] ;  /* 0x0005d800011b7983 */ /* 0x000ea20000100800 */
[----:B------:R-:W4:Y:S01]  /*1231a0*/  LDL.LU R15, [R1+0x4aa8] ;  /* 0x004aa800010f7983 */ /* 0x000f220000300800 */
[----:B-1----:R-:W2:Y:S01]  /*1231b0*/  LDL.LU R13, [R1+0x4aa4] ;  /* 0x004aa400010d7983 */ /* 0x002ea20000300800 */
[----:B---3--:R-:W-:Y:S01]  /*1231c0*/  ISETP.LT.AND P4, PT, R17, c[0x0][0x178], !P0 ;  /* 0x00005e0011007a0c */ /* 0x008fe20004781270 */
[----:B----4-:R-:W-:-:S04]  /*1231d0*/  IMAD.WIDE R22, R24, 0x2, R14 ;  /* 0x0000000218167825 */ /* 0x010fc800078e020e */
[----:B--2---:R-:W-:Y:S01]  /*1231e0*/  IMAD.WIDE R4, R24, 0x2, R12 ;  /* 0x0000000218047825 */ /* 0x004fe200078e020c */
[----:B------:R-:W-:Y:S07]  /*1231f0*/  @P1 STG.E.U16 [R22.64], R27 ;  /* 0x0000001b16001986 */ /* 0x000fee000c101504 */
[----:B------:R0:W-:Y:S04]  /*123200*/  @P4 STG.E.U16 [R4.64], R29 ;  /* 0x0000001d04004986 */ /* 0x0001e8000c101504 */
[----:B0-----:R-:W2:Y:S01]  /*123210*/  LDL.LU R29, [R1+0x4aa0] ;  /* 0x004aa000011d7983 */ /* 0x001ea20000300800 */
[----:B------:R-:W3:Y:S02]  /*123220*/  LDL R4, [R1+0x18] ;  /* 0x0000180001047983 */ /* 0x000ee40000100800 */
[----:B------:R-:W4:Y:S01]  /*123230*/  LDL.LU R5, [R1+0x608] ;  /* 0x0006080001057983 */ /* 0x000f220000300800 */
[----:B------:R-:W-:Y:S01]  /*123240*/  ISETP.LT.AND P3, PT, R28, c[0x0][0x178], !P0 ;  /* 0x00005e001c007a0c */ /* 0x000fe20004761270 */
[----:B------:R-:W-:Y:S01]  /*123250*/  IMAD.WIDE R22, R24, 0x2, R10 ;  /* 0x0000000218167825 */ /* 0x000fe200078e020a */
[----:B--2---:R-:W-:-:S02]  /*123260*/  ISETP.LT.AND P4, PT, R29, c[0x0][0x178], !P5 ;  /* 0x00005e001d007a0c */ /* 0x004fc40006f81270 */
[----:B------:R-:W2:Y:S01]  /*123270*/  LDL.LU R29, [R1+0x4a9c] ;  /* 0x004a9c00011d7983 */ /* 0x000ea20000300800 */
[----:B------:R-:W-:Y:S02]  /*123280*/  ISETP.LT.AND P0, PT, R26, c[0x0][0x178], !P0 ;  /* 0x00005e001a007a0c */ /* 0x000fe40004701270 */
[----:B------:R-:W-:Y:S02]  /*123290*/  ISETP.LT.AND P6, PT, R7, c[0x0][0x178], !P5 ;  /* 0x00005e0007007a0c */ /* 0x000fe40006fc1270 */
[----:B------:R-:W-:Y:S01]  /*1232a0*/  PRMT R0, R6, 0x7632, R0 ;  /* 0x0000763206007816 */ /* 0x000fe20000000000 */
[C---:B------:R-:W-:Y:S01]  /*1232b0*/  IADD3 R6, R24.reuse, c[0x0][0x198], RZ ;  /* 0x0000660018067a10 */ /* 0x040fe20007ffe0ff */
[----:B-----5:R-:W-:Y:S01]  /*1232c0*/  ISETP.LT.AND P1, PT, R25, c[0x0][0x178], !P5 ;  /* 0x00005e0019007a0c */ /* 0x020fe20006f21270 */
[----:B------:R-:W-:-:S04]  /*1232d0*/  IMAD.WIDE R24, R24, 0x2, R8 ;  /* 0x0000000218187825 */ /* 0x000fc800078e0208 */
[----:B------:R-:W-:Y:S01]  /*1232e0*/  IMAD.WIDE R26, R6, 0x2, R20 ;  /* 0x00000002061a7825 */ /* 0x000fe200078e0214 */
[----:B--2---:R0:W-:Y:S04]  /*1232f0*/  @P3 STG.E.U16 [R22.64], R29 ;  /* 0x0000001d16003986 */ /* 0x0041e8000c101504 */
[----:B0-----:R-:W2:Y:S01]  /*123300*/  LDL.LU R29, [R1+0x4a98] ;  /* 0x004a9800011d7983 */ /* 0x001ea20000300800 */
[----:B------:R-:W5:Y:S02]  /*123310*/  LDL.LU R23, [R1+0x5f8] ;  /* 0x0005f80001177983 */ /* 0x000f640000300800 */
[----:B---3--:R0:W-:Y:S02]  /*123320*/  @P0 STG.E.U16 [R24.64], R4 ;  /* 0x0000000418000986 */ /* 0x0081e4000c101504 */
[----:B------:R4:W-:Y:S01]  /*123330*/  @P6 STG.E.U16 [R26.64], R0 ;  /* 0x000000001a006986 */ /* 0x0009e2000c101504 */
[----:B------:R-:W-:-:S02]  /*123340*/  ISETP.LT.AND P6, PT, R16, c[0x0][0x178], !P5 ;  /* 0x00005e0010007a0c */ /* 0x000fc40006fc1270 */
[----:B------:R-:W-:Y:S01]  /*123350*/  ISETP.LT.AND P3, PT, R17, c[0x0][0x178], !P5 ;  /* 0x00005e0011007a0c */ /* 0x000fe20006f61270 */
[----:B0-----:R-:W3:Y:S01]  /*123360*/  LDL.LU R25, [R1+0x5c8] ;  /* 0x0005c80001197983 */ /* 0x001ee20000300800 */
[----:B----4-:R-:W-:Y:S01]  /*123370*/  PRMT R0, R5, 0x7632, R0 ;  /* 0x0000763205007816 */ /* 0x010fe20000000000 */
[----:B------:R-:W-:-:S04]  /*123380*/  IMAD.WIDE R4, R6, 0x2, R18 ;  /* 0x0000000206047825 */ /* 0x000fc800078e0212 */
[----:B------:R-:W4:Y:S01]  /*123390*/  LDL.LU R16, [R1+0x4a94] ;  /* 0x004a940001107983 */ /* 0x000f220000300800 */
[----:B------:R0:W-:Y:S04]  /*1233a0*/  @P1 STG.E.U16 [R4.64], R0 ;  /* 0x0000000004001986 */ /* 0x0001e8000c101504 */
[----:B0-----:R-:W3:Y:S01]  /*1233b0*/  LDL.LU R4, [R1+0x49ec] ;  /* 0x0049ec0001047983 */ /* 0x001ee20000300800 */
[----:B------:R-:W4:Y:S02]  /*1233c0*/  LDL.LU R5, [R1+0x5e8] ;  /* 0x0005e80001057983 */ /* 0x000f240000300800 */
[----:B------:R-:W4:Y:S01]  /*1233d0*/  LDL.LU R17, [R1+0x4a90] ;  /* 0x004a900001117983 */ /* 0x000f220000300800 */
[----:B-----5:R-:W-:Y:S01]  /*1233e0*/  PRMT R24, R23, 0x7632, R24 ;  /* 0x0000763217187816 */ /* 0x020fe20000000018 */
[----:B------:R-:W-:-:S05]  /*1233f0*/  IMAD.WIDE R22, R6, 0x2, R2 ;  /* 0x0000000206167825 */ /* 0x000fca00078e0202 */
[----:B------:R0:W-:Y:S04]  /*123400*/  @P4 STG.E.U16 [R22.64], R24 ;  /* 0x0000001816004986 */ /* 0x0001e8000c101504 */
[----:B0-----:R-:W5:Y:S01]  /*123410*/  LDL.LU R23, [R1+0x5d8] ;  /* 0x0005d80001177983 */ /* 0x001f620000300800 */
[----:B--2---:R-:W-:Y:S02]  /*123420*/  ISETP.LT.AND P0, PT, R29, c[0x0][0x178], !P5 ;  /* 0x00005e001d007a0c */ /* 0x004fe40006f01270 */
[----:B---3--:R-:W-:Y:S02]  /*123430*/  ISETP.GE.AND P1, PT, R4, c[0x0][0x17c], PT ;  /* 0x00005f0004007a0c */ /* 0x008fe40003f26270 */
[----:B----4-:R-:W-:Y:S01]  /*123440*/  PRMT R0, R5, 0x7632, R0 ;  /* 0x0000763205007816 */ /* 0x010fe20000000000 */
[----:B------:R-:W-:-:S08]  /*123450*/  IMAD.WIDE R4, R6, 0x2, R16 ;  /* 0x0000000206047825 */ /* 0x000fd000078e0210 */
[----:B------:R0:W-:Y:S01]  /*123460*/  @P0 STG.E.U16 [R4.64], R0 ;  /* 0x0000000004000986 */ /* 0x0001e2000c101504 */
[----:B------:R-:W-:-:S03]  /*123470*/  ISETP.LT.AND P0, PT, R28, c[0x0][0x178], !P5 ;  /* 0x00005e001c007a0c */ /* 0x000fc60006f01270 */
[----:B0-----:R-:W2:Y:S01]  /*123480*/  LDL R0, [R1+0x201c] ;  /* 0x00201c0001007983 */ /* 0x001ea20000100800 */
[----:B------:R-:W3:Y:S02]  /*123490*/  LDL.LU R4, [R1+0x5b8] ;  /* 0x0005b80001047983 */ /* 0x000ee40000300800 */
[----:B------:R-:W4:Y:S02]  /*1234a0*/  LDL.LU R5, [R1+0x18] ;  /* 0x0000180001057983 */ /* 0x000f240000300800 */
[----:B------:R-:W3:Y:S01]  /*1234b0*/  LDL.LU R28, [R1+0x49f0] ;  /* 0x0049f000011c7983 */ /* 0x000ee20000300800 */
[----:B-----5:R-:W-:Y:S01]  /*1234c0*/  PRMT R26, R23, 0x7632, R26 ;  /* 0x00007632171a7816 */ /* 0x020fe2000000001a */
[----:B------:R-:W-:-:S05]  /*1234d0*/  IMAD.WIDE R22, R6, 0x2, R14 ;  /* 0x0000000206167825 */ /* 0x000fca00078e020e */
[----:B------:R0:W-:Y:S04]  /*1234e0*/  @P6 STG.E.U16 [R22.64], R26 ;  /* 0x0000001a16006986 */ /* 0x0001e8000c101504 */
[----:B0-----:R-:W5:Y:S04]  /*1234f0*/  LDL R22, [R1+0x2004] ;  /* 0x0020040001167983 */ /* 0x001f680000100800 */
[----:B------:R-:W3:Y:S01]  /*123500*/  LDL R23, [R1+0x2008] ;  /* 0x0020080001177983 */ /* 0x000ee20000100800 */
[----:B------:R-:W-:Y:S01]  /*123510*/  PRMT R27, R25, 0x7632, R27 ;  /* 0x00007632191b7816 */ /* 0x000fe2000000001b */
[----:B------:R-:W-:Y:S01]  /*123520*/  IMAD.WIDE R24, R6, 0x2, R12 ;  /* 0x0000000206187825 */ /* 0x000fe200078e020c */
[----:B------:R-:W-:-:S02]  /*123530*/  ISETP.LT.AND P6, PT, R7, c[0x0][0x178], !P2 ;  /* 0x00005e0007007a0c */ /* 0x000fc400057c1270 */
[----:B------:R-:W4:Y:S04]  /*123540*/  LDL.LU R7, [R1+0x4bc] ;  /* 0x0004bc0001077983 */ /* 0x000f280000300800 */
[----:B------:R-:W-:Y:S01]  /*123550*/  @P3 STG.E.U16 [R24.64], R27 ;  /* 0x0000001b18003986 */ /* 0x000fe2000c101504 */
[----:B------:R-:W-:Y:S02]  /*123560*/  STL [R1+0x4a80], R20 ;  /* 0x004a801401007387 */ /* 0x000fe40000100800 */
[----:B------:R0:W-:Y:S01]  /*123570*/  STL [R1+0x4a7c], R21 ;  /* 0x004a7c1501007387 */ /* 0x0001e20000100800 */
[----:B--2---:R-:W-:Y:S01]  /*123580*/  ISETP.LT.AND P5, PT, R0, c[0x0][0x178], !P5 ;  /* 0x00005e0000007a0c */ /* 0x004fe20006fa1270 */
[----:B------:R-:W-:Y:S01]  /*123590*/  IADD3 R0, R6, c[0x0][0x198], RZ ;  /* 0x0000660006007a10 */ /* 0x000fe20007ffe0ff */
[----:B-----5:R-:W-:-:S02]  /*1235a0*/  ISETP.LT.AND P3, PT, R22, c[0x0][0x178], !P2 ;  /* 0x00005e0016007a0c */ /* 0x020fc40005761270 */
[----:B---3--:R-:W-:Y:S02]  /*1235b0*/  ISETP.LT.AND P4, PT, R23, c[0x0][0x178], !P2 ;  /* 0x00005e0017007a0c */ /* 0x008fe40005781270 */
[----:B------:R-:W-:Y:S02]  /*1235c0*/  IMAD.WIDE R22, R0, 0x2, R20 ;  /* 0x0000000200167825 */ /* 0x000fe400078e0214 */
[----:B0-----:R-:W2:Y:S01]  /*1235d0*/  LDL.LU R21, [R1+0x4cc] ;  /* 0x0004cc0001157983 */ /* 0x001ea20000300800 */
[----:B------:R-:W-:Y:S02]  /*1235e0*/  PRMT R26, R4, 0x7632, R26 ;  /* 0x00007632041a7816 */ /* 0x000fe4000000001a */
[----:B----4-:R-:W-:Y:S01]  /*1235f0*/  PRMT R27, R5, 0x7632, R27 ;  /* 0x00007632051b7816 */ /* 0x010fe2000000001b */
[----:B------:R-:W-:-:S04]  /*123600*/  IMAD.WIDE R4, R6, 0x2, R10 ;  /* 0x0000000206047825 */ /* 0x000fc800078e020a */
[----:B------:R-:W-:Y:S01]  /*123610*/  IMAD.WIDE R24, R6, 0x2, R8 ;  /* 0x0000000206187825 */ /* 0x000fe200078e0208 */
[----:B------:R-:W-:Y:S01]  /*123620*/  @P0 STG.E.U16 [R4.64], R26 ;  /* 0x0000001a04000986 */ /* 0x000fe2000c101504 */
[----:B------:R-:W-:Y:S02]  /*123630*/  ISETP.GE.AND P0, PT, R28, c[0x0][0x17c], PT ;  /* 0x00005f001c007a0c */ /* 0x000fe40003f06270 */
[----:B------:R-:W3:Y:S02]  /*123640*/  LDL.LU R28, [R1+0x49c] ;  /* 0x00049c00011c7983 */ /* 0x000ee40000300800 */
[----:B------:R0:W-:Y:S01]  /*123650*/  @P5 STG.E.U16 [R24.64], R27 ;  /* 0x0000001b18005986 */ /* 0x0001e2000c101504 */
[----:B------:R-:W-:Y:S01]  /*123660*/  ISETP.LT.AND P5, PT, R29, c[0x0][0x178], !P2 ;  /* 0x00005e001d007a0c */ /* 0x000fe200057a1270 */
[----:B0-----:R-:W4:Y:S04]  /*123670*/  LDL R24, [R1+0x2000] ;  /* 0x0020000001187983 */ /* 0x001f280000100800 */
[----:B------:R-:W5:Y:S04]  /*123680*/  LDL R25, [R1+0x2004] ;  /* 0x0020040001197983 */ /* 0x000f680000100800 */
[----:B------:R-:W3:Y:S01]  /*123690*/  LDL R27, [R1+0x2014] ;  /* 0x00201400011b7983 */ /* 0x000ee20000100800 */
[----:B------:R-:W-:Y:S01]  /*1236a0*/  IMAD.WIDE R4, R0, 0x2, R2 ;  /* 0x0000000200047825 */ /* 0x000fe200078e0202 */
[----:B------:R-:W-:-:S02]  /*1236b0*/  PRMT R26, R7, 0x7632, R26 ;  /* 0x00007632071a7816 */ /* 0x000fc4000000001a */
[----:B--2---:R-:W-:Y:S01]  /*1236c0*/  PRMT R6, R21, 0x7632, R6 ;  /* 0x0000763215067816 */ /* 0x004fe20000000006 */
[----:B------:R0:W-:Y:S04]  /*1236d0*/  @P6 STG.E.U16 [R22.64], R21 ;  /* 0x0000001516006986 */ /* 0x0001e8000c101504 */
[----:B------:R1:W-:Y:S04]  /*1236e0*/  STL [R1+0x4a70], R6 ;  /* 0x004a700601007387 */ /* 0x0003e80000100800 */
[----:B0-----:R-:W2:Y:S01]  /*1236f0*/  LDL.LU R21, [R1+0x47c] ;  /* 0x00047c0001157983 */ /* 0x001ea20000300800 */
[----:B-1----:R-:W2:Y:S02]  /*123700*/  LDL.LU R6, [R1+0x2c] ;  /* 0x00002c0001067983 */ /* 0x002ea40000300800 */
[C---:B------:R-:W-:Y:S01]  /*123710*/  IMAD.WIDE R22, R0.reuse, 0x2, R18 ;  /* 0x0000000200167825 */ /* 0x040fe200078e0212 */
[----:B------:R-:W2:Y:S04]  /*123720*/  LDL.LU R29, [R1+0x4a8c] ;  /* 0x004a8c00011d7983 */ /* 0x000ea80000300800 */
[----:B------:R0:W-:Y:S04]  /*123730*/  STL [R1+0x4a78], R2 ;  /* 0x004a780201007387 */ /* 0x0001e80000100800 */
[----:B------:R-:W-:Y:S04]  /*123740*/  @P3 STG.E.U16 [R22.64], R7 ;  /* 0x0000000716003986 */ /* 0x000fe8000c101504 */
[----:B0-----:R-:W2:Y:S01]  /*123750*/  LDL R2, [R1+0x2010] ;  /* 0x0020100001027983 */ /* 0x001ea20000100800 */
[----:B------:R0:W-:Y:S03]  /*123760*/  STL [R1+0x4a74], R3 ;  /* 0x004a740301007387 */ /* 0x0001e60000100800 */
[----:B0-----:R-:W2:Y:S01]  /*123770*/  LDL.LU R3, [R1+0x46c] ;  /* 0x00046c0001037983 */ /* 0x001ea20000300800 */
[----:B------:R-:W2:Y:S02]  /*123780*/  LDL.LU R7, [R1+0x4a88] ;  /* 0x004a880001077983 */ /* 0x000ea40000300800 */
[----:B------:R-:W2:Y:S02]  /*123790*/  LDL.LU R23, [R1+0x4ac] ;  /* 0x0004ac0001177983 */ /* 0x000ea40000300800 */
[----:B--2---:R-:W-:Y:S01]  /*1237a0*/  PRMT R7, R23, 0x7632, R7 ;  /* 0x0000763217077816 */ /* 0x004fe20000000007 */
[----:B------:R0:W-:Y:S04]  /*1237b0*/  @P4 STG.E.U16 [R4.64], R23 ;  /* 0x0000001704004986 */ /* 0x0001e8000c101504 */
[----:B------:R1:W-:Y:S04]  /*1237c0*/  STL [R1+0x4a68], R7 ;  /* 0x004a680701007387 */ /* 0x0003e80000100800 */
[----:B0-----:R-:W2:Y:S04]  /*1237d0*/  LDL R5, [R1+0x2018] ;  /* 0x0020180001057983 */ /* 0x001ea80000100800 */
[----:B-1----:R-:W4:Y:S01]  /*1237e0*/  LDL R7, [R1+0x201c] ;  /* 0x00201c0001077983 */ /* 0x002f220000100800 */
[----:B------:R-:W-:Y:S01]  /*1237f0*/  IMAD.WIDE R22, R0, 0x2, R16 ;  /* 0x0000000200167825 */ /* 0x000fe200078e0210 */
[----:B------:R-:W-:-:S02]  /*123800*/  ISETP.LT.AND P6, PT, R2, c[0x0][0x178], !P2 ;  /* 0x00005e0002007a0c */ /* 0x000fc400057c1270 */
[----:B---3--:R-:W-:Y:S02]  /*123810*/  ISETP.LT.AND P3, PT, R27, c[0x0][0x178], !P2 ;  /* 0x00005e001b007a0c */ /* 0x008fe40005761270 */
[----:B------:R-:W-:Y:S01]  /*123820*/  PRMT R29, R28, 0x7632, R29 ;  /* 0x000076321c1d7816 */ /* 0x000fe2000000001d */
[----:B------:R-:W-:Y:S01]  /*123830*/  @P5 STG.E.U16 [R22.64], R28 ;  /* 0x0000001c16005986 */ /* 0x000fe2000c101504 */
[----:B--2---:R-:W-:Y:S02]  /*123840*/  ISETP.LT.AND P4, PT, R5, c[0x0][0x178], !P2 ;  /* 0x00005e0005007a0c */ /* 0x004fe40005781270 */
[----:B----4-:R-:W-:Y:S01]  /*123850*/  ISETP.LT.AND P2, PT, R7, c[0x0][0x178], !P2 ;  /* 0x00005e0007007a0c */ /* 0x010fe20005741270 */
[----:B------:R0:W-:Y:S04]  /*123860*/  STL [R1+0x4a6c], R7 ;  /* 0x004a6c0701007387 */ /* 0x0001e80000100800 */
[----:B0-----:R-:W2:Y:S01]  /*123870*/  LDL.LU R7, [R1+0x48c] ;  /* 0x00048c0001077983 */ /* 0x001ea20000300800 */
[----:B------:R-:W3:Y:S02]  /*123880*/  LDL.LU R28, [R1+0x4a84] ;  /* 0x004a8400011c7983 */ /* 0x000ee40000300800 */
[----:B------:R-:W-:Y:S01]  /*123890*/  IMAD.WIDE R4, R0, 0x2, R14 ;  /* 0x0000000200047825 */ /* 0x000fe200078e020e */
[----:B------:R-:W-:-:S03]  /*1238a0*/  PRMT R20, R21, 0x7632, R20 ;  /* 0x0000763215147816 */ /* 0x000fc60000000014 */
[C---:B------:R-:W-:Y:S01]  /*1238b0*/  IMAD.WIDE R22, R0.reuse, 0x2, R10 ;  /* 0x0000000200167825 */ /* 0x040fe200078e020a */
[----:B--2---:R0:W-:Y:S01]  /*1238c0*/  @P6 STG.E.U16 [R4.64], R7 ;  /* 0x0000000704006986 */ /* 0x0041e2000c101504 */
[----:B---3--:R-:W-:Y:S02]  /*1238d0*/  PRMT R28, R7, 0x7632, R28 ;  /* 0x00007632071c7816 */ /* 0x008fe4000000001c */
[----:B0-----:R-:W-:Y:S01]  /*1238e0*/  IMAD.WIDE R4, R0, 0x2, R12 ;  /* 0x0000000200047825 */ /* 0x001fe200078e020c */
[----:B------:R-:W2:Y:S03]  /*1238f0*/  LDL R7, [R1+0x2018] ;  /* 0x0020180001077983 */ /* 0x000ea60000100800 */
[----:B------:R0:W-:Y:S01]  /*123900*/  STL.S16 [R1+0x4], R20 ;  /* 0x0000041401007387 */ /* 0x0001e20000100600 */
[----:B------:R1:W-:Y:S01]  /*123910*/  @P3 STG.E.U16 [R4.64], R21 ;  /* 0x0000001504003986 */ /* 0x0003e2000c101504 */
[----:B------:R3:W-:Y:S03]  /*123920*/  @P4 STG.E.U16 [R22.64], R3 ;  /* 0x0000000316004986 */ /* 0x0007e6000c101504 */
[----:B0-----:R-:W4:Y:S04]  /*123930*/  LDL.LU R20, [R1+0x4a80] ;  /* 0x004a800001147983 */ /* 0x001f280000300800 */
[----:B-1----:R-:W2:Y:S01]  /*123940*/  LDL.LU R21, [R1+0x4a7c] ;  /* 0x004a7c0001157983 */ /* 0x002ea20000300800 */
[----:B---3--:R-:W3:Y:S02]  /*123950*/  LDL R22, [R1+0x2008] ;  /* 0x0020080001167983 */ /* 0x008ee40000100800 */
[----:B------:R-:W2:Y:S01]  /*123960*/  LDL R23, [R1+0x200c] ;  /* 0x00200c0001177983 */ /* 0x000ea20000100800 */
[----:B------:R-:W-:-:S02]  /*123970*/  ISETP.LT.AND P5, PT, R24, c[0x0][0x178], !P1 ;  /* 0x00005e0018007a0c */ /* 0x000fc40004fa1270 */
[----:B-----5:R-:W-:Y:S01]  /*123980*/  ISETP.LT.AND P6, PT, R25, c[0x0][0x178], !P1 ;  /* 0x00005e0019007a0c */ /* 0x020fe20004fc1270 */
[C---:B------:R-:W-:Y:S01]  /*123990*/  IMAD.WIDE R24, R0.reuse, 0x2, R8 ;  /* 0x0000000200187825 */ /* 0x040fe200078e0208 */
[----:B------:R-:W-:-:S04]  /*1239a0*/  IADD3 R4, R0, c[0x0][0x198], RZ ;  /* 0x0000660000047a10 */ /* 0x000fc80007ffe0ff */
[----:B------:R-:W-:Y:S01]  /*1239b0*/  @P2 STG.E.U16 [R24.64], R6 ;  /* 0x0000000618002986 */ /* 0x000fe2000c101504 */
[----:B------:R-:W-:Y:S02]  /*1239c0*/  ISETP.LT.AND P4, PT, R2, c[0x0][0x178], !P1 ;  /* 0x00005e0002007a0c */ /* 0x000fe40004f81270 */
[----:B------:R-:W-:Y:S02]  /*1239d0*/  PRMT R5, R3, 0x7632, R5 ;  /* 0x0000763203057816 */ /* 0x000fe40000000005 */
[----:B------:R-:W-:Y:S01]  /*1239e0*/  PRMT R0, R6, 0x7632, R0 ;  /* 0x0000763206007816 */ /* 0x000fe20000000000 */
[----:B----4-:R0:W-:Y:S01]  /*1239f0*/  STL [R1+0x4a64], R20 ;  /* 0x004a641401007387 */ /* 0x0101e20000100800 */
[----:B---3--:R-:W-:Y:S02]  /*123a00*/  ISETP.LT.AND P2, PT, R22, c[0x0][0x178], !P1 ;  /* 0x00005e0016007a0c */ /* 0x008fe40004f41270 */
[----:B--2---:R-:W-:Y:S01]  /*123a10*/  ISETP.LT.AND P3, PT, R23, c[0x0][0x178], !P1 ;  /* 0x00005e0017007a0c */ /* 0x004fe20004f61270 */
[----:B------:R-:W-:-:S02]  /*123a20*/  IMAD.WIDE R22, R4, 0x2, R20 ;  /* 0x0000000204167825 */ /* 0x000fc400078e0214 */
[----:B0-----:R-:W2:Y:S02]  /*123a30*/  LDL R20, [R1+0x2008] ;  /* 0x0020080001147983 */ /* 0x001ea40000100800 */
[----:B------:R0:W-:Y:S02]  /*123a40*/  STL [R1+0x4a60], R21 ;  /* 0x004a601501007387 */ /* 0x0001e40000100800 */
[----:B0-----:R-:W3:Y:S01]  /*123a50*/  LDL.LU.S16 R21, [R1+0x4] ;  /* 0x0000040001157983 */ /* 0x001ee20000300600 */
[----:B------:R-:W4:Y:S02]  /*123a60*/  LDL.LU R2, [R1+0x4a78] ;  /* 0x004a780001027983 */ /* 0x000f240000300800 */
[----:B------:R-:W4:Y:S02]  /*123a70*/  LDL.LU R3, [R1+0x4a74] ;  /* 0x004a740001037983 */ /* 0x000f240000300800 */
[----:B------:R-:W5:Y:S02]  /*123a80*/  LDL.LU R6, [R1+0x4a70] ;  /* 0x004a700001067983 */ /* 0x000f640000300800 */
[----:B------:R-:W-:Y:S01]  /*123a90*/  IMAD.WIDE R24, R4, 0x2, R18 ;  /* 0x0000000204187825 */ /* 0x000fe200078e0212 */
[----:B-----5:R-:W-:Y:S04]  /*123aa0*/  @P5 STG.E.U16 [R22.64], R6 ;  /* 0x0000000616005986 */ /* 0x020fe8000c101504 */
[----:B------:R0:W-:Y:S01]  /*123ab0*/  STL [R1+0x4a58], R6 ;  /* 0x004a580601007387 */ /* 0x0001e20000100800 */
[----:B------:R1:W-:Y:S01]  /*123ac0*/  @P6 STG.E.U16 [R24.64], R26 ;  /* 0x0000001a18006986 */ /* 0x0003e2000c101504 */
[----:B------:R-:W-:-:S02]  /*123ad0*/  ISETP.LT.AND P6, PT, R7, c[0x0][0x178], !P1 ;  /* 0x00005e0007007a0c */ /* 0x000fc40004fc1270 */
[----:B0-----:R-:W5:Y:S01]  /*123ae0*/  LDL R6, [R1+0x2010] ;  /* 0x0020100001067983 */ /* 0x001f620000100800 */
[----:B------:R0:W-:Y:S02]  /*123af0*/  STL [R1+0x4a5c], R17 ;  /* 0x004a5c1101007387 */ /* 0x0001e40000100800 */
[C---:B-1----:R-:W-:Y:S02]  /*123b00*/  IMAD.WIDE R24, R4.reuse, 0x2, R16 ;  /* 0x0000000204187825 */ /* 0x042fe400078e0210 */
[----:B0-----:R-:W2:Y:S02]  /*123b10*/  LDL R17, [R1+0x2014] ;  /* 0x0020140001117983 */ /* 0x001ea40000100800 */
[----:B------:R-:W2:Y:S01]  /*123b20*/  LDL.LU R7, [R1+0x4a6c] ;  /* 0x004a6c0001077983 */ /* 0x000ea20000300800 */
[----:B------:R-:W-:Y:S01]  /*123b30*/  ISETP.LT.AND P5, PT, R27, c[0x0][0x178], !P1 ;  /* 0x00005e001b007a0c */ /* 0x000fe20004fa1270 */
[----:B----4-:R-:W-:Y:S01]  /*123b40*/  IMAD.WIDE R22, R4, 0x2, R2 ;  /* 0x0000000204167825 */ /* 0x010fe200078e0202 */
[----:B--2---:R-:W-:-:S02]  /*123b50*/  ISETP.LT.AND P1, PT, R7, c[0x0][0x178], !P1 ;  /* 0x00005e0007007a0c */ /* 0x004fc40004f21270 */
[----:B------:R-:W2:Y:S01]  /*123b60*/  LDL.LU R7, [R1+0x4a68] ;  /* 0x004a680001077983 */ /* 0x000ea20000300800 */
[----:B------:R-:W-:-:S03]  /*123b70*/  IMAD.WIDE R26, R4, 0x2, R14 ;  /* 0x00000002041a7825 */ /* 0x000fc600078e020e */
[----:B--2---:R0:W-:Y:S04]  /*123b80*/  @P2 STG.E.U16 [R22.64], R7 ;  /* 0x0000000716002986 */ /* 0x0041e8000c101504 */
[----:B0-----:R-:W2:Y:S01]  /*123b90*/  LDL R23, [R1+0x2004] ;  /* 0x0020040001177983 */ /* 0x001ea20000100800 */
[----:B------:R-:W-:Y:S02]  /*123ba0*/  @P3 STG.E.U16 [R24.64], R29 ;  /* 0x0000001d18003986 */ /* 0x000fe4000c101504 */
[----:B------:R-:W4:Y:S02]  /*123bb0*/  LDL.LU R7, [R1+0x50c] ;  /* 0x00050c0001077983 */ /* 0x000f240000300800 */
[----:B------:R-:W-:Y:S01]  /*123bc0*/  @P4 STG.E.U16 [R26.64], R28 ;  /* 0x0000001c1a004986 */ /* 0x000fe2000c101504 */
[----:B------:R0:W-:Y:S01]  /*123bd0*/  STL [R1+0x4a28], R29 ;  /* 0x004a281d01007387 */ /* 0x0001e20000100800 */
[----:B------:R-:W-:-:S03]  /*123be0*/  ISETP.LT.AND P2, PT, R20, c[0x0][0x178], !P0 ;  /* 0x00005e0014007a0c */ /* 0x000fc60004741270 */
[----:B0-----:R-:W4:Y:S01]  /*123bf0*/  LDL R29, [R1+0x2000] ;  /* 0x00200000011d7983 */ /* 0x001f220000100800 */
[----:B------:R0:W-:Y:S02]  /*123c00*/  STL [R1+0x4a50], R28 ;  /* 0x004a501c01007387 */ /* 0x0001e40000100800 */
[----:B------:R-:W-:-:S04]  /*123c10*/  IMAD.WIDE R24, R4, 0x2, R10 ;  /* 0x0000000204187825 */ /* 0x000fc800078e020a */
[C---:B------:R-:W-:Y:S01]  /*123c20*/  IMAD.WIDE R26, R4.reuse, 0x2, R8 ;  /* 0x00000002041a7825 */ /* 0x040fe200078e0208 */
[----:B0-----:R-:W4:Y:S03]  /*123c30*/  LDL.LU R28, [R1+0x51c] ;  /* 0x00051c00011c7983 */ /* 0x001f260000300800 */
[----:B------:R-:W4:Y:S01]  /*123c40*/  LDL.LU R20, [R1+0x4a64] ;  /* 0x004a640001147983 */ /* 0x000f220000300800 */
[----:B--2---:R-:W-:Y:S01]  /*123c50*/  ISETP.LT.AND P4, PT, R23, c[0x0][0x178], !P0 ;  /* 0x00005e0017007a0c */ /* 0x004fe20004781270 */
[C---:B------:R-:W-:Y:S01]  /*123c60*/  IMAD.WIDE R22, R4.reuse, 0x2, R12 ;  /* 0x0000000204167825 */ /* 0x040fe200078e020c */
[----:B------:R-:W-:-:S04]  /*123c70*/  IADD3 R4, R4, c[0x0][0x198], RZ ;  /* 0x0000660004047a10 */ /* 0x000fc80007ffe0ff */
[----:B---3--:R0:W-:Y:S01]  /*123c80*/  @P5 STG.E.U16 [R22.64], R21 ;  /* 0x0000001516005986 */ /* 0x0081e2000c101504 */
[----:B------:R-:W-:Y:S02]  /*123c90*/  @P6 STG.E.U16 [R24.64], R5 ;  /* 0x0000000518006986 */ /* 0x000fe4000c101504 */
[----:B------:R1:W-:Y:S01]  /*123ca0*/  @P1 STG.E.U16 [R26.64], R0 ;  /* 0x000000001a001986 */ /* 0x0003e2000c101504 */
[----:B-----5:R-:W-:Y:S01]  /*123cb0*/  ISETP.LT.AND P1, PT, R6, c[0x0][0x178], !P0 ;  /* 0x00005e0006007a0c */ /* 0x020fe20004721270 */
[----:B0-----:R-:W2:Y:S01]  /*123cc0*/  LDL.LU R21, [R1+0x4a60] ;  /* 0x004a600001157983 */ /* 0x001ea20000300800 */
[----:B------:R-:W3:Y:S02]  /*123cd0*/  LDL R23, [R1+0x200c] ;  /* 0x00200c0001177983 */ /* 0x000ee40000100800 */
[----:B-1----:R-:W5:Y:S02]  /*123ce0*/  LDL.LU R0, [R1+0x53c] ;  /* 0x00053c0001007983 */ /* 0x002f640000300800 */
[----:B------:R-:W5:Y:S01]  /*123cf0*/  LDL.LU R6, [R1+0x49fc] ;  /* 0x0049fc0001067983 */ /* 0x000f620000300800 */
[----:B------:R-:W5:Y:S01]  /*123d00*/  LDL R5, [R1+0x2008] ;  /* 0x0020080001057983 */ /* 0x000f620000100800 */
[----:B------:R-:W-:-:S04]  /*123d10*/  IMAD.WIDE R26, R4, 0x2, R2 ;  /* 0x00000002041a7825 */ /* 0x000fc800078e0202 */
[----:B------:R0:W-:Y:S02]  /*123d20*/  STL [R1+0x4a54], R3 ;  /* 0x004a540301007387 */ /* 0x0001e40000100800 */
[----:B0-----:R-:W5:Y:S01]  /*123d30*/  LDL.LU R3, [R1+0x52c] ;  /* 0x00052c0001037983 */ /* 0x001f620000300800 */
[----:B----4-:R-:W-:Y:S01]  /*123d40*/  ISETP.LT.AND P3, PT, R29, c[0x0][0x178], !P0 ;  /* 0x00005e001d007a0c */ /* 0x010fe20004761270 */
[C---:B------:R-:W-:Y:S01]  /*123d50*/  IMAD.WIDE R24, R4.reuse, 0x2, R18 ;  /* 0x0000000204187825 */ /* 0x040fe200078e0212 */
[----:B------:R-:W-:Y:S02]  /*123d60*/  ISETP.LT.AND P5, PT, R17, c[0x0][0x178], !P0 ;  /* 0x00005e0011007a0c */ /* 0x000fe400047a1270 */
[----:B------:R-:W4:Y:S01]  /*123d70*/  LDL.LU R17, [R1+0x4a5c] ;  /* 0x004a5c0001117983 */ /* 0x000f220000300800 */
[----:B---3--:R-:W-:Y:S01]  /*123d80*/  ISETP.LT.AND P6, PT, R23, c[0x0][0x178], !P0 ;  /* 0x00005e0017007a0c */ /* 0x008fe200047c1270 */
[----:B--2---:R-:W-:-:S07]  /*123d90*/  IMAD.WIDE R22, R4, 0x2, R20 ;  /* 0x0000000204167825 */ /* 0x004fce00078e0214 */
[----:B-----5:R0:W-:Y:S04]  /*123da0*/  @P3 STG.E.U16 [R22.64], R0 ;  /* 0x0000000016003986 */ /* 0x0201e8000c101504 */
[----:B------:R1:W-:Y:S04]  /*123db0*/  @P4 STG.E.U16 [R24.64], R3 ;  /* 0x0000000318004986 */ /* 0x0003e8000c101504 */
[----:B0-----:R-:W2:Y:S04]  /*123dc0*/  LDL.LU R23, [R1+0x49f4] ;  /* 0x0049f40001177983 */ /* 0x001ea80000300800 */
[----:B-1----:R-:W3:Y:S01]  /*123dd0*/  LDL R25, [R1+0x2018] ;  /* 0x0020180001197983 */ /* 0x002ee20000100800 */
[----:B------:R-:W-:Y:S02]  /*123de0*/  STL [R1+0x4a48], R15 ;  /* 0x004a480f01007387 */ /* 0x000fe40000100800 */
[----:B------:R0:W-:Y:S01]  /*123df0*/  @P2 STG.E.U16 [R26.64], R28 ;  /* 0x0000001c1a002986 */ /* 0x0001e2000c101504 */
[----:B------:R-:W-:Y:S01]  /*123e00*/  ISETP.GE.AND P2, PT, R6, c[0x0][0x17c], PT ;  /* 0x00005f0006007a0c */ /* 0x000fe20003f46270 */
[----:B0-----:R-:W-:Y:S01]  /*123e10*/  IMAD.WIDE R26, R4, 0x2, R12 ;  /* 0x00000002041a7825 */ /* 0x001fe200078e020c */
[----:B--2---:R-:W-:-:S03]  /*123e20*/  ISETP.GE.AND P3, PT, R23, c[0x0][0x17c], PT ;  /* 0x00005f0017007a0c */ /* 0x004fc60003f66270 */
[----:B----4-:R-:W-:Y:S01]  /*123e30*/  IMAD.WIDE R22, R4, 0x2, R16 ;  /* 0x0000000204167825 */ /* 0x010fe200078e0210 */
[----:B---3--:R-:W-:-:S03]  /*123e40*/  ISETP.LT.AND P4, PT, R25, c[0x0][0x178], !P0 ;  /* 0x00005e0019007a0c */ /* 0x008fc60004781270 */
[----:B------:R-:W-:Y:S02]  /*123e50*/  IMAD.WIDE R24, R4, 0x2, R14 ;  /* 0x0000000204187825 */ /* 0x000fe400078e020e */
[----:B------:R-:W2:Y:S02]  /*123e60*/  LDL.LU R15, [R1+0x4fc] ;  /* 0x0004fc00010f7983 */ /* 0x000ea40000300800 */
[----:B------:R0:W-:Y:S02]  /*123e70*/  STL [R1+0x4a44], R12 ;  /* 0x004a440c01007387 */ /* 0x0001e40000100800 */
[----:B------:R-:W-:Y:S04]  /*123e80*/  @P6 STG.E.U16 [R22.64], R7 ;  /* 0x0000000716006986 */ /* 0x000fe8000c101504 */
[----:B0-----:R-:W3:Y:S01]  /*123e90*/  LDL.LU R12, [R1+0x4ec] ;  /* 0x0004ec00010c7983 */ /* 0x001ee20000300800 */
[----:B------:R0:W-:Y:S03]  /*123ea0*/  STL [R1+0x4a40], R13 ;  /* 0x004a400d01007387 */ /* 0x0001e60000100800 */
[----:B0-----:R-:W4:Y:S01]  /*123eb0*/  LDL.LU R13, [R1+0x4dc] ;  /* 0x0004dc00010d7983 */ /* 0x001f220000300800 */
[----:B------:R-:W5:Y:S02]  /*123ec0*/  LDL.LU R6, [R1+0x4a58] ;  /* 0x004a580001067983 */ /* 0x000f640000300800 */
[----:B------:R-:W4:Y:S02]  /*123ed0*/  LDL.LU R22, [R1+0x49f8] ;  /* 0x0049f80001167983 */ /* 0x000f240000300800 */
[----:B------:R-:W4:Y:S01]  /*123ee0*/  LDL R23, [R1+0x201c] ;  /* 0x00201c0001177983 */ /* 0x000f220000100800 */
[----:B--2---:R0:W-:Y:S04]  /*123ef0*/  @P1 STG.E.U16 [R24.64], R15 ;  /* 0x0000000f18001986 */ /* 0x0041e8000c101504 */
[----:B---3--:R1:W-:Y:S01]  /*123f00*/  @P5 STG.E.U16 [R26.64], R12 ;  /* 0x0000000c1a005986 */ /* 0x0083e2000c101504 */
[----:B0-----:R-:W-:-:S02]  /*123f10*/  PRMT R25, R3, 0x7632, R25 ;  /* 0x0000763203197816 */ /* 0x001fc40000000019 */
[----:B------:R-:W-:Y:S02]  /*123f20*/  PRMT R24, R28, 0x7632, R24 ;  /* 0x000076321c187816 */ /* 0x000fe40000000018 */
[----:B-----5:R-:W-:Y:S02]  /*123f30*/  PRMT R6, R0, 0x7632, R6 ;  /* 0x0000763200067816 */ /* 0x020fe40000000006 */
[----:B----4-:R-:W-:Y:S02]  /*123f40*/  ISETP.GE.AND P6, PT, R22, c[0x0][0x17c], PT ;  /* 0x00005f0016007a0c */ /* 0x010fe40003fc6270 */
[----:B------:R-:W-:Y:S01]  /*123f50*/  ISETP.LT.AND P0, PT, R23, c[0x0][0x178], !P0 ;  /* 0x00005e0017007a0c */ /* 0x000fe20004701270 */
[C---:B------:R-:W-:Y:S01]  /*123f60*/  IMAD.WIDE R22, R4.reuse, 0x2, R10 ;  /* 0x0000000204167825 */ /* 0x040fe200078e020a */
[----:B------:R-:W-:Y:S01]  /*123f70*/  IADD3 R0, R4, c[0x0][0x198], RZ ;  /* 0x0000660004007a10 */ /* 0x000fe20007ffe0ff */
[----:B-1----:R-:W2:Y:S02]  /*123f80*/  LDL R27, [R1+0x2004] ;  /* 0x00200400011b7983 */ /* 0x002ea40000100800 */
[----:B------:R-:W3:Y:S02]  /*123f90*/  LDL.LU R3, [R1+0x4a54] ;  /* 0x004a540001037983 */ /* 0x000ee40000300800 */
[----:B------:R0:W-:Y:S01]  /*123fa0*/  @P4 STG.E.U16 [R22.64], R13 ;  /* 0x0000000d16004986 */ /* 0x0001e2000c101504 */
[----:B------:R1:W-:Y:S02]  /*123fb0*/  STL [R1+0x4a3c], R21 ;  /* 0x004a3c1501007387 */ /* 0x0003e40000100800 */
[----:B0-----:R-:W-:-:S02]  /*123fc0*/  IMAD.WIDE R22, R0, 0x2, R20 ;  /* 0x0000000200167825 */ /* 0x001fc400078e0214 */
[----:B-1----:R-:W4:Y:S02]  /*123fd0*/  LDL R21, [R1+0x2018] ;  /* 0x0020180001157983 */ /* 0x002f240000100800 */
[----:B------:R-:W5:Y:S01]  /*123fe0*/  LDL.LU R28, [R1+0x4a50] ;  /* 0x004a5000011c7983 */ /* 0x000f620000300800 */
[----:B------:R-:W-:Y:S02]  /*123ff0*/  ISETP.LT.AND P5, PT, R29, c[0x0][0x178], !P3 ;  /* 0x00005e001d007a0c */ /* 0x000fe40005fa1270 */
[----:B-----5:R-:W-:Y:S02]  /*124000*/  PRMT R28, R7, 0x7632, R28 ;  /* 0x00007632071c7816 */ /* 0x020fe4000000001c */
[----:B------:R-:W5:Y:S01]  /*124010*/  LDL.LU R7, [R1+0x4a4c] ;  /* 0x004a4c0001077983 */ /* 0x000f620000300800 */
[----:B--2---:R-:W-:Y:S01]  /*124020*/  ISETP.LT.AND P1, PT, R27, c[0x0][0x178], !P3 ;  /* 0x00005e001b007a0c */ /* 0x004fe20005f21270 */
[----:B------:R-:W-:Y:S01]  /*124030*/  IMAD.WIDE R26, R4, 0x2, R8 ;  /* 0x00000002041a7825 */ /* 0x000fe200078e0208 */
[----:B------:R-:W-:-:S03]  /*124040*/  ISETP.LT.AND P4, PT, R5, c[0x0][0x178], !P3 ;  /* 0x00005e0005007a0c */ /* 0x000fc60005f81270 */
[----:B------:R-:W-:Y:S01]  /*124050*/  IMAD.WIDE R4, R0, 0x2, R18 ;  /* 0x0000000200047825 */ /* 0x000fe200078e0212 */
[----:B-----5:R0:W-:Y:S03]  /*124060*/  @P0 STG.E.U16 [R26.64], R7 ;  /* 0x000000071a000986 */ /* 0x0201e6000c101504 */
[----:B------:R1:W-:Y:S04]  /*124070*/  @P5 STG.E.U16 [R22.64], R6 ;  /* 0x0000000616005986 */ /* 0x0003e8000c101504 */
[----:B------:R2:W-:Y:S01]  /*124080*/  @P1 STG.E.U16 [R4.64], R25 ;  /* 0x0000001904001986 */ /* 0x0005e2000c101504 */
[----:B0-----:R-:W5:Y:S04]  /*124090*/  LDL R26, [R1+0x2010] ;  /* 0x00201000011a7983 */ /* 0x001f680000100800 */
[----:B-1----:R-:W3:Y:S04]  /*1240a0*/  LDL R23, [R1+0x200c] ;  /* 0x00200c0001177983 */ /* 0x002ee80000100800 */
[----:B------:R-:W4:Y:S01]  /*1240b0*/  LDL R27, [R1+0x2014] ;  /* 0x00201400011b7983 */ /* 0x000f220000100800 */
[----:B--2---:R-:W-:-:S02]  /*1240c0*/  PRMT R4, R15, 0x7632, R4 ;  /* 0x000076320f047816 */ /* 0x004fc40000000004 */
[----:B------:R-:W2:Y:S01]  /*1240d0*/  LDL.LU R15, [R1+0x4a48] ;  /* 0x004a4800010f7983 */ /* 0x000ea20000300800 */
[----:B------:R-:W-:Y:S02]  /*1240e0*/  PRMT R5, R12, 0x7632, R5 ;  /* 0x000076320c057816 */ /* 0x000fe40000000005 */
[----:B------:R-:W-:Y:S01]  /*1240f0*/  PRMT R6, R13, 0x7632, R6 ;  /* 0x000076320d067816 */ /* 0x000fe20000000006 */
[----:B------:R-:W2:Y:S01]  /*124100*/  LDL.LU R12, [R1+0x4a44] ;  /* 0x004a4400010c7983 */ /* 0x000ea20000300800 */
[----:B------:R-:W2:Y:S01]  /*124110*/  LDL.LU R13, [R1+0x4a40] ;  /* 0x004a4000010d7983 */ /* 0x000ea20000300800 */
[----:B---3--:R-:W-:Y:S01]  /*124120*/  ISETP.LT.AND P0, PT, R23, c[0x0][0x178], !P3 ;  /* 0x00005e0017007a0c */ /* 0x008fe20005f01270 */
[----:B------:R-:W-:-:S05]  /*124130*/  IMAD.WIDE R22, R0, 0x2, R2 ;  /* 0x0000000200167825 */ /* 0x000fca00078e0202 */
[----:B------:R0:W-:Y:S01]  /*124140*/  @P4 STG.E.U16 [R22.64], R24 ;  /* 0x0000001816004986 */ /* 0x0001e2000c101504 */
[----:B----4-:R-:W-:Y:S02]  /*124150*/  ISETP.LT.AND P4, PT, R21, c[0x0][0x178], !P3 ;  /* 0x00005e0015007a0c */ /* 0x010fe40005f81270 */
[----:B------:R-:W3:Y:S02]  /*124160*/  LDL.LU R21, [R1+0x4a00] ;  /* 0x004a000001157983 */ /* 0x000ee40000300800 */
[----:B------:R1:W-:Y:S02]  /*124170*/  STL [R1+0x4a38], R17 ;  /* 0x004a381101007387 */ /* 0x0003e40000100800 */
[----:B0-----:R-:W-:-:S04]  /*124180*/  IMAD.WIDE R22, R0, 0x2, R16 ;  /* 0x0000000200167825 */ /* 0x001fc800078e0210 */
[----:B--2---:R-:W-:Y:S01]  /*124190*/  IMAD.WIDE R24, R0, 0x2, R14 ;  /* 0x0000000200187825 */ /* 0x004fe200078e020e */
[----:B-1----:R-:W2:Y:S03]  /*1241a0*/  LDL.LU R17, [R1+0x59c] ;  /* 0x00059c0001117983 */ /* 0x002ea60000300800 */
[----:B------:R0:W-:Y:S02]  /*1241b0*/  STL [R1+0x4a34], R14 ;  /* 0x004a340e01007387 */ /* 0x0001e40000100800 */
[----:B0-----:R-:W4:Y:S01]  /*1241c0*/  LDL R14, [R1+0x201c] ;  /* 0x00201c00010e7983 */ /* 0x001f220000100800 */
[----:B-----5:R-:W-:Y:S02]  /*1241d0*/  ISETP.LT.AND P5, PT, R26, c[0x0][0x178], !P3 ;  /* 0x00005e001a007a0c */ /* 0x020fe40005fa1270 */
[----:B------:R-:W-:Y:S01]  /*1241e0*/  ISETP.LT.AND P1, PT, R27, c[0x0][0x178], !P3 ;  /* 0x00005e001b007a0c */ /* 0x000fe20005f21270 */
[----:B------:R-:W-:Y:S01]  /*1241f0*/  IMAD.WIDE R26, R0, 0x2, R12 ;  /* 0x00000002001a7825 */ /* 0x000fe200078e020c */
[----:B------:R0:W-:Y:S04]  /*124200*/  @P0 STG.E.U16 [R22.64], R28 ;  /* 0x0000001c16000986 */ /* 0x0001e8000c101504 */
[----:B------:R-:W-:Y:S01]  /*124210*/  STL [R1+0x4a30], R15 ;  /* 0x004a300f01007387 */ /* 0x000fe20000100800 */
[----:B------:R-:W-:-:S04]  /*124220*/  PRMT R7, R7, 0x7632, R7 ;  /* 0x0000763207077816 */ /* 0x000fc80000000007 */
[----:B------:R-:W-:Y:S02]  /*124230*/  @P5 STG.E.U16 [R24.64], R4 ;  /* 0x0000000418005986 */ /* 0x000fe4000c101504 */
[----:B------:R1:W-:Y:S01]  /*124240*/  @P1 STG.E.U16 [R26.64], R5 ;  /* 0x000000051a001986 */ /* 0x0003e2000c101504 */
[----:B------:R-:W-:Y:S02]  /*124250*/  ISETP.LT.AND P5, PT, R29, c[0x0][0x178], !P2 ;  /* 0x00005e001d007a0c */ /* 0x000fe400057a1270 */
[C---:B0-----:R-:W-:Y:S01]  /*124260*/  IADD3 R22, R0.reuse, c[0x0][0x198], RZ ;  /* 0x0000660000167a10 */ /* 0x041fe20007ffe0ff */
[----:B-1----:R-:W-:-:S04]  /*124270*/  IMAD.WIDE R4, R0, 0x2, R10 ;  /* 0x0000000200047825 */ /* 0x002fc800078e020a */
[----:B------:R-:W-:Y:S01]  /*124280*/  IMAD.WIDE R24, R0, 0x2, R8 ;  /* 0x0000000200187825 */ /* 0x000fe200078e0208 */
[----:B------:R0:W-:Y:S01]  /*124290*/  @P4 STG.E.U16 [R4.64], R6 ;  /* 0x0000000604004986 */ /* 0x0001e2000c101504 */
[----:B---3--:R-:W-:Y:S02]  /*1242a0*/  ISETP.GE.AND P0, PT, R21, c[0x0][0x17c], PT ;  /* 0x00005f0015007a0c */ /* 0x008fe40003f06270 */
[----:B----4-:R-:W-:Y:S02]  /*1242b0*/  ISETP.LT.AND P3, PT, R14, c[0x0][0x178], !P3 ;  /* 0x00005e000e007a0c */ /* 0x010fe40005f61270 */
[----:B------:R-:W3:Y:S01]  /*1242c0*/  LDL R14, [R1+0x2014] ;  /* 0x00201400010e7983 */ /* 0x000ee20000100800 */
[----:B------:R-:W4:Y:S02]  /*1242d0*/  LDL.LU R15, [R1+0x58c] ;  /* 0x00058c00010f7983 */ /* 0x000f240000300800 */
[----:B------:R-:W-:Y:S02]  /*1242e0*/  STL [R1+0x4a2c], R28 ;  /* 0x004a2c1c01007387 */ /* 0x000fe40000100800 */
[----:B------:R-:W5:Y:S01]  /*1242f0*/  LDL R23, [R1+0x2004] ;  /* 0x0020040001177983 */ /* 0x000f620000100800 */
[----:B------:R-:W2:Y:S01]  /*124300*/  LDL R27, [R1+0x201c] ;  /* 0x00201c00011b7983 */ /* 0x000ea20000100800 */
[----:B------:R-:W2:Y:S02]  /*124310*/  LDL.LU R29, [R1+0x56c] ;  /* 0x00056c00011d7983 */ /* 0x000ea40000300800 */
[----:B------:R-:W2:Y:S02]  /*124320*/  LDL.LU R0, [R1+0x54c] ;  /* 0x00054c0001007983 */ /* 0x000ea40000300800 */
[----:B------:R-:W2:Y:S01]  /*124330*/  LDL.LU R21, [R1+0x4a3c] ;  /* 0x004a3c0001157983 */ /* 0x000ea20000300800 */
[----:B0-----:R-:W2:Y:S04]  /*124340*/  LDL R5, [R1+0x2008] ;  /* 0x0020080001057983 */ /* 0x001ea80000100800 */
[----:B------:R-:W3:Y:S04]  /*124350*/  LDL R6, [R1+0x200c] ;  /* 0x00200c0001067983 */ /* 0x000ee80000100800 */
[----:B------:R0:W-:Y:S04]  /*124360*/  @P3 STG.E.U16 [R24.64], R7 ;  /* 0x0000000718003986 */ /* 0x0001e8000c101504 */
[----:B0-----:R-:W4:Y:S01]  /*124370*/  LDL.LU R24, [R1+0x5ac] ;  /* 0x0005ac0001187983 */ /* 0x001f220000300800 */
[----:B------:R-:W4:Y:S01]  /*124380*/  LDL R25, [R1+0x2010] ;  /* 0x0020100001197983 */ /* 0x000f220000100800 */
[----:B-----5:R-:W-:-:S02]  /*124390*/  ISETP.LT.AND P1, PT, R23, c[0x0][0x178], !P2 ;  /* 0x00005e0017007a0c */ /* 0x020fc40005721270 */
[----:B--2---:R-:W-:Y:S01]  /*1243a0*/  ISETP.LT.AND P4, PT, R5, c[0x0][0x178], !P2 ;  /* 0x00005e0005007a0c */ /* 0x004fe20005781270 */
[----:B------:R-:W-:Y:S01]  /*1243b0*/  IMAD.WIDE R4, R22, 0x2, R20 ;  /* 0x0000000216047825 */ /* 0x000fe200078e0214 */
[----:B---3--:R-:W-:-:S03]  /*1243c0*/  ISETP.LT.AND P3, PT, R6, c[0x0][0x178], !P2 ;  /* 0x00005e0006007a0c */ /* 0x008fc60005761270 */
[----:B------:R-:W-:Y:S01]  /*1243d0*/  IMAD.WIDE R6, R22, 0x2, R18 ;  /* 0x0000000216067825 */ /* 0x000fe200078e0212 */
[----:B----4-:R-:W-:Y:S01]  /*1243e0*/  PRMT R26, R24, 0x7632, R26 ;  /* 0x00007632181a7816 */ /* 0x010fe2000000001a */
[----:B------:R0:W-:Y:S01]  /*1243f0*/  @P5 STG.E.U16 [R4.64], R24 ;  /* 0x0000001804005986 */ /* 0x0001e2000c101504 */
[----:B------:R-:W-:-:S03]  /*124400*/  ISETP.LT.AND P5, PT, R25, c[0x0][0x178], !P2 ;  /* 0x00005e0019007a0c */ /* 0x000fc600057a1270 */
[----:B------:R-:W-:Y:S01]  /*124410*/  @P1 STG.E.U16 [R6.64], R17 ;  /* 0x0000001106001986 */ /* 0x000fe2000c101504 */
[----:B------:R1:W-:Y:S01]  /*124420*/  STL [R1+0x4a24], R26 ;  /* 0x004a241a01007387 */ /* 0x0003e20000100800 */
[----:B------:R-:W-:Y:S01]  /*124430*/  ISETP.LT.AND P1, PT, R14, c[0x0][0x178], !P2 ;  /* 0x00005e000e007a0c */ /* 0x000fe20005721270 */
[C---:B0-----:R-:W-:Y:S01]  /*124440*/  IMAD.WIDE R24, R22.reuse, 0x2, R2 ;  /* 0x0000000216187825 */ /* 0x041fe200078e0202 */
[----:B------:R-:W-:Y:S01]  /*124450*/  PRMT R5, R17, 0x7632, R5 ;  /* 0x0000763211057816 */ /* 0x000fe20000000005 */
[----:B-1----:R-:W2:Y:S02]  /*124460*/  LDL.LU R26, [R1+0x55c] ;  /* 0x00055c00011a7983 */ /* 0x002ea40000300800 */
[----:B------:R-:W3:Y:S02]  /*124470*/  LDL.LU R17, [R1+0x4a38] ;  /* 0x004a380001117983 */ /* 0x000ee40000300800 */
[----:B------:R-:W4:Y:S01]  /*124480*/  LDL.LU R14, [R1+0x4a34] ;  /* 0x004a3400010e7983 */ /* 0x000f220000300800 */
[----:B------:R-:W-:Y:S01]  /*124490*/  PRMT R4, R15, 0x7632, R4 ;  /* 0x000076320f047816 */ /* 0x000fe20000000004 */
[----:B------:R0:W-:Y:S04]  /*1244a0*/  @P4 STG.E.U16 [R24.64], R15 ;  /* 0x0000000f18004986 */ /* 0x0001e8000c101504 */
[----:B0-----:R-:W4:Y:S01]  /*1244b0*/  LDL.LU R15, [R1+0x4a30] ;  /* 0x004a3000010f7983 */ /* 0x001f220000300800 */
[----:B------:R-:W5:Y:S01]  /*1244c0*/  LDL.LU R25, [R1+0x57c] ;  /* 0x00057c0001197983 */ /* 0x000f620000300800 */
[----:B------:R-:W-:Y:S01]  /*1244d0*/  PRMT R28, R29, 0x7632, R28 ;  /* 0x000076321d1c7816 */ /* 0x000fe2000000001c */
[----:B---3--:R-:W-:Y:S01]  /*1244e0*/  IMAD.WIDE R6, R22, 0x2, R16 ;  /* 0x0000000216067825 */ /* 0x008fe200078e0210 */
[----:B-----5:R-:W-:-:S04]  /*1244f0*/  PRMT R24, R25, 0x7632, R24 ;  /* 0x0000763219187816 */ /* 0x020fc80000000018 */
[----:B------:R0:W-:Y:S04]  /*124500*/  @P3 STG.E.U16 [R6.64], R25 ;  /* 0x0000001906003986 */ /* 0x0001e8000c101504 */
[----:B0-----:R-:W3:Y:S01]  /*124510*/  LDL R7, [R1+0x2018] ;  /* 0x0020180001077983 */ /* 0x001ee20000100800 */
[----:B------:R4:W-:Y:S02]  /*124520*/  STL.S16 [R1+0x4], R24 ;  /* 0x0000041801007387 */ /* 0x0009e40000100600 */
[----:B------:R0:W-:Y:S02]  /*124530*/  STL.S16 [R1], R28 ;  /* 0x0000001c01007387 */ /* 0x0001e40000100600 */
[C---:B----4-:R-:W-:Y:S01]  /*124540*/  IMAD.WIDE R24, R22.reuse, 0x2, R14 ;  /* 0x0000000216187825 */ /* 0x050fe200078e020e */
[----:B0-----:R-:W2:Y:S04]  /*124550*/  LDL.LU R28, [R1+0x4a2c] ;  /* 0x004a2c00011c7983 */ /* 0x001ea80000300800 */
[----:B------:R0:W-:Y:S04]  /*124560*/  @P5 STG.E.U16 [R24.64], R29 ;  /* 0x0000001d18005986 */ /* 0x0001e8000c101504 */
[----:B0-----:R-:W4:Y:S01]  /*124570*/  LDL.LU R29, [R1+0x4a28] ;  /* 0x004a2800011d7983 */ /* 0x001f220000300800 */
[----:B------:R-:W5:Y:S01]  /*124580*/  LDL R25, [R1+0x2000] ;  /* 0x0020000001197983 */ /* 0x000f620000100800 */
[----:B---3--:R-:W-:Y:S01]  /*124590*/  ISETP.LT.AND P3, PT, R7, c[0x0][0x178], !P2 ;  /* 0x00005e0007007a0c */ /* 0x008fe20005761270 */
[----:B------:R-:W-:-:S05]  /*1245a0*/  IMAD.WIDE R6, R22, 0x2, R12 ;  /* 0x0000000216067825 */ /* 0x000fca00078e020c */
[----:B------:R0:W-:Y:S01]  /*1245b0*/  @P1 STG.E.U16 [R6.64], R0 ;  /* 0x0000000006001986 */ /* 0x0001e2000c101504 */
[----:B--2---:R-:W-:-:S03]  /*1245c0*/  PRMT R28, R26, 0x7632, R28 ;  /* 0x000076321a1c7816 */ /* 0x004fc6000000001c */
[----:B0-----:R-:W2:Y:S01]  /*1245d0*/  LDL R7, [R1+0x2008] ;  /* 0x0020080001077983 */ /* 0x001ea20000100800 */
[----:B-----5:R-:W-:Y:S01]  /*1245e0*/  ISETP.LT.AND P4, PT, R25, c[0x0][0x178], !P6 ;  /* 0x00005e0019007a0c */ /* 0x020fe20007781270 */
[----:B------:R-:W-:-:S05]  /*1245f0*/  IMAD.WIDE R24, R22, 0x2, R10 ;  /* 0x0000000216187825 */ /* 0x000fca00078e020a */
[----:B------:R0:W-:Y:S04]  /*124600*/  @P3 STG.E.U16 [R24.64], R26 ;  /* 0x0000001a18003986 */ /* 0x0001e8000c101504 */
[----:B0-----:R-:W3:Y:S01]  /*124610*/  LDL.LU R26, [R1+0x4a24] ;  /* 0x004a2400011a7983 */ /* 0x001ee20000300800 */
[----:B------:R-:W5:Y:S02]  /*124620*/  LDL R24, [R1+0x2018] ;  /* 0x0020180001187983 */ /* 0x000f640000100800 */
[----:B------:R-:W3:Y:S01]  /*124630*/  LDL.LU R25, [R1+0x3c] ;  /* 0x00003c0001197983 */ /* 0x000ee20000300800 */
[----:B------:R-:W-:Y:S02]  /*124640*/  ISETP.LT.AND P2, PT, R27, c[0x0][0x178], !P2 ;  /* 0x00005e001b007a0c */ /* 0x000fe40005741270 */
[----:B----4-:R-:W-:Y:S01]  /*124650*/  PRMT R29, R0, 0x7632, R29 ;  /* 0x00007632001d7816 */ /* 0x010fe2000000001d */
[C---:B------:R-:W-:Y:S01]  /*124660*/  IADD3 R0, R22.reuse, c[0x0][0x198], RZ ;  /* 0x0000660016007a10 */ /* 0x040fe20007ffe0ff */
[----:B------:R-:W-:Y:S01]  /*124670*/  ISETP.LT.AND P1, PT, R23, c[0x0][0x178], !P6 ;  /* 0x00005e0017007a0c */ /* 0x000fe20007721270 */
[----:B------:R-:W-:Y:S01]  /*124680*/  IMAD.WIDE R22, R22, 0x2, R8 ;  /* 0x0000000216167825 */ /* 0x000fe200078e0208 */
[----:B--2---:R-:W-:-:S03]  /*124690*/  ISETP.LT.AND P5, PT, R7, c[0x0][0x178], !P6 ;  /* 0x00005e0007007a0c */ /* 0x004fc600077a1270 */
[----:B------:R-:W-:-:S04]  /*1246a0*/  IMAD.WIDE R6, R0, 0x2, R20 ;  /* 0x0000000200067825 */ /* 0x000fc800078e0214 */
[----:B---3--:R-:W-:Y:S01]  /*1246b0*/  @P2 STG.E.U16 [R22.64], R25 ;  /* 0x0000001916002986 */ /* 0x008fe2000c101504 */
[----:B------:R0:W-:Y:S03]  /*1246c0*/  @P4 STG.E.U16 [R6.64], R26 ;  /* 0x0000001a06004986 */ /* 0x0001e6000c101504 */
[----:B0-----:R-:W2:Y:S04]  /*1246d0*/  LDL R6, [R1+0x200c] ;  /* 0x00200c0001067983 */ /* 0x001ea80000100800 */
[----:B------:R-:W3:Y:S04]  /*1246e0*/  LDL R7, [R1+0x2010] ;  /* 0x0020100001077983 */ /* 0x000ee80000100800 */
[----:B------:R-:W4:Y:S01]  /*1246f0*/  LDL R26, [R1+0x2014] ;  /* 0x00201400011a7983 */ /* 0x000f220000100800 */
[----:B------:R-:W-:-:S05]  /*124700*/  IMAD.WIDE R22, R0, 0x2, R18 ;  /* 0x0000000200167825 */ /* 0x000fca00078e0212 */
[----:B------:R0:W-:Y:S02]  /*124710*/  @P1 STG.E.U16 [R22.64], R5 ;  /* 0x0000000516001986 */ /* 0x0001e4000c101504 */
[----:B0-----:R-:W-:Y:S01]  /*124720*/  IMAD.WIDE R22, R0, 0x2, R14 ;  /* 0x0000000200167825 */ /* 0x001fe200078e020e */
[----:B--2---:R-:W-:Y:S02]  /*124730*/  ISETP.LT.AND P2, PT, R6, c[0x0][0x178], !P6 ;  /* 0x00005e0006007a0c */ /* 0x004fe40007741270 */
[----:B---3--:R-:W-:Y:S01]  /*124740*/  ISETP.LT.AND P3, PT, R7, c[0x0][0x178], !P6 ;  /* 0x00005e0007007a0c */ /* 0x008fe20007761270 */
[----:B------:R-:W-:-:S05]  /*124750*/  IMAD.WIDE R6, R0, 0x2, R2 ;  /* 0x0000000200067825 */ /* 0x000fca00078e0202 */
[----:B------:R0:W-:Y:S04]  /*124760*/  @P5 STG.E.U16 [R6.64], R4 ;  /* 0x0000000406005986 */ /* 0x0001e8000c101504 */
[----:B0-----:R-:W2:Y:S01]  /*124770*/  LDL.LU.S16 R4, [R1] ;  /* 0x0000000001047983 */ /* 0x001ea20000300600 */
[----:B------:R0:W-:Y:S03]  /*124780*/  STL [R1+0x4a20], R14 ;  /* 0x004a200e01007387 */ /* 0x0001e60000100800 */
[----:B0-----:R-:W3:Y:S01]  /*124790*/  LDL.LU.S16 R14, [R1+0x4] ;  /* 0x00000400010e7983 */ /* 0x001ee20000300600 */
[----:B----4-:R-:W-:Y:S01]  /*1247a0*/  ISETP.LT.AND P4, PT, R26, c[0x0][0x178], !P6 ;  /* 0x00005e001a007a0c */ /* 0x010fe20007781270 */
[----:B------:R-:W-:Y:S01]  /*1247b0*/  IMAD.WIDE R6, R0, 0x2, R16 ;  /* 0x0000000200067825 */ /* 0x000fe200078e0210 */
[----:B-----5:R-:W-:-:S02]  /*1247c0*/  ISETP.LT.AND P1, PT, R24, c[0x0][0x178], !P6 ;  /* 0x00005e0018007a0c */ /* 0x020fc40007721270 */
[----:B------:R-:W-:Y:S01]  /*1247d0*/  PRMT R5, R25, 0x7632, R5 ;  /* 0x0000763219057816 */ /* 0x000fe20000000005 */
[C---:B------:R-:W-:Y:S01]  /*1247e0*/  IMAD.WIDE R24, R0.reuse, 0x2, R12 ;  /* 0x0000000200187825 */ /* 0x040fe200078e020c */
[----:B------:R0:W-:Y:S01]  /*1247f0*/  STL [R1+0x4a1c], R15 ;  /* 0x004a1c0f01007387 */ /* 0x0001e20000100800 */
[----:B------:R-:W-:Y:S02]  /*124800*/  ISETP.LT.AND P6, PT, R27, c[0x0][0x178], !P6 ;  /* 0x00005e001b007a0c */ /* 0x000fe400077c1270 */
[----:B------:R-:W-:Y:S01]  /*124810*/  IMAD.WIDE R26, R0, 0x2, R10 ;  /* 0x00000002001a7825 */ /* 0x000fe200078e020a */
[----:B0-----:R-:W4:Y:S03]  /*124820*/  LDL.LU R15, [R1+0x2000] ;  /* 0x00200000010f7983 */ /* 0x001f260000300800 */
[----:B------:R-:W-:Y:S02]  /*124830*/  STL [R1+0x4a18], R10 ;  /* 0x004a180a01007387 */ /* 0x000fe40000100800 */
[----:B------:R0:W-:Y:S02]  /*124840*/  STL [R1+0x4a14], R11 ;  /* 0x004a140b01007387 */ /* 0x0001e40000100800 */
[----:B0-----:R-:W5:Y:S01]  /*124850*/  LDL.LU R11, [R1+0x2004] ;  /* 0x00200400010b7983 */ /* 0x001f620000300800 */
[----:B------:R-:W4:Y:S03]  /*124860*/  LDL R10, [R1+0x201c] ;  /* 0x00201c00010a7983 */ /* 0x000f260000100800 */
[----:B---3--:R0:W-:Y:S01]  /*124870*/  @P2 STG.E.U16 [R6.64], R14 ;  /* 0x0000000e06002986 */ /* 0x0081e2000c101504 */
[----:B--2---:R-:W-:Y:S02]  /*124880*/  @P3 STG.E.U16 [R22.64], R4 ;  /* 0x0000000416003986 */ /* 0x004fe4000c101504 */
[----:B------:R1:W-:Y:S01]  /*124890*/  @P4 STG.E.U16 [R24.64], R29 ;  /* 0x0000001d18004986 */ /* 0x0003e2000c101504 */
[----:B0-----:R-:W2:Y:S04]  /*1248a0*/  LDL R14, [R1+0x60c] ;  /* 0x00060c00010e7983 */ /* 0x001ea80000100800 */
[----:B-1----:R-:W3:Y:S01]  /*1248b0*/  LDL R24, [R1+0x200c] ;  /* 0x00200c0001187983 */ /* 0x002ee20000100800 */
[----:B------:R-:W2:Y:S02]  /*1248c0*/  LDL.LU R25, [R1+0x4a04] ;  /* 0x004a040001197983 */ /* 0x000ea40000300800 */
[----:B------:R-:W2:Y:S02]  /*1248d0*/  LDL R29, [R1+0x1c] ;  /* 0x00001c00011d7983 */ /* 0x000ea40000100800 */
[----:B------:R-:W-:Y:S01]  /*1248e0*/  @P1 STG.E.U16 [R26.64], R28 ;  /* 0x0000001c1a001986 */ /* 0x000fe2000c101504 */
[----:B--2---:R0:W-:Y:S04]  /*1248f0*/  STL [R1+0x4a0c], R29 ;  /* 0x004a0c1d01007387 */ /* 0x0041e80000100800 */
[----:B0-----:R-:W2:Y:S01]  /*124900*/  LDL.LU R29, [R1+0x2010] ;  /* 0x00201000011d7983 */ /* 0x001ea20000300800 */
[----:B------:R-:W2:Y:S02]  /*124910*/  LDL.LU R28, [R1+0x5dc] ;  /* 0x0005dc00011c7983 */ /* 0x000ea40000300800 */
[----:B------:R-:W2:Y:S02]  /*124920*/  LDL.LU R26, [R1+0x5cc] ;  /* 0x0005cc00011a7983 */ /* 0x000ea40000300800 */
[----:B------:R-:W2:Y:S01]  /*124930*/  LDL.LU R27, [R1+0x5bc] ;  /* 0x0005bc00011b7983 */ /* 0x000ea20000300800 */
[----:B----4-:R-:W-:-:S02]  /*124940*/  ISETP.LT.AND P5, PT, R15, c[0x0][0x178], !P0 ;  /* 0x00005e000f007a0c */ /* 0x010fc400047a1270 */
[----:B-----5:R-:W-:Y:S02]  /*124950*/  ISETP.LT.AND P3, PT, R11, c[0x0][0x178], !P0 ;  /* 0x00005e000b007a0c */ /* 0x020fe40004761270 */
[C---:B------:R-:W-:Y:S01]  /*124960*/  IADD3 R4, R0.reuse, c[0x0][0x198], RZ ;  /* 0x0000660000047a10 */ /* 0x040fe20007ffe0ff */
[----:B------:R-:W-:Y:S01]  /*124970*/  IMAD.WIDE R6, R0, 0x2, R8 ;  /* 0x0000000200067825 */ /* 0x000fe200078e0208 */
[----:B--2---:R0:W-:Y:S04]  /*124980*/  STL [R1+0x4a10], R27 ;  /* 0x004a101b01007387 */ /* 0x0041e80000100800 */
[----:B0-----:R-:W2:Y:S01]  /*124990*/  LDL.LU R27, [R1+0x94c] ;  /* 0x00094c00011b7983 */ /* 0x001ea20000300800 */
[----:B------:R-:W4:Y:S02]  /*1249a0*/  LDL.LU R0, [R1+0x2008] ;  /* 0x0020080001007983 */ /* 0x000f240000300800 */
[C---:B------:R-:W-:Y:S01]  /*1249b0*/  IMAD.WIDE R22, R4.reuse, 0x2, R20 ;  /* 0x0000000204167825 */ /* 0x040fe200078e0214 */
[----:B------:R0:W-:Y:S03]  /*1249c0*/  @P6 STG.E.U16 [R6.64], R5 ;  /* 0x0000000506006986 */ /* 0x0001e6000c101504 */
[----:B0-----:R-:W-:Y:S01]  /*1249d0*/  IMAD.WIDE R6, R4, 0x2, R18 ;  /* 0x0000000204067825 */ /* 0x001fe200078e0212 */
[----:B------:R-:W5:Y:S03]  /*1249e0*/  LDL.LU R5, [R1+0x200c] ;  /* 0x00200c0001057983 */ /* 0x000f660000300800 */
[----:B------:R0:W-:Y:S02]  /*1249f0*/  STL [R1+0x4a08], R19 ;  /* 0x004a081301007387 */ /* 0x0001e40000100800 */
[----:B0-----:R-:W5:Y:S04]  /*124a00*/  LDL.LU R19, [R1+0x2014] ;  /* 0x0020140001137983 */ /* 0x001f680000300800 */
[----:B--2---:R-:W-:Y:S01]  /*124a10*/  @P5 STG.E.U16 [R22.64], R27 ;  /* 0x0000001b16005986 */ /* 0x004fe2000c101504 */
[----:B------:R0:W-:Y:S03]  /*124a20*/  @P3 STG.E.U16 [R6.64], R14 ;  /* 0x0000000e06003986 */ /* 0x0001e6000c101504 */
[----:B0-----:R-:W2:Y:S01]  /*124a30*/  LDL.LU R14, [R1+0x4a20] ;  /* 0x004a2000010e7983 */ /* 0x001ea20000300800 */
[----:B------:R-:W2:Y:S01]  /*124a40*/  LDL R6, [R1+0x5fc] ;  /* 0x0005fc0001067983 */ /* 0x000ea20000100800 */
[----:B----4-:R-:W-:-:S02]  /*124a50*/  ISETP.LT.AND P2, PT, R0, c[0x0][0x178], !P0 ;  /* 0x00005e0000007a0c */ /* 0x010fc40004741270 */
[----:B------:R-:W-:Y:S01]  /*124a60*/  ISETP.GE.AND P1, PT, R25, c[0x0][0x17c], PT ;  /* 0x00005f0019007a0c */ /* 0x000fe20003f26270 */
[----:B------:R-:W-:Y:S01]  /*124a70*/  IMAD.WIDE R22, R4, 0x2, R2 ;  /* 0x0000000204167825 */ /* 0x000fe200078e0202 */
[----:B------:R-:W4:Y:S02]  /*124a80*/  LDL R7, [R1+0x5ec] ;  /* 0x0005ec0001077983 */ /* 0x000f240000100800 */
[----:B------:R-:W-:Y:S02]  /*124a90*/  ISETP.LT.AND P3, PT, R15, c[0x0][0x178], !P1 ;  /* 0x00005e000f007a0c */ /* 0x000fe40004f61270 */
[----:B------:R-:W4:Y:S01]  /*124aa0*/  LDL.LU R15, [R1+0x4a1c] ;  /* 0x004a1c00010f7983 */ /* 0x000f220000300800 */
[----:B---3--:R-:W-:-:S04]  /*124ab0*/  ISETP.LT.AND P4, PT, R24, c[0x0][0x178], !P0 ;  /* 0x00005e0018007a0c */ /* 0x008fc80004781270 */
[----:B--2---:R0:W-:Y:S04]  /*124ac0*/  @P2 STG.E.U16 [R22.64], R6 ;  /* 0x0000000616002986 */ /* 0x0041e8000c101504 */
[----:B0-----:R-:W2:Y:S01]  /*124ad0*/  LDL R23, [R1+0x2018] ;  /* 0x0020180001177983 */ /* 0x001ea20000100800 */
[----:B------:R-:W-:Y:S02]  /*124ae0*/  ISETP.LT.AND P5, PT, R29, c[0x0][0x178], !P0 ;  /* 0x00005e001d007a0c */ /* 0x000fe400047a1270 */
[----:B-----5:R-:W-:Y:S01]  /*124af0*/  ISETP.LT.AND P6, PT, R19, c[0x0][0x178], !P0 ;  /* 0x00005e0013007a0c */ /* 0x020fe200047c1270 */
[----:B------:R-:W-:-:S05]  /*124b00*/  IMAD.WIDE R24, R4, 0x2, R16 ;  /* 0x0000000204187825 */ /* 0x000fca00078e0210 */
[----:B----4-:R0:W-:Y:S01]  /*124b10*/  @P4 STG.E.U16 [R24.64], R7 ;  /* 0x0000000718004986 */ /* 0x0101e2000c101504 */
[----:B------:R-:W-:-:S03]  /*124b20*/  ISETP.LT.AND P4, PT, R11, c[0x0][0x178], !P1 ;  /* 0x00005e000b007a0c */ /* 0x000fc60004f81270 */
[----:B0-----:R-:W3:Y:S01]  /*124b30*/  LDL.LU R24, [R1+0x5fc] ;  /* 0x0005fc0001187983 */ /* 0x001ee20000300800 */
[----:B------:R-:W-:-:S04]  /*124b40*/  IMAD.WIDE R6, R4, 0x2, R14 ;  /* 0x0000000204067825 */ /* 0x000fc800078e020e */
[----:B------:R-:W4:Y:S01]  /*124b50*/  LDL.LU R25, [R1+0x5ec] ;  /* 0x0005ec0001197983 */ /* 0x000f220000300800 */
[----:B------:R-:W-:Y:S01]  /*124b60*/  @P5 STG.E.U16 [R6.64], R28 ;  /* 0x0000001c06005986 */ /* 0x000fe2000c101504 */
[----:B--2---:R-:W-:Y:S01]  /*124b70*/  ISETP.LT.AND P2, PT, R23, c[0x0][0x178], !P0 ;  /* 0x00005e0017007a0c */ /* 0x004fe20004741270 */
[----:B------:R-:W-:Y:S01]  /*124b80*/  IMAD.WIDE R22, R4, 0x2, R12 ;  /* 0x0000000204167825 */ /* 0x000fe200078e020c */
[----:B------:R-:W-:Y:S02]  /*124b90*/  ISETP.LT.AND P0, PT, R10, c[0x0][0x178], !P0 ;  /* 0x00005e000a007a0c */ /* 0x000fe40004701270 */
[----:B------:R-:W2:Y:S01]  /*124ba0*/  LDL.LU R10, [R1+0x4a18] ;  /* 0x004a1800010a7983 */ /* 0x000ea20000300800 */
[----:B------:R-:W2:Y:S03]  /*124bb0*/  LDL.LU R11, [R1+0x4a14] ;  /* 0x004a1400010b7983 */ /* 0x000ea60000300800 */
[----:B------:R0:W-:Y:S04]  /*124bc0*/  @P6 STG.E.U16 [R22.64], R26 ;  /* 0x0000001a16006986 */ /* 0x0001e8000c101504 */
[----:B0-----:R-:W5:Y:S01]  /*124bd0*/  LDL.LU R23, [R1+0x60c] ;  /* 0x00060c0001177983 */ /* 0x001f620000300800 */
[----:B------:R-:W-:-:S02]  /*124be0*/  PRMT R22, R27, 0x7632, R22 ;  /* 0x000076321b167816 */ /* 0x000fc40000000016 */
[----:B------:R-:W3:Y:S02]  /*124bf0*/  LDL.LU R27, [R1+0x4a10] ;  /* 0x004a1000011b7983 */ /* 0x000ee40000300800 */
[----:B--2---:R-:W-:-:S05]  /*124c00*/  IMAD.WIDE R6, R4, 0x2, R10 ;  /* 0x0000000204067825 */ /* 0x004fca00078e020a */
[----:B---3--:R-:W-:Y:S01]  /*124c10*/  @P2 STG.E.U16 [R6.64], R27 ;  /* 0x0000001b06002986 */ /* 0x008fe2000c101504 */
[----:B------:R-:W-:Y:S02]  /*124c20*/  ISETP.LT.AND P2, PT, R29, c[0x0][0x178], !P1 ;  /* 0x00005e001d007a0c */ /* 0x000fe40004f41270 */
[----:B------:R-:W2:Y:S01]  /*124c30*/  LDL.LU R29, [R1+0x4a0c] ;  /* 0x004a0c00011d7983 */ /* 0x000ea20000300800 */
[----:B------:R-:W-:Y:S01]  /*124c40*/  ISETP.LT.AND P5, PT, R0, c[0x0][0x178], !P1 ;  /* 0x00005e0000007a0c */ /* 0x000fe20004fa1270 */
[C---:B------:R-:W-:Y:S01]  /*124c50*/  IADD3 R0, R4.reuse, c[0x0][0x198], RZ ;  /* 0x0000660004007a10 */ /* 0x040fe20007ffe0ff */
[----:B------:R-:W-:Y:S01]  /*124c60*/  ISETP.LT.AND P6, PT, R5, c[0x0][0x178], !P1 ;  /* 0x00005e0005007a0c */ /* 0x000fe20004fc1270 */
[----:B------:R-:W-:-:S04]  /*124c70*/  IMAD.WIDE R4, R4, 0x2, R8 ;  /* 0x0000000204047825 */ /* 0x000fc800078e0208 */
[C---:B------:R-:W-:Y:S01]  /*124c80*/  IMAD.WIDE R20, R0.reuse, 0x2, R20 ;  /* 0x0000000200147825 */ /* 0x040fe200078e0214 */
[----:B--2---:R-:W-:Y:S01]  /*124c90*/  @P0 STG.E.U16 [R4.64], R29 ;  /* 0x0000001d04000986 */ /* 0x004fe2000c101504 */
[----:B------:R-:W-:Y:S02]  /*124ca0*/  ISETP.LT.AND P0, PT, R19, c[0x0][0x178], !P1 ;  /* 0x00005e0013007a0c */ /* 0x000fe40004f01270 */
[----:B------:R-:W2:Y:S02]  /*124cb0*/  LDL.LU R19, [R1+0x4a08] ;  /* 0x004a080001137983 */ /* 0x000ea40000300800 */
[----:B------:R0:W-:Y:S02]  /*124cc0*/  @P3 STG.E.U16 [R20.64], R22 ;  /* 0x0000001614003986 */ /* 0x0001e4000c101504 */
[----:B0-----:R-:W3:Y:S01]  /*124cd0*/  LDL.LU R22, [R1+0x2018] ;  /* 0x0020180001167983 */ /* 0x001ee20000300800 */
[----:B------:R-:W3:Y:S02]  /*124ce0*/  LDL.LU R21, [R1+0x201c] ;  /* 0x00201c0001157983 */ /* 0x000ee40000300800 */
[----:B------:R-:W-:-:S04]  /*124cf0*/  IMAD.WIDE R2, R0, 0x2, R2 ;  /* 0x0000000200027825 */ /* 0x000fc800078e0202 */
[----:B------:R-:W-:-:S04]  /*124d00*/  IMAD.WIDE R16, R0, 0x2, R16 ;  /* 0x0000000200107825 */ /* 0x000fc800078e0210 */
[----:B------:R-:W-:-:S04]  /*124d10*/  IMAD.WIDE R14, R0, 0x2, R14 ;  /* 0x00000002000e7825 */ /* 0x000fc800078e020e */
[----:B------:R-:W-:-:S04]  /*124d20*/  IMAD.WIDE R12, R0, 0x2, R12 ;  /* 0x00000002000c7825 */ /* 0x000fc800078e020c */
[----:B------:R-:W-:-:S04]  /*124d30*/  IMAD.WIDE R10, R0, 0x2, R10 ;  /* 0x00000002000a7825 */ /* 0x000fc800078e020a */
[----:B------:R-:W-:Y:S01]  /*124d40*/  IMAD.WIDE R8, R0, 0x2, R8 ;  /* 0x0000000200087825 */ /* 0x000fe200078e0208 */
[----:B------:R-:W-:Y:S02]  /*124d50*/  PRMT R4, R24, 0x7632, R4 ;  /* 0x0000763218047816 */ /* 0x000fe40000000004 */
[----:B----4-:R-:W-:Y:S02]  /*124d60*/  PRMT R5, R25, 0x7632, R5 ;  /* 0x0000763219057816 */ /* 0x010fe40000000005 */
[----:B------:R-:W-:Y:S02]  /*124d70*/  PRMT R7, R28, 0x7632, R7 ;  /* 0x000076321c077816 */ /* 0x000fe40000000007 */
[----:B------:R-:W-:Y:S02]  /*124d80*/  PRMT R6, R26, 0x7632, R6 ;  /* 0x000076321a067816 */ /* 0x000fe40000000006 */
[----:B------:R-:W-:Y:S01]  /*124d90*/  PRMT R20, R27, 0x7632, R20 ;  /* 0x000076321b147816 */ /* 0x000fe20000000014 */
[----:B--2---:R-:W-:Y:S01]  /*124da0*/  IMAD.WIDE R18, R0, 0x2, R18 ;  /* 0x0000000200127825 */ /* 0x004fe200078e0212 */
[----:B-----5:R-:W-:-:S02]  /*124db0*/  PRMT R0, R23, 0x7632, R0 ;  /* 0x0000763217007816 */ /* 0x020fc40000000000 */
[----:B---3--:R-:W-:-:S03]  /*124dc0*/  ISETP.LT.AND P3, PT, R22, c[0x0][0x178], !P1 ;  /* 0x00005e0016007a0c */ /* 0x008fc60004f61270 */
[----:B------:R0:W-:Y:S01]  /*124dd0*/  @P4 STG.E.U16 [R18.64], R0 ;  /* 0x0000000012004986 */ /* 0x0001e2000c101504 */
[----:B------:R0:W-:Y:S02]  /*124de0*/  @P5 STG.E.U16 [R2.64], R4 ;  /* 0x0000000402005986 */ /* 0x0001e4000c101504 */
[----:B------:R0:W-:Y:S02]  /*124df0*/  @P6 STG.E.U16 [R16.64], R5 ;  /* 0x0000000510006986 */ /* 0x0001e4000c101504 */
[----:B------:R0:W-:Y:S01]  /*124e00*/  @P2 STG.E.U16 [R14.64], R7 ;  /* 0x000000070e002986 */ /* 0x0001e2000c101504 */
[----:B------:R0:W-:Y:S04]  /*124e10*/  @P0 STG.E.U16 [R12.64], R6 ;  /* 0x000000060c000986 */ /* 0x0001e8000c101504 */
[----:B------:R0:W-:Y:S01]  /*124e20*/  @P3 STG.E.U16 [R10.64], R20 ;  /* 0x000000140a003986 */ /* 0x0001e2000c101504 */
[----:B------:R-:W-:-:S13]  /*124e30*/  ISETP.LT.AND P1, PT, R21, c[0x0][0x178], !P1 ;  /* 0x00005e0015007a0c */ /* 0x000fda0004f21270 */
[----:B------:R-:W-:Y:S05]  /*124e40*/  @!P1 EXIT ;  /* 0x000000000000994d */ /* 0x000fea0003800000 */
[----:B0-----:R-:W-:-:S05]  /*124e50*/  PRMT R4, R29, 0x7632, R4 ;  /* 0x000076321d047816 */ /* 0x001fca0000000004 */
[----:B------:R-:W-:Y:S01]  /*124e60*/  STG.E.U16 [R8.64], R4 ;  /* 0x0000000408007986 */ /* 0x000fe2000c101504 */
[----:B------:R-:W-:Y:S05]  /*124e70*/  EXIT ;  /* 0x000000000000794d */ /* 0x000fea0003800000 */
.L_x_4:
[----:B------:R-:W-:-:S00]  /*124e80*/  BRA `(.L_x_4) ;  /* 0xfffffff000007947 */ /* 0x000fc0000383ffff */
[----:B------:R-:W-:-:S00]  /*124e90*/  NOP ;  /* 0x0000000000007918 */ /* 0x000fc00000000000 */
        /* <DEDUP_REMOVED lines=14> */
.L_x_5:


//--------------------- .nv.shared.matmul_kernel  --------------------------
	.section	.nv.shared.matmul_kernel,"aw",@nobits
	.sectionflags	@""
	.align	16
